// auto-generated by cutlass_sweep.conv — config: {"arch": "sm_100", "cluster_m": 2, "cluster_n": 1, "conv_kind": "wgrad", "dtype": "fp16", "ndim": 3, "tile_k": 32, "tile_m": 256, "tile_n": 64}
#include "cutlass/cutlass.h"
#include "cute/tensor.hpp"
#include "cutlass/kernel_hardware_info.hpp"
#include "cutlass/conv/convolution.h"
#include "cutlass/conv/dispatch_policy.hpp"
#include "cutlass/conv/collective/collective_builder.hpp"
#include "cutlass/conv/kernel/conv_universal.hpp"
#include "cutlass/conv/device/conv_universal_adapter.hpp"
#include "cutlass/epilogue/collective/collective_builder.hpp"

using namespace cute;
using Elem = cutlass::half_t;
using Acc  = float;
using LayoutAB = cutlass::layout::TensorNDHWC;
using LayoutC  = cutlass::layout::TensorKCSRT;
constexpr auto ConvOp = cutlass::conv::Operator::kWgrad;
using TileShape    = Shape<_256, Shape<_64>, Shape<_32>>;
using ClusterShape = Shape<_2, _1, _1>;

using CollectiveEpilogue = typename cutlass::epilogue::collective::CollectiveBuilder<
    cutlass::arch::Sm100, cutlass::arch::OpClassTensorOp,
    TileShape, ClusterShape,
    cutlass::epilogue::collective::EpilogueTileAuto,
    Acc, Acc,
    Elem, LayoutC, 128 / cutlass::sizeof_bits<Elem>::value,
    Elem, LayoutC, 128 / cutlass::sizeof_bits<Elem>::value,
    cutlass::epilogue::collective::EpilogueScheduleAuto
  >::CollectiveOp;

using CollectiveMainloop = typename cutlass::conv::collective::CollectiveBuilder<
    cutlass::arch::Sm100, cutlass::arch::OpClassTensorOp, ConvOp,
    Elem, LayoutAB, 128 / cutlass::sizeof_bits<Elem>::value,
    Elem, LayoutAB, 128 / cutlass::sizeof_bits<Elem>::value,
    Acc,
    TileShape, ClusterShape,
    cutlass::conv::collective::StageCountAutoCarveout<
        static_cast<int>(sizeof(typename CollectiveEpilogue::SharedStorage))>,
    cutlass::conv::collective::KernelScheduleAuto
  >::CollectiveOp;

using ProblemShape = cutlass::conv::ConvProblemShape<
    ConvOp, CollectiveMainloop::DispatchPolicy::NumSpatialDimensions>;
using ConvKernel = cutlass::conv::kernel::ConvUniversal<
    ProblemShape, CollectiveMainloop, CollectiveEpilogue>;
using Conv = cutlass::conv::device::ConvUniversalAdapter<ConvKernel>;

auto* _anchor = &cutlass::device_kernel<ConvKernel>;


// ===== COMPILED SASS (sm_100a) =====

	.target	sm_100a

	.elftype	@"ET_EXEC"


//--------------------- .note.nv.tkinfo           --------------------------
	.section	.note.nv.tkinfo,"",@"SHT_NOTE"
	.sectionflags	@"SHF_NOTE_NV_TKINFO"
	.tkinfo
        /*0018*/ 	.word	0x00000002
        /*0030*/ 	.string	""
        /*0030*/ 	.string	"ptxas"
        /*0030*/ 	.string	"Cuda compilation tools, release 13.0, V13.0.88"
        /*0030*/ 	.string	"Build cuda_13.0.r13.0/compiler.36424714_0"
        /*0030*/ 	.string	"-arch sm_100a -m 64 "



//--------------------- .note.nv.cuinfo           --------------------------
	.section	.note.nv.cuinfo,"",@"SHT_NOTE"
	.sectionflags	@"SHF_NOTE_NV_CUINFO"
        /*0018*/ 	.short	0x0002
        /*001a*/ 	.short	0x0064
        /*001c*/ 	.short	0x0082
	.zero		2


//--------------------- .nv.info                  --------------------------
	.section	.nv.info,"",@"SHT_CUDA_INFO"
	.align	4


	//----- nvinfo : EIATTR_REGCOUNT
	.align		4
        /*0000*/ 	.byte	0x04, 0x2f
        /*0002*/ 	.short	(.L_19 - .L_18)
	.align		4
.L_18:
        /*0004*/ 	.word	index@(_ZN7cutlass13device_kernelINS_4conv6kernel13ConvUniversalINS1_16ConvProblemShapeILNS1_8OperatorE2ELi3EEENS1_10collective14CollectiveConvINS1_47MainloopSm100TmaUmmaWarpSpecializedImplicitGemmILS5_2ELi20ELi3ELi1ELi2EN4cute5tupleIJNSA_1CILi2EEENSC_ILi1EEESE_EEEEENSB_IJNSC_ILi256EEENSB_IJNSC_ILi64EEEEEENSB_IJNSC_ILi32EEEEEEEEENS_6half_tESN_NSA_8TiledMMAINSA_8MMA_AtomIJNSA_26SM100_MMA_F16BF16_2x1SM_SSISN_SN_fLi256ELi64ELNSA_4UMMA5MajorE1ELSS_1ELNSR_7ScaleInE0ELST_0EEEEEENSA_6LayoutINSB_IJSE_SE_SE_EEENSB_IJNSC_ILi0EEESY_SY_EEEEENSB_IJNSA_10UnderscoreES11_S11_EEEEENS7_6detail27Sm100ImplicitGemmTileTraitsINSA_18SM100_TMA_2SM_LOADENSA_14ComposedLayoutINSA_7SwizzleILi3ELi4ELi3EEENSA_18smem_ptr_flag_bitsILi16EEENSW_INSB_IJSI_NSC_ILi8EEEEEENSB_IJSE_SI_EEEEEEEvEENS15_INSA_25SM100_TMA_2SM_LOAD_IM2COLENS17_INS18_ILi2ELi4ELi3EEES1B_NSW_INSB_IJSK_S1C_EEENSB_IJSE_SK_EEEEEEEvEEEENS_8epilogue10collective18CollectiveEpilogueINS1Q_23Sm100TmaWarpSpecializedILi3ELi2ELi32ELb1ELb0EEEJNSB_IJNSC_ILi128EEESJ_SL_EEENSB_IJNSW_IS1V_SE_EENSW_ISK_SE_EEEEESN_NSB_IJlNSB_IJSE_lllEEESY_EEESN_S21_NS1Q_6fusion15FusionCallbacksIS1U_NS22_17LinearCombinationISN_fSN_fLNS_15FloatRoundStyleE2EEES1W_S1Z_JEEENSA_5SM1004TMEM4LOAD26SM100_TMEM_LOAD_32dp32b32xENSA_13SM90_TMA_LOADENS17_IS1J_S1B_NSW_INSB_IJS1C_SK_EEENSB_IJSK_SE_EEEEEEENSA_39AutoVectorizingCopyWithAssumedAlignmentILi128EEENSA_14SM90_TMA_STOREES2G_S2I_S2I_EEEvvEEEEvNT_6ParamsE)
        /*0008*/ 	.word	0x0000007d


	//----- nvinfo : EIATTR_FRAME_SIZE
	.align		4
.L_19:
        /*000c*/ 	.byte	0x04, 0x11
        /*000e*/ 	.short	(.L_21 - .L_20)
	.align		4
.L_20:
        /*0010*/ 	.word	index@($__internal_2_$__cuda_sm10x_tcgen05_guardrail_trap_unallocated_columns_being_dealloced)
        /*0014*/ 	.word	0x00000008


	//----- nvinfo : EIATTR_FRAME_SIZE
	.align		4
.L_21:
        /*0018*/ 	.byte	0x04, 0x11
        /*001a*/ 	.short	(.L_23 - .L_22)
	.align		4
.L_22:
        /*001c*/ 	.word	index@($__internal_1_$__cuda_sm10x_tcgen05_guardrail_trap_phase_invalid_during_alloc)
        /*0020*/ 	.word	0x00000008


	//----- nvinfo : EIATTR_FRAME_SIZE
	.align		4
.L_23:
        /*0024*/ 	.byte	0x04, 0x11
        /*0026*/ 	.short	(.L_25 - .L_24)
	.align		4
.L_24:
        /*0028*/ 	.word	index@($__internal_0_$__cuda_sm10x_tcgen05_guardrail_trap_col_being_dealloced_not_returned_by_alloc)
        /*002c*/ 	.word	0x00000008


	//----- nvinfo : EIATTR_FRAME_SIZE
	.align		4
.L_25:
        /*0030*/ 	.byte	0x04, 0x11
        /*0032*/ 	.short	(.L_27 - .L_26)
	.align		4
.L_26:
        /*0034*/ 	.word	index@(_ZN7cutlass13device_kernelINS_4conv6kernel13ConvUniversalINS1_16ConvProblemShapeILNS1_8OperatorE2ELi3EEENS1_10collective14CollectiveConvINS1_47MainloopSm100TmaUmmaWarpSpecializedImplicitGemmILS5_2ELi20ELi3ELi1ELi2EN4cute5tupleIJNSA_1CILi2EEENSC_ILi1EEESE_EEEEENSB_IJNSC_ILi256EEENSB_IJNSC_ILi64EEEEEENSB_IJNSC_ILi32EEEEEEEEENS_6half_tESN_NSA_8TiledMMAINSA_8MMA_AtomIJNSA_26SM100_MMA_F16BF16_2x1SM_SSISN_SN_fLi256ELi64ELNSA_4UMMA5MajorE1ELSS_1ELNSR_7ScaleInE0ELST_0EEEEEENSA_6LayoutINSB_IJSE_SE_SE_EEENSB_IJNSC_ILi0EEESY_SY_EEEEENSB_IJNSA_10UnderscoreES11_S11_EEEEENS7_6detail27Sm100ImplicitGemmTileTraitsINSA_18SM100_TMA_2SM_LOADENSA_14ComposedLayoutINSA_7SwizzleILi3ELi4ELi3EEENSA_18smem_ptr_flag_bitsILi16EEENSW_INSB_IJSI_NSC_ILi8EEEEEENSB_IJSE_SI_EEEEEEEvEENS15_INSA_25SM100_TMA_2SM_LOAD_IM2COLENS17_INS18_ILi2ELi4ELi3EEES1B_NSW_INSB_IJSK_S1C_EEENSB_IJSE_SK_EEEEEEEvEEEENS_8epilogue10collective18CollectiveEpilogueINS1Q_23Sm100TmaWarpSpecializedILi3ELi2ELi32ELb1ELb0EEEJNSB_IJNSC_ILi128EEESJ_SL_EEENSB_IJNSW_IS1V_SE_EENSW_ISK_SE_EEEEESN_NSB_IJlNSB_IJSE_lllEEESY_EEESN_S21_NS1Q_6fusion15FusionCallbacksIS1U_NS22_17LinearCombinationISN_fSN_fLNS_15FloatRoundStyleE2EEES1W_S1Z_JEEENSA_5SM1004TMEM4LOAD26SM100_TMEM_LOAD_32dp32b32xENSA_13SM90_TMA_LOADENS17_IS1J_S1B_NSW_INSB_IJS1C_SK_EEENSB_IJSK_SE_EEEEEEENSA_39AutoVectorizingCopyWithAssumedAlignmentILi128EEENSA_14SM90_TMA_STOREES2G_S2I_S2I_EEEvvEEEEvNT_6ParamsE)
        /*0038*/ 	.word	0x00000008


	//----- nvinfo : EIATTR_MIN_STACK_SIZE
	.align		4
.L_27:
        /*003c*/ 	.byte	0x04, 0x12
        /*003e*/ 	.short	(.L_29 - .L_28)
	.align		4
.L_28:
        /*0040*/ 	.word	index@(_ZN7cutlass13device_kernelINS_4conv6kernel13ConvUniversalINS1_16ConvProblemShapeILNS1_8OperatorE2ELi3EEENS1_10collective14CollectiveConvINS1_47MainloopSm100TmaUmmaWarpSpecializedImplicitGemmILS5_2ELi20ELi3ELi1ELi2EN4cute5tupleIJNSA_1CILi2EEENSC_ILi1EEESE_EEEEENSB_IJNSC_ILi256EEENSB_IJNSC_ILi64EEEEEENSB_IJNSC_ILi32EEEEEEEEENS_6half_tESN_NSA_8TiledMMAINSA_8MMA_AtomIJNSA_26SM100_MMA_F16BF16_2x1SM_SSISN_SN_fLi256ELi64ELNSA_4UMMA5MajorE1ELSS_1ELNSR_7ScaleInE0ELST_0EEEEEENSA_6LayoutINSB_IJSE_SE_SE_EEENSB_IJNSC_ILi0EEESY_SY_EEEEENSB_IJNSA_10UnderscoreES11_S11_EEEEENS7_6detail27Sm100ImplicitGemmTileTraitsINSA_18SM100_TMA_2SM_LOADENSA_14ComposedLayoutINSA_7SwizzleILi3ELi4ELi3EEENSA_18smem_ptr_flag_bitsILi16EEENSW_INSB_IJSI_NSC_ILi8EEEEEENSB_IJSE_SI_EEEEEEEvEENS15_INSA_25SM100_TMA_2SM_LOAD_IM2COLENS17_INS18_ILi2ELi4ELi3EEES1B_NSW_INSB_IJSK_S1C_EEENSB_IJSE_SK_EEEEEEEvEEEENS_8epilogue10collective18CollectiveEpilogueINS1Q_23Sm100TmaWarpSpecializedILi3ELi2ELi32ELb1ELb0EEEJNSB_IJNSC_ILi128EEESJ_SL_EEENSB_IJNSW_IS1V_SE_EENSW_ISK_SE_EEEEESN_NSB_IJlNSB_IJSE_lllEEESY_EEESN_S21_NS1Q_6fusion15FusionCallbacksIS1U_NS22_17LinearCombinationISN_fSN_fLNS_15FloatRoundStyleE2EEES1W_S1Z_JEEENSA_5SM1004TMEM4LOAD26SM100_TMEM_LOAD_32dp32b32xENSA_13SM90_TMA_LOADENS17_IS1J_S1B_NSW_INSB_IJS1C_SK_EEENSB_IJSK_SE_EEEEEEENSA_39AutoVectorizingCopyWithAssumedAlignmentILi128EEENSA_14SM90_TMA_STOREES2G_S2I_S2I_EEEvvEEEEvNT_6ParamsE)
        /*0044*/ 	.word	0x00000008
.L_29:


//--------------------- .nv.compat                --------------------------
	.section	.nv.compat,"",@"SHT_CUDA_COMPAT_INFO"
	.align	4
        /*0000*/ 	.byte	0x02, 0x09, 0x01, 0x00, 0x02, 0x02, 0x02, 0x00, 0x02, 0x05, 0x05, 0x00, 0x03, 0x07, 0x01, 0x01
        /*0010*/ 	.byte	0x02, 0x03, 0x01, 0x00, 0x02, 0x06, 0x01, 0x00, 0x04, 0x0b, 0x08, 0x00, 0x09, 0x00, 0x00, 0x00
        /*0020*/ 	.byte	0x00, 0x00, 0x00, 0x00


//--------------------- .nv.info._ZN7cutlass13device_kernelINS_4conv6kernel13ConvUniversalINS1_16ConvProblemShapeILNS1_8OperatorE2ELi3EEENS1_10collective14CollectiveConvINS1_47MainloopSm100TmaUmmaWarpSpecializedImplicitGemmILS5_2ELi20ELi3ELi1ELi2EN4cute5tupleIJNSA_1CILi2EEENSC_ILi1EEESE_EEEEENSB_IJNSC_ILi256EEENSB_IJNSC_ILi64EEEEEENSB_IJNSC_ILi32EEEEEEEEENS_6half_tESN_NSA_8TiledMMAINSA_8MMA_AtomIJNSA_26SM100_MMA_F16BF16_2x1SM_SSISN_SN_fLi256ELi64ELNSA_4UMMA5MajorE1ELSS_1ELNSR_7ScaleInE0ELST_0EEEEEENSA_6LayoutINSB_IJSE_SE_SE_EEENSB_IJNSC_ILi0EEESY_SY_EEEEENSB_IJNSA_10UnderscoreES11_S11_EEEEENS7_6detail27Sm100ImplicitGemmTileTraitsINSA_18SM100_TMA_2SM_LOADENSA_14ComposedLayoutINSA_7SwizzleILi3ELi4ELi3EEENSA_18smem_ptr_flag_bitsILi16EEENSW_INSB_IJSI_NSC_ILi8EEEEEENSB_IJSE_SI_EEEEEEEvEENS15_INSA_25SM100_TMA_2SM_LOAD_IM2COLENS17_INS18_ILi2ELi4ELi3EEES1B_NSW_INSB_IJSK_S1C_EEENSB_IJSE_SK_EEEEEEEvEEEENS_8epilogue10collective18CollectiveEpilogueINS1Q_23Sm100TmaWarpSpecializedILi3ELi2ELi32ELb1ELb0EEEJNSB_IJNSC_ILi128EEESJ_SL_EEENSB_IJNSW_IS1V_SE_EENSW_ISK_SE_EEEEESN_NSB_IJlNSB_IJSE_lllEEESY_EEESN_S21_NS1Q_6fusion15FusionCallbacksIS1U_NS22_17LinearCombinationISN_fSN_fLNS_15FloatRoundStyleE2EEES1W_S1Z_JEEENSA_5SM1004TMEM4LOAD26SM100_TMEM_LOAD_32dp32b32xENSA_13SM90_TMA_LOADENS17_IS1J_S1B_NSW_INSB_IJS1C_SK_EEENSB_IJSK_SE_EEEEEEENSA_39AutoVectorizingCopyWithAssumedAlignmentILi128EEENSA_14SM90_TMA_STOREES2G_S2I_S2I_EEEvvEEEEvNT_6ParamsE --------------------------
	.section	.nv.info._ZN7cutlass13device_kernelINS_4conv6kernel13ConvUniversalINS1_16ConvProblemShapeILNS1_8OperatorE2ELi3EEENS1_10collective14CollectiveConvINS1_47MainloopSm100TmaUmmaWarpSpecializedImplicitGemmILS5_2ELi20ELi3ELi1ELi2EN4cute5tupleIJNSA_1CILi2EEENSC_ILi1EEESE_EEEEENSB_IJNSC_ILi256EEENSB_IJNSC_ILi64EEEEEENSB_IJNSC_ILi32EEEEEEEEENS_6half_tESN_NSA_8TiledMMAINSA_8MMA_AtomIJNSA_26SM100_MMA_F16BF16_2x1SM_SSISN_SN_fLi256ELi64ELNSA_4UMMA5MajorE1ELSS_1ELNSR_7ScaleInE0ELST_0EEEEEENSA_6LayoutINSB_IJSE_SE_SE_EEENSB_IJNSC_ILi0EEESY_SY_EEEEENSB_IJNSA_10UnderscoreES11_S11_EEEEENS7_6detail27Sm100ImplicitGemmTileTraitsINSA_18SM100_TMA_2SM_LOADENSA_14ComposedLayoutINSA_7SwizzleILi3ELi4ELi3EEENSA_18smem_ptr_flag_bitsILi16EEENSW_INSB_IJSI_NSC_ILi8EEEEEENSB_IJSE_SI_EEEEEEEvEENS15_INSA_25SM100_TMA_2SM_LOAD_IM2COLENS17_INS18_ILi2ELi4ELi3EEES1B_NSW_INSB_IJSK_S1C_EEENSB_IJSE_SK_EEEEEEEvEEEENS_8epilogue10collective18CollectiveEpilogueINS1Q_23Sm100TmaWarpSpecializedILi3ELi2ELi32ELb1ELb0EEEJNSB_IJNSC_ILi128EEESJ_SL_EEENSB_IJNSW_IS1V_SE_EENSW_ISK_SE_EEEEESN_NSB_IJlNSB_IJSE_lllEEESY_EEESN_S21_NS1Q_6fusion15FusionCallbacksIS1U_NS22_17LinearCombinationISN_fSN_fLNS_15FloatRoundStyleE2EEES1W_S1Z_JEEENSA_5SM1004TMEM4LOAD26SM100_TMEM_LOAD_32dp32b32xENSA_13SM90_TMA_LOADENS17_IS1J_S1B_NSW_INSB_IJS1C_SK_EEENSB_IJSK_SE_EEEEEEENSA_39AutoVectorizingCopyWithAssumedAlignmentILi128EEENSA_14SM90_TMA_STOREES2G_S2I_S2I_EEEvvEEEEvNT_6ParamsE,"",@"SHT_CUDA_INFO"
	.sectionflags	@""
	.align	4


	//----- nvinfo : EIATTR_CUDA_API_VERSION
	.align		4
        /*0000*/ 	.byte	0x04, 0x37
        /*0002*/ 	.short	(.L_31 - .L_30)
.L_30:
        /*0004*/ 	.word	0x00000082


	//----- nvinfo : EIATTR_KPARAM_INFO
	.align		4
.L_31:
        /*0008*/ 	.byte	0x04, 0x17
        /*000a*/ 	.short	(.L_33 - .L_32)
.L_32:
        /*000c*/ 	.word	0x00000000
        /*0010*/ 	.short	0x0000
        /*0012*/ 	.short	0x0000
        /*0014*/ 	.byte	0x00, 0xf0, 0x01, 0x24


	//----- nvinfo : EIATTR_AT_ENTRY_FRAGMENTS
	.align		4
.L_33:
        /*0018*/ 	.byte	0x04, 0x4f
        /*001a*/ 	.short	(.L_35 - .L_34)


	//   ....[0]....
.L_34:
        /*001c*/ 	.word	0x00000007


	//----- nvinfo : EIATTR_RESERVED_SMEM_USED
	.align		4
.L_35:
        /*0020*/ 	.byte	0x01, 0x41
	.zero		2


	//----- nvinfo : EIATTR_SPARSE_MMA_MASK
	.align		4
        /*0024*/ 	.byte	0x03, 0x50
        /*0026*/ 	.short	0x0000


	//----- nvinfo : EIATTR_TCGEN05_2CTA_USED
	.align		4
        /*0028*/ 	.byte	0x01, 0x52
	.zero		2


	//----- nvinfo : EIATTR_MAXREG_COUNT
	.align		4
        /*002c*/ 	.byte	0x03, 0x1b
        /*002e*/ 	.short	0x00ff


	//----- nvinfo : EIATTR_NUM_BARRIERS
	.align		4
        /*0030*/ 	.byte	0x02, 0x4c
        /*0032*/ 	.byte	0x07
	.zero		1


	//----- nvinfo : EIATTR_EXTERNS
	.align		4
        /*0034*/ 	.byte	0x04, 0x0f
        /*0036*/ 	.short	(.L_37 - .L_36)


	//   ....[0]....
	.align		4
.L_36:
        /*0038*/ 	.word	index@(__assertfail)


	//----- nvinfo : EIATTR_MERCURY_ISA_VERSION
	.align		4
.L_37:
        /*003c*/ 	.byte	0x03, 0x5f
        /*003e*/ 	.short	0x0101


	//----- nvinfo : EIATTR_INT_WARP_WIDE_INSTR_OFFSETS
	.align		4
        /*0040*/ 	.byte	0x04, 0x31
        /*0042*/ 	.short	(.L_39 - .L_38)


	//   ....[0]....
.L_38:
        /*0044*/ 	.word	0x00000e60


	//   ....[1]....
        /*0048*/ 	.word	0x00000f10


	//   ....[2]....
        /*004c*/ 	.word	0x00005400


	//   ....[3]....
        /*0050*/ 	.word	0x00005420


	//   ....[4]....
        /*0054*/ 	.word	0x00005450


	//   ....[5]....
        /*0058*/ 	.word	0x00006630


	//   ....[6]....
        /*005c*/ 	.word	0x00006710


	//   ....[7]....
        /*0060*/ 	.word	0x00006890


	//   ....[8]....
        /*0064*/ 	.word	0x00006990


	//----- nvinfo : EIATTR_COOP_GROUP_MASK_REGIDS
	.align		4
.L_39:
        /*0068*/ 	.byte	0x04, 0x29
        /*006a*/ 	.short	(.L_41 - .L_40)


	//   ....[0]....
.L_40:
        /*006c*/ 	.word	0xffffffff


	//   ....[1]....
        /*0070*/ 	.word	0xffffffff


	//   ....[2]....
        /*0074*/ 	.word	0xffffffff


	//   ....[3]....
        /*0078*/ 	.word	0xffffffff


	//   ....[4]....
        /*007c*/ 	.word	0xffffffff


	//   ....[5]....
        /*0080*/ 	.word	0xffffffff


	//   ....[6]....
        /*0084*/ 	.word	0xffffffff


	//   ....[7]....
        /*0088*/ 	.word	0xffffffff


	//   ....[8]....
        /*008c*/ 	.word	0xffffffff


	//   ....[9]....
        /*0090*/ 	.word	0xffffffff


	//   ....[10]....
        /*0094*/ 	.word	0xffffffff


	//   ....[11]....
        /*0098*/ 	.word	0xffffffff


	//   ....[12]....
        /*009c*/ 	.word	0xffffffff


	//----- nvinfo : EIATTR_COOP_GROUP_INSTR_OFFSETS
	.align		4
.L_41:
        /*00a0*/ 	.byte	0x04, 0x28
        /*00a2*/ 	.short	(.L_43 - .L_42)


	//   ....[0]....
.L_42:
        /*00a4*/ 	.word	0x000000d0


	//   ....[1]....
        /*00a8*/ 	.word	0x00000540


	//   ....[2]....
        /*00ac*/ 	.word	0x00000910


	//   ....[3]....
        /*00b0*/ 	.word	0x00000a90


	//   ....[4]....
        /*00b4*/ 	.word	0x00000b90


	//   ....[5]....
        /*00b8*/ 	.word	0x00000ce0


	//   ....[6]....
        /*00bc*/ 	.word	0x00000f80


	//   ....[7]....
        /*00c0*/ 	.word	0x00002da0


	//   ....[8]....
        /*00c4*/ 	.word	0x000043e0


	//   ....[9]....
        /*00c8*/ 	.word	0x000048b0


	//   ....[10]....
        /*00cc*/ 	.word	0x000048e0


	//   ....[11]....
        /*00d0*/ 	.word	0x00005320


	//   ....[12]....
        /*00d4*/ 	.word	0x00005520


	//----- nvinfo : EIATTR_VRC_CTA_INIT_COUNT
	.align		4
.L_43:
        /*00d8*/ 	.byte	0x02, 0x4a
        /*00da*/ 	.byte	0x80
	.zero		1


	//----- nvinfo : EIATTR_SYSCALL_OFFSETS
	.align		4
        /*00dc*/ 	.byte	0x04, 0x46
        /*00de*/ 	.short	(.L_45 - .L_44)


	//   ....[0]....
.L_44:
        /*00e0*/ 	.word	0x00007d00


	//   ....[1]....
        /*00e4*/ 	.word	0x00007df0


	//   ....[2]....
        /*00e8*/ 	.word	0x00008690


	//   ....[3]....
        /*00ec*/ 	.word	0x00009360


	//----- nvinfo : EIATTR_MBARRIER_INSTR_OFFSETS
	.align		4
.L_45:
        /*00f0*/ 	.byte	0x04, 0x39
        /*00f2*/ 	.short	(.L_47 - .L_46)


	//   ....[0]....
.L_46:
        /*00f4*/ 	.word	0x00000670
        /*00f8*/ 	.word	0x000000ff
        /*00fc*/ 	.word	0x00000000
        /*0100*/ 	.short	0x0100
        /*0102*/ 	.byte	0x04
	.zero		1


	//   ....[1]....
        /*0104*/ 	.word	0x00000680
        /*0108*/ 	.word	0x000000ff
        /*010c*/ 	.word	0x000000a0
        /*0110*/ 	.short	0x0100
        /*0112*/ 	.byte	0x04
	.zero		1


	//   ....[2]....
        /*0114*/ 	.word	0x00000690
        /*0118*/ 	.word	0x000000ff
        /*011c*/ 	.word	0x00000008
        /*0120*/ 	.short	0x0100
        /*0122*/ 	.byte	0x04
	.zero		1


	//   ....[3]....
        /*0124*/ 	.word	0x000006a0
        /*0128*/ 	.word	0x000000ff
        /*012c*/ 	.word	0x000000a8
        /*0130*/ 	.short	0x0100
        /*0132*/ 	.byte	0x04
	.zero		1


	//   ....[4]....
        /*0134*/ 	.word	0x000006b0
        /*0138*/ 	.word	0x000000ff
        /*013c*/ 	.word	0x00000010
        /*0140*/ 	.short	0x0100
        /*0142*/ 	.byte	0x04
	.zero		1


	//   ....[5]....
        /*0144*/ 	.word	0x000006c0
        /*0148*/ 	.word	0x000000ff
        /*014c*/ 	.word	0x000000b0
        /*0150*/ 	.short	0x0100
        /*0152*/ 	.byte	0x04
	.zero		1


	//   ....[6]....
        /*0154*/ 	.word	0x000006d0
        /*0158*/ 	.word	0x000000ff
        /*015c*/ 	.word	0x00000018
        /*0160*/ 	.short	0x0100
        /*0162*/ 	.byte	0x04
	.zero		1


	//   ....[7]....
        /*0164*/ 	.word	0x000006e0
        /*0168*/ 	.word	0x000000ff
        /*016c*/ 	.word	0x000000b8
        /*0170*/ 	.short	0x0100
        /*0172*/ 	.byte	0x04
	.zero		1


	//   ....[8]....
        /*0174*/ 	.word	0x000006f0
        /*0178*/ 	.word	0x000000ff
        /*017c*/ 	.word	0x00000020
        /*0180*/ 	.short	0x0100
        /*0182*/ 	.byte	0x04
	.zero		1


	//   ....[9]....
        /*0184*/ 	.word	0x00000700
        /*0188*/ 	.word	0x000000ff
        /*018c*/ 	.word	0x000000c0
        /*0190*/ 	.short	0x0100
        /*0192*/ 	.byte	0x04
	.zero		1


	//   ....[10]....
        /*0194*/ 	.word	0x00000710
        /*0198*/ 	.word	0x000000ff
        /*019c*/ 	.word	0x00000028
        /*01a0*/ 	.short	0x0100
        /*01a2*/ 	.byte	0x04
	.zero		1


	//   ....[11]....
        /*01a4*/ 	.word	0x00000720
        /*01a8*/ 	.word	0x000000ff
        /*01ac*/ 	.word	0x000000c8
        /*01b0*/ 	.short	0x0100
        /*01b2*/ 	.byte	0x04
	.zero		1


	//   ....[12]....
        /*01b4*/ 	.word	0x00000730
        /*01b8*/ 	.word	0x000000ff
        /*01bc*/ 	.word	0x00000030
        /*01c0*/ 	.short	0x0100
        /*01c2*/ 	.byte	0x04
	.zero		1


	//   ....[13]....
        /*01c4*/ 	.word	0x00000740
        /*01c8*/ 	.word	0x000000ff
        /*01cc*/ 	.word	0x000000d0
        /*01d0*/ 	.short	0x0100
        /*01d2*/ 	.byte	0x04
	.zero		1


	//   ....[14]....
        /*01d4*/ 	.word	0x00000750
        /*01d8*/ 	.word	0x000000ff
        /*01dc*/ 	.word	0x00000038
        /*01e0*/ 	.short	0x0100
        /*01e2*/ 	.byte	0x04
	.zero		1


	//   ....[15]....
        /*01e4*/ 	.word	0x00000760
        /*01e8*/ 	.word	0x000000ff
        /*01ec*/ 	.word	0x000000d8
        /*01f0*/ 	.short	0x0100
        /*01f2*/ 	.byte	0x04
	.zero		1


	//   ....[16]....
        /*01f4*/ 	.word	0x00000770
        /*01f8*/ 	.word	0x000000ff
        /*01fc*/ 	.word	0x00000040
        /*0200*/ 	.short	0x0100
        /*0202*/ 	.byte	0x04
	.zero		1


	//   ....[17]....
        /*0204*/ 	.word	0x00000780
        /*0208*/ 	.word	0x000000ff
        /*020c*/ 	.word	0x000000e0
        /*0210*/ 	.short	0x0100
        /*0212*/ 	.byte	0x04
	.zero		1


	//   ....[18]....
        /*0214*/ 	.word	0x00000790
        /*0218*/ 	.word	0x000000ff
        /*021c*/ 	.word	0x00000048
        /*0220*/ 	.short	0x0100
        /*0222*/ 	.byte	0x04
	.zero		1


	//   ....[19]....
        /*0224*/ 	.word	0x000007a0
        /*0228*/ 	.word	0x000000ff
        /*022c*/ 	.word	0x000000e8
        /*0230*/ 	.short	0x0100
        /*0232*/ 	.byte	0x04
	.zero		1


	//   ....[20]....
        /*0234*/ 	.word	0x000007b0
        /*0238*/ 	.word	0x000000ff
        /*023c*/ 	.word	0x00000050
        /*0240*/ 	.short	0x0100
        /*0242*/ 	.byte	0x04
	.zero		1


	//   ....[21]....
        /*0244*/ 	.word	0x000007c0
        /*0248*/ 	.word	0x000000ff
        /*024c*/ 	.word	0x000000f0
        /*0250*/ 	.short	0x0100
        /*0252*/ 	.byte	0x04
	.zero		1


	//   ....[22]....
        /*0254*/ 	.word	0x000007d0
        /*0258*/ 	.word	0x000000ff
        /*025c*/ 	.word	0x00000058
        /*0260*/ 	.short	0x0100
        /*0262*/ 	.byte	0x04
	.zero		1


	//   ....[23]....
        /*0264*/ 	.word	0x000007e0
        /*0268*/ 	.word	0x000000ff
        /*026c*/ 	.word	0x000000f8
        /*0270*/ 	.short	0x0100
        /*0272*/ 	.byte	0x04
	.zero		1


	//   ....[24]....
        /*0274*/ 	.word	0x000007f0
        /*0278*/ 	.word	0x000000ff
        /*027c*/ 	.word	0x00000060
        /*0280*/ 	.short	0x0100
        /*0282*/ 	.byte	0x04
	.zero		1


	//   ....[25]....
        /*0284*/ 	.word	0x00000800
        /*0288*/ 	.word	0x000000ff
        /*028c*/ 	.word	0x00000100
        /*0290*/ 	.short	0x0100
        /*0292*/ 	.byte	0x04
	.zero		1


	//   ....[26]....
        /*0294*/ 	.word	0x00000810
        /*0298*/ 	.word	0x000000ff
        /*029c*/ 	.word	0x00000068
        /*02a0*/ 	.short	0x0100
        /*02a2*/ 	.byte	0x04
	.zero		1


	//   ....[27]....
        /*02a4*/ 	.word	0x00000820
        /*02a8*/ 	.word	0x000000ff
        /*02ac*/ 	.word	0x00000108
        /*02b0*/ 	.short	0x0100
        /*02b2*/ 	.byte	0x04
	.zero		1


	//   ....[28]....
        /*02b4*/ 	.word	0x00000830
        /*02b8*/ 	.word	0x000000ff
        /*02bc*/ 	.word	0x00000070
        /*02c0*/ 	.short	0x0100
        /*02c2*/ 	.byte	0x04
	.zero		1


	//   ....[29]....
        /*02c4*/ 	.word	0x00000840
        /*02c8*/ 	.word	0x000000ff
        /*02cc*/ 	.word	0x00000110
        /*02d0*/ 	.short	0x0100
        /*02d2*/ 	.byte	0x04
	.zero		1


	//   ....[30]....
        /*02d4*/ 	.word	0x00000850
        /*02d8*/ 	.word	0x000000ff
        /*02dc*/ 	.word	0x00000078
        /*02e0*/ 	.short	0x0100
        /*02e2*/ 	.byte	0x04
	.zero		1


	//   ....[31]....
        /*02e4*/ 	.word	0x00000860
        /*02e8*/ 	.word	0x000000ff
        /*02ec*/ 	.word	0x00000118
        /*02f0*/ 	.short	0x0100
        /*02f2*/ 	.byte	0x04
	.zero		1


	//   ....[32]....
        /*02f4*/ 	.word	0x00000870
        /*02f8*/ 	.word	0x000000ff
        /*02fc*/ 	.word	0x00000080
        /*0300*/ 	.short	0x0100
        /*0302*/ 	.byte	0x04
	.zero		1


	//   ....[33]....
        /*0304*/ 	.word	0x00000880
        /*0308*/ 	.word	0x000000ff
        /*030c*/ 	.word	0x00000120
        /*0310*/ 	.short	0x0100
        /*0312*/ 	.byte	0x04
	.zero		1


	//   ....[34]....
        /*0314*/ 	.word	0x00000890
        /*0318*/ 	.word	0x000000ff
        /*031c*/ 	.word	0x00000088
        /*0320*/ 	.short	0x0100
        /*0322*/ 	.byte	0x04
	.zero		1


	//   ....[35]....
        /*0324*/ 	.word	0x000008a0
        /*0328*/ 	.word	0x000000ff
        /*032c*/ 	.word	0x00000128
        /*0330*/ 	.short	0x0100
        /*0332*/ 	.byte	0x04
	.zero		1


	//   ....[36]....
        /*0334*/ 	.word	0x000008b0
        /*0338*/ 	.word	0x000000ff
        /*033c*/ 	.word	0x00000090
        /*0340*/ 	.short	0x0100
        /*0342*/ 	.byte	0x04
	.zero		1


	//   ....[37]....
        /*0344*/ 	.word	0x000008c0
        /*0348*/ 	.word	0x000000ff
        /*034c*/ 	.word	0x00000130
        /*0350*/ 	.short	0x0100
        /*0352*/ 	.byte	0x04
	.zero		1


	//   ....[38]....
        /*0354*/ 	.word	0x000008d0
        /*0358*/ 	.word	0x000000ff
        /*035c*/ 	.word	0x00000098
        /*0360*/ 	.short	0x0100
        /*0362*/ 	.byte	0x04
	.zero		1


	//   ....[39]....
        /*0364*/ 	.word	0x000008e0
        /*0368*/ 	.word	0x000000ff
        /*036c*/ 	.word	0x00000138
        /*0370*/ 	.short	0x0100
        /*0372*/ 	.byte	0x04
	.zero		1


	//   ....[40]....
        /*0374*/ 	.word	0x00000a20
        /*0378*/ 	.word	0x000000ff
        /*037c*/ 	.word	0x00000140
        /*0380*/ 	.short	0x0100
        /*0382*/ 	.byte	0x04
	.zero		1


	//   ....[41]....
        /*0384*/ 	.word	0x00000a30
        /*0388*/ 	.word	0x000000ff
        /*038c*/ 	.word	0x00000158
        /*0390*/ 	.short	0x0100
        /*0392*/ 	.byte	0x04
	.zero		1


	//   ....[42]....
        /*0394*/ 	.word	0x00000a40
        /*0398*/ 	.word	0x000000ff
        /*039c*/ 	.word	0x00000148
        /*03a0*/ 	.short	0x0100
        /*03a2*/ 	.byte	0x04
	.zero		1


	//   ....[43]....
        /*03a4*/ 	.word	0x00000a50
        /*03a8*/ 	.word	0x000000ff
        /*03ac*/ 	.word	0x00000160
        /*03b0*/ 	.short	0x0100
        /*03b2*/ 	.byte	0x04
	.zero		1


	//   ....[44]....
        /*03b4*/ 	.word	0x00000a60
        /*03b8*/ 	.word	0x000000ff
        /*03bc*/ 	.word	0x00000150
        /*03c0*/ 	.short	0x0100
        /*03c2*/ 	.byte	0x04
	.zero		1


	//   ....[45]....
        /*03c4*/ 	.word	0x00000a70
        /*03c8*/ 	.word	0x000000ff
        /*03cc*/ 	.word	0x00000168
        /*03d0*/ 	.short	0x0100
        /*03d2*/ 	.byte	0x04
	.zero		1


	//   ....[46]....
        /*03d4*/ 	.word	0x00000b60
        /*03d8*/ 	.word	0x000000ff
        /*03dc*/ 	.word	0x00000170
        /*03e0*/ 	.short	0x0100
        /*03e2*/ 	.byte	0x04
	.zero		1


	//   ....[47]....
        /*03e4*/ 	.word	0x00000b70
        /*03e8*/ 	.word	0x000000ff
        /*03ec*/ 	.word	0x00000178
        /*03f0*/ 	.short	0x0100
        /*03f2*/ 	.byte	0x04
	.zero		1


	//   ....[48]....
        /*03f4*/ 	.word	0x00000cb0
        /*03f8*/ 	.word	0x000000ff
        /*03fc*/ 	.word	0x00000180
        /*0400*/ 	.short	0x0100
        /*0402*/ 	.byte	0x06
	.zero		1


	//   ....[49]....
        /*0404*/ 	.word	0x00000cc0
        /*0408*/ 	.word	0x000000ff
        /*040c*/ 	.word	0x00000188
        /*0410*/ 	.short	0x0100
        /*0412*/ 	.byte	0x06
	.zero		1


	//   ....[50]....
        /*0414*/ 	.word	0x00000e00
        /*0418*/ 	.word	0x000000ff
        /*041c*/ 	.word	0x00000190
        /*0420*/ 	.short	0x0100
        /*0422*/ 	.byte	0x04
	.zero		1


	//   ....[51]....
        /*0424*/ 	.word	0x00000e10
        /*0428*/ 	.word	0x000000ff
        /*042c*/ 	.word	0x000001a0
        /*0430*/ 	.short	0x0100
        /*0432*/ 	.byte	0x04
	.zero		1


	//   ....[52]....
        /*0434*/ 	.word	0x00000e20
        /*0438*/ 	.word	0x000000ff
        /*043c*/ 	.word	0x00000198
        /*0440*/ 	.short	0x0100
        /*0442*/ 	.byte	0x04
	.zero		1


	//   ....[53]....
        /*0444*/ 	.word	0x00000e30
        /*0448*/ 	.word	0x000000ff
        /*044c*/ 	.word	0x000001a8
        /*0450*/ 	.short	0x0100
        /*0452*/ 	.byte	0x04
	.zero		1


	//   ....[54]....
        /*0454*/ 	.word	0x00000f30
        /*0458*/ 	.word	0x000000ff
        /*045c*/ 	.word	0x000001b0
        /*0460*/ 	.short	0x0100
        /*0462*/ 	.byte	0x06
	.zero		1


	//   ....[55]....
        /*0464*/ 	.word	0x00001ef0
        /*0468*/ 	.word	0x000000ff
        /*046c*/ 	.word	0x000000a0
        /*0470*/ 	.short	0x010a
        /*0472*/ 	.byte	0x07
	.zero		1


	//   ....[56]....
        /*0474*/ 	.word	0x000022e0
        /*0478*/ 	.word	0x000000ff
        /*047c*/ 	.word	0x000000a0
        /*0480*/ 	.short	0x010a
        /*0482*/ 	.byte	0x0b
	.zero		1


	//   ....[57]....
        /*0484*/ 	.word	0x00002490
        /*0488*/ 	.word	0x000000ff
        /*048c*/ 	.word	0x000000a0
        /*0490*/ 	.short	0x010a
        /*0492*/ 	.byte	0x08
	.zero		1


	//   ....[58]....
        /*0494*/ 	.word	0x00002750
        /*0498*/ 	.word	0x000000ff
        /*049c*/ 	.word	0x00000178
        /*04a0*/ 	.short	0x0101
        /*04a2*/ 	.byte	0x21
	.zero		1


	//   ....[59]....
        /*04a4*/ 	.word	0x00002780
        /*04a8*/ 	.word	0x000000ff
        /*04ac*/ 	.word	0x000000a0
        /*04b0*/ 	.short	0x010a
        /*04b2*/ 	.byte	0x04
	.zero		1


	//   ....[60]....
        /*04b4*/ 	.word	0x00002950
        /*04b8*/ 	.word	0x000000ff
        /*04bc*/ 	.word	0x000000a0
        /*04c0*/ 	.short	0x010a
        /*04c2*/ 	.byte	0x0b
	.zero		1


	//   ....[61]....
        /*04c4*/ 	.word	0x00002b00
        /*04c8*/ 	.word	0x000000ff
        /*04cc*/ 	.word	0x000000a0
        /*04d0*/ 	.short	0x010a
        /*04d2*/ 	.byte	0x08
	.zero		1


	//   ....[62]....
        /*04d4*/ 	.word	0x00002db0
        /*04d8*/ 	.word	0x000000ff
        /*04dc*/ 	.word	0x00000180
        /*04e0*/ 	.short	0x010a
        /*04e2*/ 	.byte	0x21
	.zero		1


	//   ....[63]....
        /*04e4*/ 	.word	0x00002e70
        /*04e8*/ 	.word	0x000000ff
        /*04ec*/ 	.word	0x00000000
        /*04f0*/ 	.short	0x0101
        /*04f2*/ 	.byte	0x04
	.zero		1


	//   ....[64]....
        /*04f4*/ 	.word	0x00003460
        /*04f8*/ 	.word	0x000000ff
        /*04fc*/ 	.word	0x00000000
        /*0500*/ 	.short	0x010a
        /*0502*/ 	.byte	0x04
	.zero		1


	//   ....[65]....
        /*0504*/ 	.word	0x00003500
        /*0508*/ 	.word	0x000000ff
        /*050c*/ 	.word	0x00000000
        /*0510*/ 	.short	0x010a
        /*0512*/ 	.byte	0x05
	.zero		1


	//   ....[66]....
        /*0514*/ 	.word	0x000035a0
        /*0518*/ 	.word	0x000000ff
        /*051c*/ 	.word	0x00000000
        /*0520*/ 	.short	0x010a
        /*0522*/ 	.byte	0x05
	.zero		1


	//   ....[67]....
        /*0524*/ 	.word	0x00003640
        /*0528*/ 	.word	0x000000ff
        /*052c*/ 	.word	0x00000000
        /*0530*/ 	.short	0x010a
        /*0532*/ 	.byte	0x05
	.zero		1


	//   ....[68]....
        /*0534*/ 	.word	0x000036e0
        /*0538*/ 	.word	0x000000ff
        /*053c*/ 	.word	0x00000000
        /*0540*/ 	.short	0x010a
        /*0542*/ 	.byte	0x05
	.zero		1


	//   ....[69]....
        /*0544*/ 	.word	0x00003780
        /*0548*/ 	.word	0x000000ff
        /*054c*/ 	.word	0x00000000
        /*0550*/ 	.short	0x010a
        /*0552*/ 	.byte	0x05
	.zero		1


	//   ....[70]....
        /*0554*/ 	.word	0x00003820
        /*0558*/ 	.word	0x000000ff
        /*055c*/ 	.word	0x00000000
        /*0560*/ 	.short	0x010a
        /*0562*/ 	.byte	0x05
	.zero		1


	//   ....[71]....
        /*0564*/ 	.word	0x000038c0
        /*0568*/ 	.word	0x000000ff
        /*056c*/ 	.word	0x00000000
        /*0570*/ 	.short	0x010a
        /*0572*/ 	.byte	0x05
	.zero		1


	//   ....[72]....
        /*0574*/ 	.word	0x00003960
        /*0578*/ 	.word	0x000000ff
        /*057c*/ 	.word	0x00000000
        /*0580*/ 	.short	0x010a
        /*0582*/ 	.byte	0x05
	.zero		1


	//   ....[73]....
        /*0584*/ 	.word	0x00003a00
        /*0588*/ 	.word	0x000000ff
        /*058c*/ 	.word	0x00000000
        /*0590*/ 	.short	0x010a
        /*0592*/ 	.byte	0x05
	.zero		1


	//   ....[74]....
        /*0594*/ 	.word	0x00003aa0
        /*0598*/ 	.word	0x000000ff
        /*059c*/ 	.word	0x00000000
        /*05a0*/ 	.short	0x010a
        /*05a2*/ 	.byte	0x05
	.zero		1


	//   ....[75]....
        /*05a4*/ 	.word	0x00003b40
        /*05a8*/ 	.word	0x000000ff
        /*05ac*/ 	.word	0x00000000
        /*05b0*/ 	.short	0x010a
        /*05b2*/ 	.byte	0x05
	.zero		1


	//   ....[76]....
        /*05b4*/ 	.word	0x00003be0
        /*05b8*/ 	.word	0x000000ff
        /*05bc*/ 	.word	0x00000000
        /*05c0*/ 	.short	0x010a
        /*05c2*/ 	.byte	0x05
	.zero		1


	//   ....[77]....
        /*05c4*/ 	.word	0x00003c80
        /*05c8*/ 	.word	0x000000ff
        /*05cc*/ 	.word	0x00000000
        /*05d0*/ 	.short	0x010a
        /*05d2*/ 	.byte	0x05
	.zero		1


	//   ....[78]....
        /*05d4*/ 	.word	0x00003d20
        /*05d8*/ 	.word	0x000000ff
        /*05dc*/ 	.word	0x00000000
        /*05e0*/ 	.short	0x010a
        /*05e2*/ 	.byte	0x05
	.zero		1


	//   ....[79]....
        /*05e4*/ 	.word	0x00003dc0
        /*05e8*/ 	.word	0x000000ff
        /*05ec*/ 	.word	0x00000000
        /*05f0*/ 	.short	0x010a
        /*05f2*/ 	.byte	0x05
	.zero		1


	//   ....[80]....
        /*05f4*/ 	.word	0x00003e60
        /*05f8*/ 	.word	0x000000ff
        /*05fc*/ 	.word	0x00000000
        /*0600*/ 	.short	0x010a
        /*0602*/ 	.byte	0x05
	.zero		1


	//   ....[81]....
        /*0604*/ 	.word	0x00003f00
        /*0608*/ 	.word	0x000000ff
        /*060c*/ 	.word	0x00000000
        /*0610*/ 	.short	0x010a
        /*0612*/ 	.byte	0x05
	.zero		1


	//   ....[82]....
        /*0614*/ 	.word	0x00003fa0
        /*0618*/ 	.word	0x000000ff
        /*061c*/ 	.word	0x00000000
        /*0620*/ 	.short	0x010a
        /*0622*/ 	.byte	0x05
	.zero		1


	//   ....[83]....
        /*0624*/ 	.word	0x00004050
        /*0628*/ 	.word	0x00000000
        /*062c*/ 	.word	0x00000000
        /*0630*/ 	.short	0x010a
        /*0632*/ 	.byte	0xff
	.zero		1


	//   ....[84]....
        /*0634*/ 	.word	0x000041a0
        /*0638*/ 	.word	0x000000ff
        /*063c*/ 	.word	0x00000188
        /*0640*/ 	.short	0x010a
        /*0642*/ 	.byte	0x04
	.zero		1


	//   ....[85]....
        /*0644*/ 	.word	0x00004240
        /*0648*/ 	.word	0x000000ff
        /*064c*/ 	.word	0x00000180
        /*0650*/ 	.short	0x010a
        /*0652*/ 	.byte	0x04
	.zero		1


	//   ....[86]....
        /*0654*/ 	.word	0x000042e0
        /*0658*/ 	.word	0x000000ff
        /*065c*/ 	.word	0x00000000
        /*0660*/ 	.short	0x0101
        /*0662*/ 	.byte	0x05
	.zero		1


	//   ....[87]....
        /*0664*/ 	.word	0x00004320
        /*0668*/ 	.word	0x000000ff
        /*066c*/ 	.word	0x00000188
        /*0670*/ 	.short	0x0106
        /*0672*/ 	.byte	0x04
	.zero		1


	//   ....[88]....
        /*0674*/ 	.word	0x00004360
        /*0678*/ 	.word	0x00000000
        /*067c*/ 	.word	0x00000188
        /*0680*/ 	.short	0x010a
        /*0682*/ 	.byte	0xff
	.zero		1


	//   ....[89]....
        /*0684*/ 	.word	0x000045b0
        /*0688*/ 	.word	0x000000ff
        /*068c*/ 	.word	0x00000008
        /*0690*/ 	.short	0x010a
        /*0692*/ 	.byte	0x05
	.zero		1


	//   ....[90]....
        /*0694*/ 	.word	0x000045d0
        /*0698*/ 	.word	0x000000ff
        /*069c*/ 	.word	0x00000008
        /*06a0*/ 	.short	0x010a
        /*06a2*/ 	.byte	0x05
	.zero		1


	//   ....[91]....
        /*06a4*/ 	.word	0x00004760
        /*06a8*/ 	.word	0x000000ff
        /*06ac*/ 	.word	0x00000008
        /*06b0*/ 	.short	0x010a
        /*06b2*/ 	.byte	0x05
	.zero		1


	//   ....[92]....
        /*06b4*/ 	.word	0x00004780
        /*06b8*/ 	.word	0x000000ff
        /*06bc*/ 	.word	0x00000008
        /*06c0*/ 	.short	0x010a
        /*06c2*/ 	.byte	0x05
	.zero		1


	//   ....[93]....
        /*06c4*/ 	.word	0x00004840
        /*06c8*/ 	.word	0x000000ff
        /*06cc*/ 	.word	0x00000000
        /*06d0*/ 	.short	0x0101
        /*06d2*/ 	.byte	0x04
	.zero		1


	//   ....[94]....
        /*06d4*/ 	.word	0x00004b60
        /*06d8*/ 	.word	0x000000ff
        /*06dc*/ 	.word	0x00000180
        /*06e0*/ 	.short	0x010a
        /*06e2*/ 	.byte	0x12
	.zero		1


	//   ....[95]....
        /*06e4*/ 	.word	0x00004c00
        /*06e8*/ 	.word	0x000000ff
        /*06ec*/ 	.word	0x00000000
        /*06f0*/ 	.short	0x0101
        /*06f2*/ 	.byte	0x1d
	.zero		1


	//   ....[96]....
        /*06f4*/ 	.word	0x00004c30
        /*06f8*/ 	.word	0x000000ff
        /*06fc*/ 	.word	0x000001a0
        /*0700*/ 	.short	0x010a
        /*0702*/ 	.byte	0x17
	.zero		1


	//   ....[97]....
        /*0704*/ 	.word	0x00004d10
        /*0708*/ 	.word	0x000000ff
        /*070c*/ 	.word	0x00000000
        /*0710*/ 	.short	0x010a
        /*0712*/ 	.byte	0x04
	.zero		1


	//   ....[98]....
        /*0714*/ 	.word	0x00004d70
        /*0718*/ 	.word	0x000000ff
        /*071c*/ 	.word	0x00000000
        /*0720*/ 	.short	0x010a
        /*0722*/ 	.byte	0x0a
	.zero		1


	//   ....[99]....
        /*0724*/ 	.word	0x00004ea0
        /*0728*/ 	.word	0x000000ff
        /*072c*/ 	.word	0x00000000
        /*0730*/ 	.short	0x010a
        /*0732*/ 	.byte	0x04
	.zero		1


	//   ....[100]....
        /*0734*/ 	.word	0x00005110
        /*0738*/ 	.word	0x000000ff
        /*073c*/ 	.word	0x00000000
        /*0740*/ 	.short	0x010a
        /*0742*/ 	.byte	0x04
	.zero		1


	//   ....[101]....
        /*0744*/ 	.word	0x000051b0
        /*0748*/ 	.word	0x00000000
        /*074c*/ 	.word	0x00000000
        /*0750*/ 	.short	0x010a
        /*0752*/ 	.byte	0xff
	.zero		1


	//   ....[102]....
        /*0754*/ 	.word	0x000051f0
        /*0758*/ 	.word	0x00000000
        /*075c*/ 	.word	0x00000000
        /*0760*/ 	.short	0x010a
        /*0762*/ 	.byte	0xff
	.zero		1


	//   ....[103]....
        /*0764*/ 	.word	0x00005260
        /*0768*/ 	.word	0x000000ff
        /*076c*/ 	.word	0x00000000
        /*0770*/ 	.short	0x0101
        /*0772*/ 	.byte	0x04
	.zero		1


	//   ....[104]....
        /*0774*/ 	.word	0x000052a0
        /*0778*/ 	.word	0x000000ff
        /*077c*/ 	.word	0x000001b0
        /*0780*/ 	.short	0x010a
        /*0782*/ 	.byte	0x12
	.zero		1


	//   ....[105]....
        /*0784*/ 	.word	0x00005310
        /*0788*/ 	.word	0x000000ff
        /*078c*/ 	.word	0x00000000
        /*0790*/ 	.short	0x0101
        /*0792*/ 	.byte	0x04
	.zero		1


	//   ....[106]....
        /*0794*/ 	.word	0x00005a10
        /*0798*/ 	.word	0x000000ff
        /*079c*/ 	.word	0x00000180
        /*07a0*/ 	.short	0x010a
        /*07a2*/ 	.byte	0x18
	.zero		1


	//   ....[107]....
        /*07a4*/ 	.word	0x00005aa0
        /*07a8*/ 	.word	0x000000ff
        /*07ac*/ 	.word	0x00000000
        /*07b0*/ 	.short	0x0101
        /*07b2*/ 	.byte	0x2c
	.zero		1


	//   ....[108]....
        /*07b4*/ 	.word	0x00005fe0
        /*07b8*/ 	.word	0x000000ff
        /*07bc*/ 	.word	0x00000178
        /*07c0*/ 	.short	0x010a
        /*07c2*/ 	.byte	0x18
	.zero		1


	//   ....[109]....
        /*07c4*/ 	.word	0x00006600
        /*07c8*/ 	.word	0x000000ff
        /*07cc*/ 	.word	0x00000158
        /*07d0*/ 	.short	0x010a
        /*07d2*/ 	.byte	0x05
	.zero		1


	//   ....[110]....
        /*07d4*/ 	.word	0x000067e0
        /*07d8*/ 	.word	0x000000ff
        /*07dc*/ 	.word	0x00000140
        /*07e0*/ 	.short	0x010b
        /*07e2*/ 	.byte	0x05
	.zero		1


	//   ....[111]....
        /*07e4*/ 	.word	0x000067f0
        /*07e8*/ 	.word	0x000000ff
        /*07ec*/ 	.word	0x00000000
        /*07f0*/ 	.short	0x0101
        /*07f2*/ 	.byte	0x07
	.zero		1


	//   ....[112]....
        /*07f4*/ 	.word	0x00006810
        /*07f8*/ 	.word	0x000000ff
        /*07fc*/ 	.word	0x00000158
        /*0800*/ 	.short	0x010a
        /*0802*/ 	.byte	0x04
	.zero		1


	//   ....[113]....
        /*0804*/ 	.word	0x00006a40
        /*0808*/ 	.word	0x000000ff
        /*080c*/ 	.word	0x00000140
        /*0810*/ 	.short	0x010b
        /*0812*/ 	.byte	0x04
	.zero		1


	//   ....[114]....
        /*0814*/ 	.word	0x00006a50
        /*0818*/ 	.word	0x000000ff
        /*081c*/ 	.word	0x00000000
        /*0820*/ 	.short	0x0101
        /*0822*/ 	.byte	0x05
	.zero		1


	//   ....[115]....
        /*0824*/ 	.word	0x00006ac0
        /*0828*/ 	.word	0x000000ff
        /*082c*/ 	.word	0x00000000
        /*0830*/ 	.short	0x010a
        /*0832*/ 	.byte	0x04
	.zero		1


	//   ....[116]....
        /*0834*/ 	.word	0x00006b50
        /*0838*/ 	.word	0x000000ff
        /*083c*/ 	.word	0x00000000
        /*0840*/ 	.short	0x010a
        /*0842*/ 	.byte	0x05
	.zero		1


	//   ....[117]....
        /*0844*/ 	.word	0x00006bf0
        /*0848*/ 	.word	0x00000000
        /*084c*/ 	.word	0x00000000
        /*0850*/ 	.short	0x010a
        /*0852*/ 	.byte	0xff
	.zero		1


	//   ....[118]....
        /*0854*/ 	.word	0x00006f70
        /*0858*/ 	.word	0x000000ff
        /*085c*/ 	.word	0x00000180
        /*0860*/ 	.short	0x010a
        /*0862*/ 	.byte	0x34
	.zero		1


	//   ....[119]....
        /*0864*/ 	.word	0x00007030
        /*0868*/ 	.word	0x000000ff
        /*086c*/ 	.word	0x00000000
        /*0870*/ 	.short	0x0101
        /*0872*/ 	.byte	0x04
	.zero		1


	//   ....[120]....
        /*0874*/ 	.word	0x00008300
        /*0878*/ 	.word	0x00000000
        /*087c*/ 	.word	0x00000140
        /*0880*/ 	.short	0x010a
        /*0882*/ 	.byte	0xff
	.zero		1


	//   ....[121]....
        /*0884*/ 	.word	0x00008350
        /*0888*/ 	.word	0x00000067
        /*088c*/ 	.word	0x00000190
        /*0890*/ 	.short	0x010a
        /*0892*/ 	.byte	0xff
	.zero		1


	//   ....[122]....
        /*0894*/ 	.word	0x00008450
        /*0898*/ 	.word	0x00000000
        /*089c*/ 	.word	0x00000140
        /*08a0*/ 	.short	0x010a
        /*08a2*/ 	.byte	0xff
	.zero		1


	//   ....[123]....
        /*08a4*/ 	.word	0x00008570
        /*08a8*/ 	.word	0x00000067
        /*08ac*/ 	.word	0x00000190
        /*08b0*/ 	.short	0x010a
        /*08b2*/ 	.byte	0xff
	.zero		1


	//   ....[124]....
        /*08b4*/ 	.word	0x000090c0
        /*08b8*/ 	.word	0x00000000
        /*08bc*/ 	.word	0x00000000
        /*08c0*/ 	.short	0x0101
        /*08c2*/ 	.byte	0xff
	.zero		1


	//   ....[125]....
        /*08c4*/ 	.word	0x000090d0
        /*08c8*/ 	.word	0x00000003
        /*08cc*/ 	.word	0x00000140
        /*08d0*/ 	.short	0x010a
        /*08d2*/ 	.byte	0xff
	.zero		1


	//   ....[126]....
        /*08d4*/ 	.word	0x000091a0
        /*08d8*/ 	.word	0x00000003
        /*08dc*/ 	.word	0x00000140
        /*08e0*/ 	.short	0x010a
        /*08e2*/ 	.byte	0xff
	.zero		1


	//   ....[127]....
        /*08e4*/ 	.word	0x00009450
        /*08e8*/ 	.word	0x00000067
        /*08ec*/ 	.word	0x00000000
        /*08f0*/ 	.short	0x0101
        /*08f2*/ 	.byte	0xff
	.zero		1


	//   ....[128]....
        /*08f4*/ 	.word	0x00009e10
        /*08f8*/ 	.word	0x00000002
        /*08fc*/ 	.word	0x00000000
        /*0900*/ 	.short	0x0101
        /*0902*/ 	.byte	0xff
	.zero		1


	//   ....[129]....
        /*0904*/ 	.word	0x0000a090
        /*0908*/ 	.word	0x000000ff
        /*090c*/ 	.word	0x00000000
        /*0910*/ 	.short	0x0101
        /*0912*/ 	.byte	0x04
	.zero		1


	//   ....[130]....
        /*0914*/ 	.word	0x0000a0c0
        /*0918*/ 	.word	0x00000000
        /*091c*/ 	.word	0x000000a0
        /*0920*/ 	.short	0x010a
        /*0922*/ 	.byte	0xff
	.zero		1


	//   ....[131]....
        /*0924*/ 	.word	0x0000a120
        /*0928*/ 	.word	0x00000000
        /*092c*/ 	.word	0x000000a0
        /*0930*/ 	.short	0x010a
        /*0932*/ 	.byte	0xff
	.zero		1


	//   ....[132]....
        /*0934*/ 	.word	0x0000a180
        /*0938*/ 	.word	0x00000000
        /*093c*/ 	.word	0x00000180
        /*0940*/ 	.short	0x010a
        /*0942*/ 	.byte	0xff
	.zero		1


	//   ....[133]....
        /*0944*/ 	.word	0x0000a1e0
        /*0948*/ 	.word	0x00000000
        /*094c*/ 	.word	0x00000000
        /*0950*/ 	.short	0x010a
        /*0952*/ 	.byte	0xff
	.zero		1


	//   ....[134]....
        /*0954*/ 	.word	0x0000a240
        /*0958*/ 	.word	0x00000000
        /*095c*/ 	.word	0x00000000
        /*0960*/ 	.short	0x010a
        /*0962*/ 	.byte	0xff
	.zero		1


	//   ....[135]....
        /*0964*/ 	.word	0x0000a2a0
        /*0968*/ 	.word	0x00000000
        /*096c*/ 	.word	0x00000000
        /*0970*/ 	.short	0x010a
        /*0972*/ 	.byte	0xff
	.zero		1


	//   ....[136]....
        /*0974*/ 	.word	0x0000a300
        /*0978*/ 	.word	0x00000000
        /*097c*/ 	.word	0x00000000
        /*0980*/ 	.short	0x010a
        /*0982*/ 	.byte	0xff
	.zero		1


	//   ....[137]....
        /*0984*/ 	.word	0x0000a360
        /*0988*/ 	.word	0x00000000
        /*098c*/ 	.word	0x00000000
        /*0990*/ 	.short	0x010a
        /*0992*/ 	.byte	0xff
	.zero		1


	//   ....[138]....
        /*0994*/ 	.word	0x0000a3c0
        /*0998*/ 	.word	0x00000000
        /*099c*/ 	.word	0x00000000
        /*09a0*/ 	.short	0x010a
        /*09a2*/ 	.byte	0xff
	.zero		1


	//   ....[139]....
        /*09a4*/ 	.word	0x0000a420
        /*09a8*/ 	.word	0x00000000
        /*09ac*/ 	.word	0x00000000
        /*09b0*/ 	.short	0x010a
        /*09b2*/ 	.byte	0xff
	.zero		1


	//   ....[140]....
        /*09b4*/ 	.word	0x0000a480
        /*09b8*/ 	.word	0x00000000
        /*09bc*/ 	.word	0x00000000
        /*09c0*/ 	.short	0x010a
        /*09c2*/ 	.byte	0xff
	.zero		1


	//   ....[141]....
        /*09c4*/ 	.word	0x0000a4e0
        /*09c8*/ 	.word	0x00000000
        /*09cc*/ 	.word	0x00000000
        /*09d0*/ 	.short	0x010a
        /*09d2*/ 	.byte	0xff
	.zero		1


	//   ....[142]....
        /*09d4*/ 	.word	0x0000a540
        /*09d8*/ 	.word	0x00000000
        /*09dc*/ 	.word	0x00000000
        /*09e0*/ 	.short	0x010a
        /*09e2*/ 	.byte	0xff
	.zero		1


	//   ....[143]....
        /*09e4*/ 	.word	0x0000a5a0
        /*09e8*/ 	.word	0x00000000
        /*09ec*/ 	.word	0x00000000
        /*09f0*/ 	.short	0x010a
        /*09f2*/ 	.byte	0xff
	.zero		1


	//   ....[144]....
        /*09f4*/ 	.word	0x0000a600
        /*09f8*/ 	.word	0x00000000
        /*09fc*/ 	.word	0x00000000
        /*0a00*/ 	.short	0x010a
        /*0a02*/ 	.byte	0xff
	.zero		1


	//   ....[145]....
        /*0a04*/ 	.word	0x0000a660
        /*0a08*/ 	.word	0x00000000
        /*0a0c*/ 	.word	0x00000000
        /*0a10*/ 	.short	0x010a
        /*0a12*/ 	.byte	0xff
	.zero		1


	//   ....[146]....
        /*0a14*/ 	.word	0x0000a6c0
        /*0a18*/ 	.word	0x00000000
        /*0a1c*/ 	.word	0x00000000
        /*0a20*/ 	.short	0x010a
        /*0a22*/ 	.byte	0xff
	.zero		1


	//   ....[147]....
        /*0a24*/ 	.word	0x0000a720
        /*0a28*/ 	.word	0x00000000
        /*0a2c*/ 	.word	0x00000000
        /*0a30*/ 	.short	0x010a
        /*0a32*/ 	.byte	0xff
	.zero		1


	//   ....[148]....
        /*0a34*/ 	.word	0x0000a780
        /*0a38*/ 	.word	0x00000000
        /*0a3c*/ 	.word	0x00000000
        /*0a40*/ 	.short	0x010a
        /*0a42*/ 	.byte	0xff
	.zero		1


	//   ....[149]....
        /*0a44*/ 	.word	0x0000a7e0
        /*0a48*/ 	.word	0x00000000
        /*0a4c*/ 	.word	0x00000000
        /*0a50*/ 	.short	0x010a
        /*0a52*/ 	.byte	0xff
	.zero		1


	//   ....[150]....
        /*0a54*/ 	.word	0x0000a840
        /*0a58*/ 	.word	0x00000000
        /*0a5c*/ 	.word	0x00000000
        /*0a60*/ 	.short	0x010a
        /*0a62*/ 	.byte	0xff
	.zero		1


	//   ....[151]....
        /*0a64*/ 	.word	0x0000a8a0
        /*0a68*/ 	.word	0x00000000
        /*0a6c*/ 	.word	0x00000000
        /*0a70*/ 	.short	0x010a
        /*0a72*/ 	.byte	0xff
	.zero		1


	//   ....[152]....
        /*0a74*/ 	.word	0x0000a900
        /*0a78*/ 	.word	0x00000004
        /*0a7c*/ 	.word	0x00000188
        /*0a80*/ 	.short	0x010a
        /*0a82*/ 	.byte	0xff
	.zero		1


	//   ....[153]....
        /*0a84*/ 	.word	0x0000a960
        /*0a88*/ 	.word	0x00000004
        /*0a8c*/ 	.word	0x00000180
        /*0a90*/ 	.short	0x010a
        /*0a92*/ 	.byte	0xff
	.zero		1


	//   ....[154]....
        /*0a94*/ 	.word	0x0000a9c0
        /*0a98*/ 	.word	0x00000005
        /*0a9c*/ 	.word	0x00000008
        /*0aa0*/ 	.short	0x010a
        /*0aa2*/ 	.byte	0xff
	.zero		1


	//   ....[155]....
        /*0aa4*/ 	.word	0x0000aaa0
        /*0aa8*/ 	.word	0x00000003
        /*0aac*/ 	.word	0x00000008
        /*0ab0*/ 	.short	0x010a
        /*0ab2*/ 	.byte	0xff
	.zero		1


	//   ....[156]....
        /*0ab4*/ 	.word	0x0000ab00
        /*0ab8*/ 	.word	0x00000000
        /*0abc*/ 	.word	0x00000180
        /*0ac0*/ 	.short	0x010a
        /*0ac2*/ 	.byte	0xff
	.zero		1


	//   ....[157]....
        /*0ac4*/ 	.word	0x0000ab60
        /*0ac8*/ 	.word	0x00000000
        /*0acc*/ 	.word	0x000001a0
        /*0ad0*/ 	.short	0x010a
        /*0ad2*/ 	.byte	0xff
	.zero		1


	//   ....[158]....
        /*0ad4*/ 	.word	0x0000abc0
        /*0ad8*/ 	.word	0x00000000
        /*0adc*/ 	.word	0x00000000
        /*0ae0*/ 	.short	0x010a
        /*0ae2*/ 	.byte	0xff
	.zero		1


	//   ....[159]....
        /*0ae4*/ 	.word	0x0000ac20
        /*0ae8*/ 	.word	0x00000000
        /*0aec*/ 	.word	0x00000000
        /*0af0*/ 	.short	0x010a
        /*0af2*/ 	.byte	0xff
	.zero		1


	//   ....[160]....
        /*0af4*/ 	.word	0x0000ac80
        /*0af8*/ 	.word	0x00000000
        /*0afc*/ 	.word	0x000001b0
        /*0b00*/ 	.short	0x010a
        /*0b02*/ 	.byte	0xff
	.zero		1


	//   ....[161]....
        /*0b04*/ 	.word	0x0000ace0
        /*0b08*/ 	.word	0x00000000
        /*0b0c*/ 	.word	0x00000180
        /*0b10*/ 	.short	0x010a
        /*0b12*/ 	.byte	0xff
	.zero		1


	//   ....[162]....
        /*0b14*/ 	.word	0x0000ad40
        /*0b18*/ 	.word	0x00000003
        /*0b1c*/ 	.word	0x00000178
        /*0b20*/ 	.short	0x010a
        /*0b22*/ 	.byte	0xff
	.zero		1


	//   ....[163]....
        /*0b24*/ 	.word	0x0000ada0
        /*0b28*/ 	.word	0x00000000
        /*0b2c*/ 	.word	0x00000158
        /*0b30*/ 	.short	0x010a
        /*0b32*/ 	.byte	0xff
	.zero		1


	//   ....[164]....
        /*0b34*/ 	.word	0x0000ae00
        /*0b38*/ 	.word	0x00000000
        /*0b3c*/ 	.word	0x00000158
        /*0b40*/ 	.short	0x010a
        /*0b42*/ 	.byte	0xff
	.zero		1


	//   ....[165]....
        /*0b44*/ 	.word	0x0000ae60
        /*0b48*/ 	.word	0x00000000
        /*0b4c*/ 	.word	0x00000000
        /*0b50*/ 	.short	0x010a
        /*0b52*/ 	.byte	0xff
	.zero		1


	//   ....[166]....
        /*0b54*/ 	.word	0x0000aec0
        /*0b58*/ 	.word	0x00000000
        /*0b5c*/ 	.word	0x00000000
        /*0b60*/ 	.short	0x010a
        /*0b62*/ 	.byte	0xff
	.zero		1


	//   ....[167]....
        /*0b64*/ 	.word	0x0000af20
        /*0b68*/ 	.word	0x00000000
        /*0b6c*/ 	.word	0x00000180
        /*0b70*/ 	.short	0x010a
        /*0b72*/ 	.byte	0xff
	.zero		1


	//   ....[168]....
        /*0b74*/ 	.word	0x0000af70
        /*0b78*/ 	.word	0x00000000
        /*0b7c*/ 	.word	0x00000140
        /*0b80*/ 	.short	0x010a
        /*0b82*/ 	.byte	0xff
	.zero		1


	//   ....[169]....
        /*0b84*/ 	.word	0x0000afc0
        /*0b88*/ 	.word	0x00000067
        /*0b8c*/ 	.word	0x00000190
        /*0b90*/ 	.short	0x010a
        /*0b92*/ 	.byte	0xff
	.zero		1


	//   ....[170]....
        /*0b94*/ 	.word	0x0000b010
        /*0b98*/ 	.word	0x00000003
        /*0b9c*/ 	.word	0x00000140
        /*0ba0*/ 	.short	0x010a
        /*0ba2*/ 	.byte	0xff
	.zero		1


	//----- nvinfo : EIATTR_NUM_MBARRIERS
	.align		4
.L_47:
        /*0ba4*/ 	.byte	0x03, 0x38
        /*0ba6*/ 	.short	0x0037


	//----- nvinfo : EIATTR_EXIT_INSTR_OFFSETS
	.align		4
        /*0ba8*/ 	.byte	0x04, 0x1c
        /*0baa*/ 	.short	(.L_49 - .L_48)


	//   ....[0]....
.L_48:
        /*0bac*/ 	.word	0x00004080


	//   ....[1]....
        /*0bb0*/ 	.word	0x00004330


	//   ....[2]....
        /*0bb4*/ 	.word	0x00004390


	//   ....[3]....
        /*0bb8*/ 	.word	0x00005530


	//   ....[4]....
        /*0bbc*/ 	.word	0x00006c20


	//   ....[5]....
        /*0bc0*/ 	.word	0x00006c60


	//   ....[6]....
        /*0bc4*/ 	.word	0x00009f70


	//   ....[7]....
        /*0bc8*/ 	.word	0x00009ff0


	//   ....[8]....
        /*0bcc*/ 	.word	0x0000a020


	//   ....[9]....
        /*0bd0*/ 	.word	0x0000a0a0


	//----- nvinfo : EIATTR_MAX_THREADS
	.align		4
.L_49:
        /*0bd4*/ 	.byte	0x04, 0x05
        /*0bd6*/ 	.short	(.L_51 - .L_50)
.L_50:
        /*0bd8*/ 	.word	0x00000100
        /*0bdc*/ 	.word	0x00000001
        /*0be0*/ 	.word	0x00000001


	//----- nvinfo : EIATTR_CRS_STACK_SIZE
	.align		4
.L_51:
        /*0be4*/ 	.byte	0x04, 0x1e
        /*0be6*/ 	.short	(.L_53 - .L_52)
.L_52:
        /*0be8*/ 	.word	0x00000000


	//----- nvinfo : EIATTR_CBANK_PARAM_SIZE
	.align		4
.L_53:
        /*0bec*/ 	.byte	0x03, 0x19
        /*0bee*/ 	.short	0x0900


	//----- nvinfo : EIATTR_PARAM_CBANK
	.align		4
        /*0bf0*/ 	.byte	0x04, 0x0a
        /*0bf2*/ 	.short	(.L_55 - .L_54)
	.align		4
.L_54:
        /*0bf4*/ 	.word	index@(.nv.constant0._ZN7cutlass13device_kernelINS_4conv6kernel13ConvUniversalINS1_16ConvProblemShapeILNS1_8OperatorE2ELi3EEENS1_10collective14CollectiveConvINS1_47MainloopSm100TmaUmmaWarpSpecializedImplicitGemmILS5_2ELi20ELi3ELi1ELi2EN4cute5tupleIJNSA_1CILi2EEENSC_ILi1EEESE_EEEEENSB_IJNSC_ILi256EEENSB_IJNSC_ILi64EEEEEENSB_IJNSC_ILi32EEEEEEEEENS_6half_tESN_NSA_8TiledMMAINSA_8MMA_AtomIJNSA_26SM100_MMA_F16BF16_2x1SM_SSISN_SN_fLi256ELi64ELNSA_4UMMA5MajorE1ELSS_1ELNSR_7ScaleInE0ELST_0EEEEEENSA_6LayoutINSB_IJSE_SE_SE_EEENSB_IJNSC_ILi0EEESY_SY_EEEEENSB_IJNSA_10UnderscoreES11_S11_EEEEENS7_6detail27Sm100ImplicitGemmTileTraitsINSA_18SM100_TMA_2SM_LOADENSA_14ComposedLayoutINSA_7SwizzleILi3ELi4ELi3EEENSA_18smem_ptr_flag_bitsILi16EEENSW_INSB_IJSI_NSC_ILi8EEEEEENSB_IJSE_SI_EEEEEEEvEENS15_INSA_25SM100_TMA_2SM_LOAD_IM2COLENS17_INS18_ILi2ELi4ELi3EEES1B_NSW_INSB_IJSK_S1C_EEENSB_IJSE_SK_EEEEEEEvEEEENS_8epilogue10collective18CollectiveEpilogueINS1Q_23Sm100TmaWarpSpecializedILi3ELi2ELi32ELb1ELb0EEEJNSB_IJNSC_ILi128EEESJ_SL_EEENSB_IJNSW_IS1V_SE_EENSW_ISK_SE_EEEEESN_NSB_IJlNSB_IJSE_lllEEESY_EEESN_S21_NS1Q_6fusion15FusionCallbacksIS1U_NS22_17LinearCombinationISN_fSN_fLNS_15FloatRoundStyleE2EEES1W_S1Z_JEEENSA_5SM1004TMEM4LOAD26SM100_TMEM_LOAD_32dp32b32xENSA_13SM90_TMA_LOADENS17_IS1J_S1B_NSW_INSB_IJS1C_SK_EEENSB_IJSK_SE_EEEEEEENSA_39AutoVectorizingCopyWithAssumedAlignmentILi128EEENSA_14SM90_TMA_STOREES2G_S2I_S2I_EEEvvEEEEvNT_6ParamsE)
        /*0bf8*/ 	.short	0x0380
        /*0bfa*/ 	.short	0x0900


	//----- nvinfo : EIATTR_SW_WAR
	.align		4
.L_55:
        /*0bfc*/ 	.byte	0x04, 0x36
        /*0bfe*/ 	.short	(.L_57 - .L_56)
.L_56:
        /*0c00*/ 	.word	0x00000008
.L_57:


//--------------------- .nv.callgraph             --------------------------
	.section	.nv.callgraph,"",@"SHT_CUDA_CALLGRAPH"
	.align	4
	.sectionentsize	8
	.align		4
        /*0000*/ 	.word	0x00000000
	.align		4
        /*0004*/ 	.word	0xffffffff
	.align		4
        /*0008*/ 	.word	index@(_ZN7cutlass13device_kernelINS_4conv6kernel13ConvUniversalINS1_16ConvProblemShapeILNS1_8OperatorE2ELi3EEENS1_10collective14CollectiveConvINS1_47MainloopSm100TmaUmmaWarpSpecializedImplicitGemmILS5_2ELi20ELi3ELi1ELi2EN4cute5tupleIJNSA_1CILi2EEENSC_ILi1EEESE_EEEEENSB_IJNSC_ILi256EEENSB_IJNSC_ILi64EEEEEENSB_IJNSC_ILi32EEEEEEEEENS_6half_tESN_NSA_8TiledMMAINSA_8MMA_AtomIJNSA_26SM100_MMA_F16BF16_2x1SM_SSISN_SN_fLi256ELi64ELNSA_4UMMA5MajorE1ELSS_1ELNSR_7ScaleInE0ELST_0EEEEEENSA_6LayoutINSB_IJSE_SE_SE_EEENSB_IJNSC_ILi0EEESY_SY_EEEEENSB_IJNSA_10UnderscoreES11_S11_EEEEENS7_6detail27Sm100ImplicitGemmTileTraitsINSA_18SM100_TMA_2SM_LOADENSA_14ComposedLayoutINSA_7SwizzleILi3ELi4ELi3EEENSA_18smem_ptr_flag_bitsILi16EEENSW_INSB_IJSI_NSC_ILi8EEEEEENSB_IJSE_SI_EEEEEEEvEENS15_INSA_25SM100_TMA_2SM_LOAD_IM2COLENS17_INS18_ILi2ELi4ELi3EEES1B_NSW_INSB_IJSK_S1C_EEENSB_IJSE_SK_EEEEEEEvEEEENS_8epilogue10collective18CollectiveEpilogueINS1Q_23Sm100TmaWarpSpecializedILi3ELi2ELi32ELb1ELb0EEEJNSB_IJNSC_ILi128EEESJ_SL_EEENSB_IJNSW_IS1V_SE_EENSW_ISK_SE_EEEEESN_NSB_IJlNSB_IJSE_lllEEESY_EEESN_S21_NS1Q_6fusion15FusionCallbacksIS1U_NS22_17LinearCombinationISN_fSN_fLNS_15FloatRoundStyleE2EEES1W_S1Z_JEEENSA_5SM1004TMEM4LOAD26SM100_TMEM_LOAD_32dp32b32xENSA_13SM90_TMA_LOADENS17_IS1J_S1B_NSW_INSB_IJS1C_SK_EEENSB_IJSK_SE_EEEEEEENSA_39AutoVectorizingCopyWithAssumedAlignmentILi128EEENSA_14SM90_TMA_STOREES2G_S2I_S2I_EEEvvEEEEvNT_6ParamsE)
	.align		4
        /*000c*/ 	.word	index@(__assertfail)
	.align		4
        /*0010*/ 	.word	0x00000000
	.align		4
        /*0014*/ 	.word	0xfffffffe
	.align		4
        /*0018*/ 	.word	0x00000000
	.align		4
        /*001c*/ 	.word	0xfffffffd
	.align		4
        /*0020*/ 	.word	0x00000000
	.align		4
        /*0024*/ 	.word	0xfffffffc


//--------------------- .nv.constant4             --------------------------
	.section	.nv.constant4,"a",@progbits
	.align	8
	.align		8
.nv.constant4:
        /*0000*/ 	.dword	__assertfail
	.align		8
        /*0008*/ 	.dword	__unnamed_1
	.align		8
        /*0010*/ 	.dword	__unnamed_2
	.align		8
        /*0018*/ 	.dword	_ZN39_INTERNAL_ba8aed21_4_k_cu_6622ee6c_31764cuda3std3__45__cpo5beginE
	.align		8
        /*0020*/ 	.dword	_ZN39_INTERNAL_ba8aed21_4_k_cu_6622ee6c_31764cuda3std3__45__cpo3endE
	.align		8
        /*0028*/ 	.dword	_ZN39_INTERNAL_ba8aed21_4_k_cu_6622ee6c_31764cuda3std3__45__cpo6cbeginE
	.align		8
        /*0030*/ 	.dword	_ZN39_INTERNAL_ba8aed21_4_k_cu_6622ee6c_31764cuda3std3__45__cpo4cendE
	.align		8
        /*0038*/ 	.dword	_ZN39_INTERNAL_ba8aed21_4_k_cu_6622ee6c_31764cuda3std3__441_GLOBAL__N__ba8aed21_4_k_cu_6622ee6c_31766ignoreE
	.align		8
        /*0040*/ 	.dword	_ZN39_INTERNAL_ba8aed21_4_k_cu_6622ee6c_31764cuda3std3__419piecewise_constructE
	.align		8
        /*0048*/ 	.dword	_ZN39_INTERNAL_ba8aed21_4_k_cu_6622ee6c_31764cuda3std3__48in_placeE
	.align		8
        /*0050*/ 	.dword	_ZN39_INTERNAL_ba8aed21_4_k_cu_6622ee6c_31764cuda3std6ranges3__45__cpo4swapE
	.align		8
        /*0058*/ 	.dword	_ZN39_INTERNAL_ba8aed21_4_k_cu_6622ee6c_31764cuda3std6ranges3__45__cpo9iter_moveE
	.align		8
        /*0060*/ 	.dword	_ZN39_INTERNAL_ba8aed21_4_k_cu_6622ee6c_31764cute7productE
	.align		8
        /*0068*/ 	.dword	_ZN39_INTERNAL_ba8aed21_4_k_cu_6622ee6c_31764cute1_E
	.align		8
        /*0070*/ 	.dword	$str$27
	.align		8
        /*0078*/ 	.dword	$str$28
	.align		8
        /*0080*/ 	.dword	$str$29
	.align		8
        /*0088*/ 	.dword	$str$30


//--------------------- .text._ZN7cutlass13device_kernelINS_4conv6kernel13ConvUniversalINS1_16ConvProblemShapeILNS1_8OperatorE2ELi3EEENS1_10collective14CollectiveConvINS1_47MainloopSm100TmaUmmaWarpSpecializedImplicitGemmILS5_2ELi20ELi3ELi1ELi2EN4cute5tupleIJNSA_1CILi2EEENSC_ILi1EEESE_EEEEENSB_IJNSC_ILi256EEENSB_IJNSC_ILi64EEEEEENSB_IJNSC_ILi32EEEEEEEEENS_6half_tESN_NSA_8TiledMMAINSA_8MMA_AtomIJNSA_26SM100_MMA_F16BF16_2x1SM_SSISN_SN_fLi256ELi64ELNSA_4UMMA5MajorE1ELSS_1ELNSR_7ScaleInE0ELST_0EEEEEENSA_6LayoutINSB_IJSE_SE_SE_EEENSB_IJNSC_ILi0EEESY_SY_EEEEENSB_IJNSA_10UnderscoreES11_S11_EEEEENS7_6detail27Sm100ImplicitGemmTileTraitsINSA_18SM100_TMA_2SM_LOADENSA_14ComposedLayoutINSA_7SwizzleILi3ELi4ELi3EEENSA_18smem_ptr_flag_bitsILi16EEENSW_INSB_IJSI_NSC_ILi8EEEEEENSB_IJSE_SI_EEEEEEEvEENS15_INSA_25SM100_TMA_2SM_LOAD_IM2COLENS17_INS18_ILi2ELi4ELi3EEES1B_NSW_INSB_IJSK_S1C_EEENSB_IJSE_SK_EEEEEEEvEEEENS_8epilogue10collective18CollectiveEpilogueINS1Q_23Sm100TmaWarpSpecializedILi3ELi2ELi32ELb1ELb0EEEJNSB_IJNSC_ILi128EEESJ_SL_EEENSB_IJNSW_IS1V_SE_EENSW_ISK_SE_EEEEESN_NSB_IJlNSB_IJSE_lllEEESY_EEESN_S21_NS1Q_6fusion15FusionCallbacksIS1U_NS22_17LinearCombinationISN_fSN_fLNS_15FloatRoundStyleE2EEES1W_S1Z_JEEENSA_5SM1004TMEM4LOAD26SM100_TMEM_LOAD_32dp32b32xENSA_13SM90_TMA_LOADENS17_IS1J_S1B_NSW_INSB_IJS1C_SK_EEENSB_IJSK_SE_EEEEEEENSA_39AutoVectorizingCopyWithAssumedAlignmentILi128EEENSA_14SM90_TMA_STOREES2G_S2I_S2I_EEEvvEEEEvNT_6ParamsE --------------------------
	.section	.text._ZN7cutlass13device_kernelINS_4conv6kernel13ConvUniversalINS1_16ConvProblemShapeILNS1_8OperatorE2ELi3EEENS1_10collective14CollectiveConvINS1_47MainloopSm100TmaUmmaWarpSpecializedImplicitGemmILS5_2ELi20ELi3ELi1ELi2EN4cute5tupleIJNSA_1CILi2EEENSC_ILi1EEESE_EEEEENSB_IJNSC_ILi256EEENSB_IJNSC_ILi64EEEEEENSB_IJNSC_ILi32EEEEEEEEENS_6half_tESN_NSA_8TiledMMAINSA_8MMA_AtomIJNSA_26SM100_MMA_F16BF16_2x1SM_SSISN_SN_fLi256ELi64ELNSA_4UMMA5MajorE1ELSS_1ELNSR_7ScaleInE0ELST_0EEEEEENSA_6LayoutINSB_IJSE_SE_SE_EEENSB_IJNSC_ILi0EEESY_SY_EEEEENSB_IJNSA_10UnderscoreES11_S11_EEEEENS7_6detail27Sm100ImplicitGemmTileTraitsINSA_18SM100_TMA_2SM_LOADENSA_14ComposedLayoutINSA_7SwizzleILi3ELi4ELi3EEENSA_18smem_ptr_flag_bitsILi16EEENSW_INSB_IJSI_NSC_ILi8EEEEEENSB_IJSE_SI_EEEEEEEvEENS15_INSA_25SM100_TMA_2SM_LOAD_IM2COLENS17_INS18_ILi2ELi4ELi3EEES1B_NSW_INSB_IJSK_S1C_EEENSB_IJSE_SK_EEEEEEEvEEEENS_8epilogue10collective18CollectiveEpilogueINS1Q_23Sm100TmaWarpSpecializedILi3ELi2ELi32ELb1ELb0EEEJNSB_IJNSC_ILi128EEESJ_SL_EEENSB_IJNSW_IS1V_SE_EENSW_ISK_SE_EEEEESN_NSB_IJlNSB_IJSE_lllEEESY_EEESN_S21_NS1Q_6fusion15FusionCallbacksIS1U_NS22_17LinearCombinationISN_fSN_fLNS_15FloatRoundStyleE2EEES1W_S1Z_JEEENSA_5SM1004TMEM4LOAD26SM100_TMEM_LOAD_32dp32b32xENSA_13SM90_TMA_LOADENS17_IS1J_S1B_NSW_INSB_IJS1C_SK_EEENSB_IJSK_SE_EEEEEEENSA_39AutoVectorizingCopyWithAssumedAlignmentILi128EEENSA_14SM90_TMA_STOREES2G_S2I_S2I_EEEvvEEEEvNT_6ParamsE,"ax",@progbits
	.align	128
.text._ZN7cutlass13device_kernelINS_4conv6kernel13ConvUniversalINS1_16ConvProblemShapeILNS1_8OperatorE2ELi3EEENS1_10collective14CollectiveConvINS1_47MainloopSm100TmaUmmaWarpSpecializedImplicitGemmILS5_2ELi20ELi3ELi1ELi2EN4cute5tupleIJNSA_1CILi2EEENSC_ILi1EEESE_EEEEENSB_IJNSC_ILi256EEENSB_IJNSC_ILi64EEEEEENSB_IJNSC_ILi32EEEEEEEEENS_6half_tESN_NSA_8TiledMMAINSA_8MMA_AtomIJNSA_26SM100_MMA_F16BF16_2x1SM_SSISN_SN_fLi256ELi64ELNSA_4UMMA5MajorE1ELSS_1ELNSR_7ScaleInE0ELST_0EEEEEENSA_6LayoutINSB_IJSE_SE_SE_EEENSB_IJNSC_ILi0EEESY_SY_EEEEENSB_IJNSA_10UnderscoreES11_S11_EEEEENS7_6detail27Sm100ImplicitGemmTileTraitsINSA_18SM100_TMA_2SM_LOADENSA_14ComposedLayoutINSA_7SwizzleILi3ELi4ELi3EEENSA_18smem_ptr_flag_bitsILi16EEENSW_INSB_IJSI_NSC_ILi8EEEEEENSB_IJSE_SI_EEEEEEEvEENS15_INSA_25SM100_TMA_2SM_LOAD_IM2COLENS17_INS18_ILi2ELi4ELi3EEES1B_NSW_INSB_IJSK_S1C_EEENSB_IJSE_SK_EEEEEEEvEEEENS_8epilogue10collective18CollectiveEpilogueINS1Q_23Sm100TmaWarpSpecializedILi3ELi2ELi32ELb1ELb0EEEJNSB_IJNSC_ILi128EEESJ_SL_EEENSB_IJNSW_IS1V_SE_EENSW_ISK_SE_EEEEESN_NSB_IJlNSB_IJSE_lllEEESY_EEESN_S21_NS1Q_6fusion15FusionCallbacksIS1U_NS22_17LinearCombinationISN_fSN_fLNS_15FloatRoundStyleE2EEES1W_S1Z_JEEENSA_5SM1004TMEM4LOAD26SM100_TMEM_LOAD_32dp32b32xENSA_13SM90_TMA_LOADENS17_IS1J_S1B_NSW_INSB_IJS1C_SK_EEENSB_IJSK_SE_EEEEEEENSA_39AutoVectorizingCopyWithAssumedAlignmentILi128EEENSA_14SM90_TMA_STOREES2G_S2I_S2I_EEEvvEEEEvNT_6ParamsE:
        .type           _ZN7cutlass13device_kernelINS_4conv6kernel13ConvUniversalINS1_16ConvProblemShapeILNS1_8OperatorE2ELi3EEENS1_10collective14CollectiveConvINS1_47MainloopSm100TmaUmmaWarpSpecializedImplicitGemmILS5_2ELi20ELi3ELi1ELi2EN4cute5tupleIJNSA_1CILi2EEENSC_ILi1EEESE_EEEEENSB_IJNSC_ILi256EEENSB_IJNSC_ILi64EEEEEENSB_IJNSC_ILi32EEEEEEEEENS_6half_tESN_NSA_8TiledMMAINSA_8MMA_AtomIJNSA_26SM100_MMA_F16BF16_2x1SM_SSISN_SN_fLi256ELi64ELNSA_4UMMA5MajorE1ELSS_1ELNSR_7ScaleInE0ELST_0EEEEEENSA_6LayoutINSB_IJSE_SE_SE_EEENSB_IJNSC_ILi0EEESY_SY_EEEEENSB_IJNSA_10UnderscoreES11_S11_EEEEENS7_6detail27Sm100ImplicitGemmTileTraitsINSA_18SM100_TMA_2SM_LOADENSA_14ComposedLayoutINSA_7SwizzleILi3ELi4ELi3EEENSA_18smem_ptr_flag_bitsILi16EEENSW_INSB_IJSI_NSC_ILi8EEEEEENSB_IJSE_SI_EEEEEEEvEENS15_INSA_25SM100_TMA_2SM_LOAD_IM2COLENS17_INS18_ILi2ELi4ELi3EEES1B_NSW_INSB_IJSK_S1C_EEENSB_IJSE_SK_EEEEEEEvEEEENS_8epilogue10collective18CollectiveEpilogueINS1Q_23Sm100TmaWarpSpecializedILi3ELi2ELi32ELb1ELb0EEEJNSB_IJNSC_ILi128EEESJ_SL_EEENSB_IJNSW_IS1V_SE_EENSW_ISK_SE_EEEEESN_NSB_IJlNSB_IJSE_lllEEESY_EEESN_S21_NS1Q_6fusion15FusionCallbacksIS1U_NS22_17LinearCombinationISN_fSN_fLNS_15FloatRoundStyleE2EEES1W_S1Z_JEEENSA_5SM1004TMEM4LOAD26SM100_TMEM_LOAD_32dp32b32xENSA_13SM90_TMA_LOADENS17_IS1J_S1B_NSW_INSB_IJS1C_SK_EEENSB_IJSK_SE_EEEEEEENSA_39AutoVectorizingCopyWithAssumedAlignmentILi128EEENSA_14SM90_TMA_STOREES2G_S2I_S2I_EEEvvEEEEvNT_6ParamsE,@function
        .size           _ZN7cutlass13device_kernelINS_4conv6kernel13ConvUniversalINS1_16ConvProblemShapeILNS1_8OperatorE2ELi3EEENS1_10collective14CollectiveConvINS1_47MainloopSm100TmaUmmaWarpSpecializedImplicitGemmILS5_2ELi20ELi3ELi1ELi2EN4cute5tupleIJNSA_1CILi2EEENSC_ILi1EEESE_EEEEENSB_IJNSC_ILi256EEENSB_IJNSC_ILi64EEEEEENSB_IJNSC_ILi32EEEEEEEEENS_6half_tESN_NSA_8TiledMMAINSA_8MMA_AtomIJNSA_26SM100_MMA_F16BF16_2x1SM_SSISN_SN_fLi256ELi64ELNSA_4UMMA5MajorE1ELSS_1ELNSR_7ScaleInE0ELST_0EEEEEENSA_6LayoutINSB_IJSE_SE_SE_EEENSB_IJNSC_ILi0EEESY_SY_EEEEENSB_IJNSA_10UnderscoreES11_S11_EEEEENS7_6detail27Sm100ImplicitGemmTileTraitsINSA_18SM100_TMA_2SM_LOADENSA_14ComposedLayoutINSA_7SwizzleILi3ELi4ELi3EEENSA_18smem_ptr_flag_bitsILi16EEENSW_INSB_IJSI_NSC_ILi8EEEEEENSB_IJSE_SI_EEEEEEEvEENS15_INSA_25SM100_TMA_2SM_LOAD_IM2COLENS17_INS18_ILi2ELi4ELi3EEES1B_NSW_INSB_IJSK_S1C_EEENSB_IJSE_SK_EEEEEEEvEEEENS_8epilogue10collective18CollectiveEpilogueINS1Q_23Sm100TmaWarpSpecializedILi3ELi2ELi32ELb1ELb0EEEJNSB_IJNSC_ILi128EEESJ_SL_EEENSB_IJNSW_IS1V_SE_EENSW_ISK_SE_EEEEESN_NSB_IJlNSB_IJSE_lllEEESY_EEESN_S21_NS1Q_6fusion15FusionCallbacksIS1U_NS22_17LinearCombinationISN_fSN_fLNS_15FloatRoundStyleE2EEES1W_S1Z_JEEENSA_5SM1004TMEM4LOAD26SM100_TMEM_LOAD_32dp32b32xENSA_13SM90_TMA_LOADENS17_IS1J_S1B_NSW_INSB_IJS1C_SK_EEENSB_IJSK_SE_EEEEEEENSA_39AutoVectorizingCopyWithAssumedAlignmentILi128EEENSA_14SM90_TMA_STOREES2G_S2I_S2I_EEEvvEEEEvNT_6ParamsE,(.L_x_214 - _ZN7cutlass13device_kernelINS_4conv6kernel13ConvUniversalINS1_16ConvProblemShapeILNS1_8OperatorE2ELi3EEENS1_10collective14CollectiveConvINS1_47MainloopSm100TmaUmmaWarpSpecializedImplicitGemmILS5_2ELi20ELi3ELi1ELi2EN4cute5tupleIJNSA_1CILi2EEENSC_ILi1EEESE_EEEEENSB_IJNSC_ILi256EEENSB_IJNSC_ILi64EEEEEENSB_IJNSC_ILi32EEEEEEEEENS_6half_tESN_NSA_8TiledMMAINSA_8MMA_AtomIJNSA_26SM100_MMA_F16BF16_2x1SM_SSISN_SN_fLi256ELi64ELNSA_4UMMA5MajorE1ELSS_1ELNSR_7ScaleInE0ELST_0EEEEEENSA_6LayoutINSB_IJSE_SE_SE_EEENSB_IJNSC_ILi0EEESY_SY_EEEEENSB_IJNSA_10UnderscoreES11_S11_EEEEENS7_6detail27Sm100ImplicitGemmTileTraitsINSA_18SM100_TMA_2SM_LOADENSA_14ComposedLayoutINSA_7SwizzleILi3ELi4ELi3EEENSA_18smem_ptr_flag_bitsILi16EEENSW_INSB_IJSI_NSC_ILi8EEEEEENSB_IJSE_SI_EEEEEEEvEENS15_INSA_25SM100_TMA_2SM_LOAD_IM2COLENS17_INS18_ILi2ELi4ELi3EEES1B_NSW_INSB_IJSK_S1C_EEENSB_IJSE_SK_EEEEEEEvEEEENS_8epilogue10collective18CollectiveEpilogueINS1Q_23Sm100TmaWarpSpecializedILi3ELi2ELi32ELb1ELb0EEEJNSB_IJNSC_ILi128EEESJ_SL_EEENSB_IJNSW_IS1V_SE_EENSW_ISK_SE_EEEEESN_NSB_IJlNSB_IJSE_lllEEESY_EEESN_S21_NS1Q_6fusion15FusionCallbacksIS1U_NS22_17LinearCombinationISN_fSN_fLNS_15FloatRoundStyleE2EEES1W_S1Z_JEEENSA_5SM1004TMEM4LOAD26SM100_TMEM_LOAD_32dp32b32xENSA_13SM90_TMA_LOADENS17_IS1J_S1B_NSW_INSB_IJS1C_SK_EEENSB_IJSK_SE_EEEEEEENSA_39AutoVectorizingCopyWithAssumedAlignmentILi128EEENSA_14SM90_TMA_STOREES2G_S2I_S2I_EEEvvEEEEvNT_6ParamsE)
        .other          _ZN7cutlass13device_kernelINS_4conv6kernel13ConvUniversalINS1_16ConvProblemShapeILNS1_8OperatorE2ELi3EEENS1_10collective14CollectiveConvINS1_47MainloopSm100TmaUmmaWarpSpecializedImplicitGemmILS5_2ELi20ELi3ELi1ELi2EN4cute5tupleIJNSA_1CILi2EEENSC_ILi1EEESE_EEEEENSB_IJNSC_ILi256EEENSB_IJNSC_ILi64EEEEEENSB_IJNSC_ILi32EEEEEEEEENS_6half_tESN_NSA_8TiledMMAINSA_8MMA_AtomIJNSA_26SM100_MMA_F16BF16_2x1SM_SSISN_SN_fLi256ELi64ELNSA_4UMMA5MajorE1ELSS_1ELNSR_7ScaleInE0ELST_0EEEEEENSA_6LayoutINSB_IJSE_SE_SE_EEENSB_IJNSC_ILi0EEESY_SY_EEEEENSB_IJNSA_10UnderscoreES11_S11_EEEEENS7_6detail27Sm100ImplicitGemmTileTraitsINSA_18SM100_TMA_2SM_LOADENSA_14ComposedLayoutINSA_7SwizzleILi3ELi4ELi3EEENSA_18smem_ptr_flag_bitsILi16EEENSW_INSB_IJSI_NSC_ILi8EEEEEENSB_IJSE_SI_EEEEEEEvEENS15_INSA_25SM100_TMA_2SM_LOAD_IM2COLENS17_INS18_ILi2ELi4ELi3EEES1B_NSW_INSB_IJSK_S1C_EEENSB_IJSE_SK_EEEEEEEvEEEENS_8epilogue10collective18CollectiveEpilogueINS1Q_23Sm100TmaWarpSpecializedILi3ELi2ELi32ELb1ELb0EEEJNSB_IJNSC_ILi128EEESJ_SL_EEENSB_IJNSW_IS1V_SE_EENSW_ISK_SE_EEEEESN_NSB_IJlNSB_IJSE_lllEEESY_EEESN_S21_NS1Q_6fusion15FusionCallbacksIS1U_NS22_17LinearCombinationISN_fSN_fLNS_15FloatRoundStyleE2EEES1W_S1Z_JEEENSA_5SM1004TMEM4LOAD26SM100_TMEM_LOAD_32dp32b32xENSA_13SM90_TMA_LOADENS17_IS1J_S1B_NSW_INSB_IJS1C_SK_EEENSB_IJSK_SE_EEEEEEENSA_39AutoVectorizingCopyWithAssumedAlignmentILi128EEENSA_14SM90_TMA_STOREES2G_S2I_S2I_EEEvvEEEEvNT_6ParamsE,@"STO_CUDA_ENTRY STV_DEFAULT"
_ZN7cutlass13device_kernelINS_4conv6kernel13ConvUniversalINS1_16ConvProblemShapeILNS1_8OperatorE2ELi3EEENS1_10collective14CollectiveConvINS1_47MainloopSm100TmaUmmaWarpSpecializedImplicitGemmILS5_2ELi20ELi3ELi1ELi2EN4cute5tupleIJNSA_1CILi2EEENSC_ILi1EEESE_EEEEENSB_IJNSC_ILi256EEENSB_IJNSC_ILi64EEEEEENSB_IJNSC_ILi32EEEEEEEEENS_6half_tESN_NSA_8TiledMMAINSA_8MMA_AtomIJNSA_26SM100_MMA_F16BF16_2x1SM_SSISN_SN_fLi256ELi64ELNSA_4UMMA5MajorE1ELSS_1ELNSR_7ScaleInE0ELST_0EEEEEENSA_6LayoutINSB_IJSE_SE_SE_EEENSB_IJNSC_ILi0EEESY_SY_EEEEENSB_IJNSA_10UnderscoreES11_S11_EEEEENS7_6detail27Sm100ImplicitGemmTileTraitsINSA_18SM100_TMA_2SM_LOADENSA_14ComposedLayoutINSA_7SwizzleILi3ELi4ELi3EEENSA_18smem_ptr_flag_bitsILi16EEENSW_INSB_IJSI_NSC_ILi8EEEEEENSB_IJSE_SI_EEEEEEEvEENS15_INSA_25SM100_TMA_2SM_LOAD_IM2COLENS17_INS18_ILi2ELi4ELi3EEES1B_NSW_INSB_IJSK_S1C_EEENSB_IJSE_SK_EEEEEEEvEEEENS_8epilogue10collective18CollectiveEpilogueINS1Q_23Sm100TmaWarpSpecializedILi3ELi2ELi32ELb1ELb0EEEJNSB_IJNSC_ILi128EEESJ_SL_EEENSB_IJNSW_IS1V_SE_EENSW_ISK_SE_EEEEESN_NSB_IJlNSB_IJSE_lllEEESY_EEESN_S21_NS1Q_6fusion15FusionCallbacksIS1U_NS22_17LinearCombinationISN_fSN_fLNS_15FloatRoundStyleE2EEES1W_S1Z_JEEENSA_5SM1004TMEM4LOAD26SM100_TMEM_LOAD_32dp32b32xENSA_13SM90_TMA_LOADENS17_IS1J_S1B_NSW_INSB_IJS1C_SK_EEENSB_IJSK_SE_EEEEEEENSA_39AutoVectorizingCopyWithAssumedAlignmentILi128EEENSA_14SM90_TMA_STOREES2G_S2I_S2I_EEEvvEEEEvNT_6ParamsE:
[----:B------:R-:W1:Y:S01]  /*0000*/  LDC R1, c[0x0][0x37c] ;  /* 0x0000df00ff017b82 */ /* 0x000e620000000800 */
[----:B------:R-:W2:Y:S01]  /*0010*/  S2R R99, SR_TID.X ;  /* 0x0000000000637919 */ /* 0x000ea20000002100 */
[----:B------:R-:W3:Y:S06]  /*0020*/  LDCU.64 UR8, c[0x0][0x990] ;  /* 0x00013200ff0877ac */ /* 0x000eec0008000a00 */
[----:B------:R-:W4:Y:S01]  /*0030*/  S2UR UR4, SR_CgaCtaId ;  /* 0x00000000000479c3 */ /* 0x000f220000008800 */
[----:B-1----:R-:W-:Y:S01]  /*0040*/  VIADD R1, R1, 0xfffffff8 ;  /* 0xfffffff801017836 */ /* 0x002fe20000000000 */
[----:B------:R-:W-:-:S02]  /*0050*/  PRMT R91, RZ, 0x7610, R91 ;  /* 0x00007610ff5b7816 */ /* 0x000fc4000000005b */
[----:B------:R-:W-:Y:S02]  /*0060*/  ELECT P1, URZ, PT ;  /* 0x0000000000ff782f */ /* 0x000fe40003820000 */
[----:B------:R-:W-:Y:S01]  /*0070*/  R2UR UR49, R1 ;  /* 0x00000000013172ca */ /* 0x000fe200000e0000 */
[----:B---3--:R-:W-:-:S04]  /*0080*/  UISETP.NE.U32.AND UP0, UPT, UR8, URZ, UPT ;  /* 0x000000ff0800728c */ /* 0x008fc8000bf05070 */
[----:B------:R-:W-:Y:S02]  /*0090*/  UISETP.NE.AND.EX UP0, UPT, UR9, URZ, UPT, UP0 ;  /* 0x000000ff0900728c */ /* 0x000fe4000bf05300 */
[----:B----4-:R-:W-:Y:S02]  /*00a0*/  ULOP3.LUT UR33, UR4, 0x1, URZ, 0xc0, !UPT ;  /* 0x0000000104217892 */ /* 0x010fe4000f8ec0ff */
[----:B------:R-:W-:Y:S01]  /*00b0*/  ULOP3.LUT UR32, UR4, 0x1, URZ, 0x3c, !UPT ;  /* 0x0000000104207892 */ /* 0x000fe2000f8e3cff */
[----:B--2---:R-:W-:-:S05]  /*00c0*/  SHF.R.U32.HI R92, RZ, 0x5, R99 ;  /* 0x00000005ff5c7819 */ /* 0x004fca0000011663 */
[----:B------:R-:W1:Y:S02]  /*00d0*/  SHFL.IDX PT, R0, R92, RZ, 0x1f ;  /* 0x00001fff5c007589 */ /* 0x000e6400000e0000 */
[----:B-1----:R-:W-:Y:S01]  /*00e0*/  R2UR UR18, R0 ;  /* 0x00000000001272ca */ /* 0x002fe200000e0000 */
[----:B------:R-:W-:-:S14]  /*00f0*/  BRA.U UP0, `(.L_x_0) ;  /* 0x0000000100307547 */ /* 0x000fdc000b800000 */
[----:B------:R-:W1:Y:S02]  /*0100*/  LDCU.64 UR4, c[0x0][0x988] ;  /* 0x00013100ff0477ac */ /* 0x000e640008000a00 */
[----:B-1----:R-:W-:-:S04]  /*0110*/  UISETP.NE.U32.AND UP0, UPT, UR4, URZ, UPT ;  /* 0x000000ff0400728c */ /* 0x002fc8000bf05070 */
[----:B------:R-:W-:-:S09]  /*0120*/  UISETP.NE.AND.EX UP0, UPT, UR5, URZ, UPT, UP0 ;  /* 0x000000ff0500728c */ /* 0x000fd2000bf05300 */
[----:B------:R-:W-:Y:S05]  /*0130*/  BRA.U !UP0, `(.L_x_1) ;  /* 0x0000000108147547 */ /* 0x000fea000b800000 */
[----:B------:R-:W1:Y:S01]  /*0140*/  LDC.64 R2, c[0x0][0x988] ;  /* 0x00026200ff027b82 */ /* 0x000e620000000a00 */
[----:B------:R-:W1:Y:S02]  /*0150*/  LDCU.64 UR4, c[0x0][0x358] ;  /* 0x00006b00ff0477ac */ /* 0x000e640008000a00 */
[----:B-1----:R1:W5:Y:S01]  /*0160*/  LDG.E R41, desc[UR4][R2.64] ;  /* 0x0000000402297981 */ /* 0x002362000c1e1900 */
[----:B------:R-:W-:Y:S01]  /*0170*/  HFMA2 R91, -RZ, RZ, 0, 5.9604644775390625e-08 ;  /* 0x00000001ff5b7431 */ /* 0x000fe200000001ff */
[----:B------:R-:W-:Y:S05]  /*0180*/  BRA `(.L_x_0) ;  /* 0x00000000000c7947 */ /* 0x000fea0003800000 */
.L_x_1:
[----:B------:R-:W1:Y:S01]  /*0190*/  LDCU UR4, c[0x0][0x980] ;  /* 0x00013000ff0477ac */ /* 0x000e620008000800 */
[----:B------:R-:W-:Y:S01]  /*01a0*/  HFMA2 R91, -RZ, RZ, 0, 5.9604644775390625e-08 ;  /* 0x00000001ff5b7431 */ /* 0x000fe200000001ff */
[----:B-1----:R-:W-:-:S07]  /*01b0*/  MOV R41, UR4 ;  /* 0x0000000400297c02 */ /* 0x002fce0008000f00 */
.L_x_0:
[----:B------:R-:W2:Y:S02]  /*01c0*/  LDCU.64 UR4, c[0x0][0x9b0] ;  /* 0x00013600ff0477ac */ /* 0x000ea40008000a00 */
[----:B--2---:R-:W-:-:S04]  /*01d0*/  UISETP.NE.U32.AND UP0, UPT, UR4, URZ, UPT ;  /* 0x000000ff0400728c */ /* 0x004fc8000bf05070 */
[----:B------:R-:W-:-:S09]  /*01e0*/  UISETP.NE.AND.EX UP0, UPT, UR5, URZ, UPT, UP0 ;  /* 0x000000ff0500728c */ /* 0x000fd2000bf05300 */
[----:B------:R-:W-:Y:S05]  /*01f0*/  BRA.U UP0, `(.L_x_2) ;  /* 0x0000000100287547 */ /* 0x000fea000b800000 */
[----:B------:R-:W2:Y:S02]  /*0200*/  LDCU.64 UR4, c[0x0][0x9a8] ;  /* 0x00013500ff0477ac */ /* 0x000ea40008000a00 */
[----:B--2---:R-:W-:-:S04]  /*0210*/  UISETP.NE.U32.AND UP0, UPT, UR4, URZ, UPT ;  /* 0x000000ff0400728c */ /* 0x004fc8000bf05070 */
[----:B------:R-:W-:-:S09]  /*0220*/  UISETP.NE.AND.EX UP0, UPT, UR5, URZ, UPT, UP0 ;  /* 0x000000ff0500728c */ /* 0x000fd2000bf05300 */
[----:B------:R-:W-:Y:S05]  /*0230*/  BRA.U !UP0, `(.L_x_3) ;  /* 0x0000000108107547 */ /* 0x000fea000b800000 */
[----:B------:R-:W2:Y:S01]  /*0240*/  LDC.64 R38, c[0x0][0x9a8] ;  /* 0x00026a00ff267b82 */ /* 0x000ea20000000a00 */
[----:B------:R-:W2:Y:S02]  /*0250*/  LDCU.64 UR4, c[0x0][0x358] ;  /* 0x00006b00ff0477ac */ /* 0x000ea40008000a00 */
[----:B--2---:R2:W5:Y:S01]  /*0260*/  LDG.E R38, desc[UR4][R38.64] ;  /* 0x0000000426267981 */ /* 0x004562000c1e1900 */
[----:B------:R-:W-:Y:S05]  /*0270*/  BRA `(.L_x_2) ;  /* 0x0000000000087947 */ /* 0x000fea0003800000 */
.L_x_3:
[----:B------:R-:W2:Y:S02]  /*0280*/  LDCU UR4, c[0x0][0x9a0] ;  /* 0x00013400ff0477ac */ /* 0x000ea40008000800 */
[----:B--2---:R-:W-:Y:S02]  /*0290*/  MOV R38, UR4 ;  /* 0x0000000400267c02 */ /* 0x004fe40008000f00 */
.L_x_2:
[----:B------:R-:W-:Y:S01]  /*02a0*/  IMAD.U32 R0, RZ, RZ, UR18 ;  /* 0x00000012ff007e24 */ /* 0x000fe2000f8e00ff */
[----:B------:R-:W-:Y:S04]  /*02b0*/  BSSY.RECONVERGENT B0, `(.L_x_4) ;  /* 0x000000c000007945 */ /* 0x000fe80003800200 */
[C---:B------:R-:W-:Y:S02]  /*02c0*/  ISETP.NE.OR P2, PT, R0.reuse, 0x1, !P1 ;  /* 0x000000010000780c */ /* 0x040fe40004f45670 */
[----:B------:R-:W-:-:S11]  /*02d0*/  ISETP.NE.OR P0, PT, R0, 0x3, !P1 ;  /* 0x000000030000780c */ /* 0x000fd60004f05670 */
[----:B------:R-:W-:Y:S05]  /*02e0*/  @P2 BRA `(.L_x_5) ;  /* 0x0000000000202947 */ /* 0x000fea0003800000 */
[----:B------:R-:W3:Y:S02]  /*02f0*/  LDCU.64 UR4, c[0x0][0x348] ;  /* 0x00006900ff0477ac */ /* 0x000ee40008000a00 */
[----:B---3--:R-:W-:Y:S02]  /*0300*/  UIADD3 UR6, UP1, UPT, UR4, 0x80, URZ ;  /* 0x0000008004067890 */ /* 0x008fe4000ff3e0ff */
[----:B------:R-:W-:Y:S02]  /*0310*/  UIADD3 UR4, UP0, UPT, UR4, 0x180, URZ ;  /* 0x0000018004047890 */ /* 0x000fe4000ff1e0ff */
[----:B------:R-:W-:Y:S02]  /*0320*/  UIADD3.X UR7, UPT, UPT, URZ, UR5, URZ, UP1, !UPT ;  /* 0x00000005ff077290 */ /* 0x000fe40008ffe4ff */
[----:B------:R-:W-:-:S07]  /*0330*/  UIADD3.X UR5, UPT, UPT, URZ, UR5, URZ, UP0, !UPT ;  /* 0x00000005ff057290 */ /* 0x000fce00087fe4ff */
[----:B------:R3:W-:Y:S02]  /*0340*/  UTMACCTL.PF [UR6] ;  /* 0x00000000060079b9 */ /* 0x0007e40008040000 */
[----:B------:R3:W-:Y:S02]  /*0350*/  UTMACCTL.PF [UR4] ;  /* 0x00000000040079b9 */ /* 0x0007e40008040000 */
[----:B---3--:R-:W-:Y:S01]  /*0360*/  NOP ;  /* 0x0000000000007918 */ /* 0x008fe20000000000 */
.L_x_5:
[----:B------:R-:W-:Y:S05]  /*0370*/  BSYNC.RECONVERGENT B0 ;  /* 0x0000000000007941 */ /* 0x000fea0003800200 */
.L_x_4:
[----:B------:R-:W-:Y:S04]  /*0380*/  BSSY.RECONVERGENT B0, `(.L_x_6) ;  /* 0x000000a000007945 */ /* 0x000fe80003800200 */
        /* <DEDUP_REMOVED lines=9> */
.L_x_7:
[----:B------:R-:W-:Y:S05]  /*0420*/  BSYNC.RECONVERGENT B0 ;  /* 0x0000000000007941 */ /* 0x000fea0003800200 */
.L_x_6:
[----:B------:R-:W3:Y:S01]  /*0430*/  LDCU.64 UR4, c[0x0][0x988] ;  /* 0x00013100ff0477ac */ /* 0x000ee20008000a00 */
[----:B------:R-:W-:Y:S02]  /*0440*/  UISETP.EQ.U32.AND UP2, UPT, UR8, URZ, UPT ;  /* 0x000000ff0800728c */ /* 0x000fe4000bf42070 */
[----:B------:R-:W-:Y:S02]  /*0450*/  UPLOP3.LUT UP3, UPT, UPT, UPT, UPT, 0x80, 0x8 ;  /* 0x000000000008789c */ /* 0x000fe40003f6f070 */
[----:B---3--:R-:W-:-:S04]  /*0460*/  UISETP.NE.U32.AND UP0, UPT, UR4, URZ, UPT ;  /* 0x000000ff0400728c */ /* 0x008fc8000bf05070 */
[----:B------:R-:W-:-:S04]  /*0470*/  UISETP.NE.AND.EX UP1, UPT, UR5, URZ, UPT, UP0 ;  /* 0x000000ff0500728c */ /* 0x000fc8000bf25300 */
[----:B------:R-:W-:-:S04]  /*0480*/  UISETP.EQ.OR.EX UP4, UPT, UR9, URZ, !UP1, UP2 ;  /* 0x000000ff0900728c */ /* 0x000fc8000cf82720 */
[----:B------:R-:W-:-:S06]  /*0490*/  UP2UR UR4, UPR, URZ, 0x10 ;  /* 0x00000010ff047883 */ /* 0x000fcc0008000000 */
[----:B------:R-:W-:Y:S01]  /*04a0*/  MOV R98, UR4 ;  /* 0x0000000400627c02 */ /* 0x000fe20008000f00 */
[----:B------:R-:W-:Y:S06]  /*04b0*/  BRA.U !UP4, `(.L_x_8) ;  /* 0x000000010c207547 */ /* 0x000fec000b800000 */
[----:B------:R-:W-:Y:S01]  /*04c0*/  UISETP.NE.U32.AND UP0, UPT, UR8, URZ, UPT ;  /* 0x000000ff0800728c */ /* 0x000fe2000bf05070 */
[----:B-----5:R-:W-:Y:S01]  /*04d0*/  FSETP.NEU.AND P0, PT, R41, RZ, PT ;  /* 0x000000ff2900720b */ /* 0x020fe20003f0d000 */
[----:B------:R-:W-:Y:S02]  /*04e0*/  USEL UR4, URZ, 0xffffffff, UP1 ;  /* 0xffffffffff047887 */ /* 0x000fe40008800000 */
[----:B------:R-:W-:-:S10]  /*04f0*/  UISETP.NE.AND.EX UP2, UPT, UR9, URZ, UPT, UP0 ;  /* 0x000000ff0900728c */ /* 0x000fd4000bf45300 */
[----:B------:R-:W-:Y:S01]  /*0500*/  VOTEU.ANY UP0, P0 ;  /* 0x0000000000ff7886 */ /* 0x000fe20000000100 */
[----:B------:R-:W-:-:S04]  /*0510*/  @!UP2 USEL UR4, URZ, 0xffffffff, UP0 ;  /* 0xffffffffff04a887 */ /* 0x000fc80008000000 */
[----:B------:R-:W-:-:S04]  /*0520*/  ULOP3.LUT UR4, UR4, 0x1, URZ, 0xc0, !UPT ;  /* 0x0000000104047892 */ /* 0x000fc8000f8ec0ff */
[----:B------:R-:W-:-:S11]  /*0530*/  UISETP.NE.U32.AND UP3, UPT, UR4, 0x1, UPT ;  /* 0x000000010400788c */ /* 0x000fd6000bf65070 */
.L_x_8:
[----:B------:R-:W3:Y:S01]  /*0540*/  SHFL.IDX PT, R0, R92, RZ, 0x1f ;  /* 0x00001fff5c007589 */ /* 0x000ee200000e0000 */
[----:B------:R-:W-:Y:S02]  /*0550*/  UISETP.NE.AND UP5, UPT, UR18, 0x2, UPT ;  /* 0x000000021200788c */ /* 0x000fe4000bfa5270 */
[----:B------:R-:W-:Y:S02]  /*0560*/  UISETP.NE.AND UP0, UPT, UR18, 0x2, UPT ;  /* 0x000000021200788c */ /* 0x000fe4000bf05270 */
[----:B------:R-:W-:Y:S02]  /*0570*/  UISETP.NE.OR UP2, UPT, UR33, URZ, UP5 ;  /* 0x000000ff2100728c */ /* 0x000fe4000af45670 */
[----:B------:R-:W-:-:S04]  /*0580*/  USEL UR54, URZ, 0x1, UP0 ;  /* 0x00000001ff367887 */ /* 0x000fc80008000000 */
[----:B------:R-:W-:Y:S02]  /*0590*/  PLOP3.LUT P3, PT, P1, PT, UP2, 0xae, 0xea ;  /* 0x0000000000ea781c */ /* 0x000fe40000f6f52e */
[----:B---3--:R-:W-:-:S13]  /*05a0*/  ISETP.NE.AND P0, PT, R0, RZ, PT ;  /* 0x000000ff0000720c */ /* 0x008fda0003f05270 */
[----:B------:R-:W-:Y:S05]  /*05b0*/  @P0 BRA `(.L_x_9) ;  /* 0x0000000000d40947 */ /* 0x000fea0003800000 */
[----:B------:R-:W-:Y:S01]  /*05c0*/  ELECT P0, URZ, PT ;  /* 0x0000000000ff782f */ /* 0x000fe20003800000 */
[----:B------:R-:W-:-:S12]  /*05d0*/  BSSY.RECONVERGENT B0, `(.L_x_9) ;  /* 0x0000033000007945 */ /* 0x000fd80003800200 */
[----:B------:R-:W-:Y:S05]  /*05e0*/  @!P0 BRA `(.L_x_10) ;  /* 0x0000000000c48947 */ /* 0x000fea0003800000 */
[----:B------:R-:W3:Y:S01]  /*05f0*/  S2UR UR5, SR_CgaCtaId ;  /* 0x00000000000579c3 */ /* 0x000ee20000008800 */
[----:B------:R-:W-:Y:S01]  /*0600*/  UMOV UR4, 0x400 ;  /* 0x0000040000047882 */ /* 0x000fe20000000000 */
[----:B------:R-:W-:Y:S02]  /*0610*/  UMOV UR6, 0x1 ;  /* 0x0000000100067882 */ /* 0x000fe40000000000 */
[----:B------:R-:W-:-:S04]  /*0620*/  UIADD3 UR6, UPT, UPT, -UR6, 0x100000, URZ ;  /* 0x0010000006067890 */ /* 0x000fc8000fffe1ff */
[----:B------:R-:W-:Y:S02]  /*0630*/  USHF.L.U32 UR7, UR6, 0xb, URZ ;  /* 0x0000000b06077899 */ /* 0x000fe400080006ff */
[----:B------:R-:W-:Y:S02]  /*0640*/  USHF.L.U32 UR6, UR6, 0x1, URZ ;  /* 0x0000000106067899 */ /* 0x000fe400080006ff */
[----:B---3--:R-:W-:Y:S01]  /*0650*/  ULEA UR4, UR5, UR4, 0x18 ;  /* 0x0000000405047291 */ /* 0x008fe2000f8ec0ff */
[----:B------:R-:W3:Y:S11]  /*0660*/  FENCE.VIEW.ASYNC.S ;  /* 0x00000000000073c6 */ /* 0x000ef60000000000 */
[----:B---3--:R3:W4:Y:S01]  /*0670*/  SYNCS.EXCH.64 URZ, [UR4], UR6 ;  /* 0x0000000604ff75b2 */ /* 0x0087220008000100 */
[----:B------:R3:W1:Y:S01]  /*0680*/  SYNCS.EXCH.64 URZ, [UR4+0xa0], UR6 ;  /* 0x0000a00604ff75b2 */ /* 0x0006620008000100 */
        /* <DEDUP_REMOVED lines=37> */
[----:B------:R3:W1:Y:S02]  /*08e0*/  SYNCS.EXCH.64 URZ, [UR4+0x138], UR6 ;  /* 0x0001380604ff75b2 */ /* 0x0006640008000100 */
[----:B---34-:R-:W-:Y:S01]  /*08f0*/  NOP ;  /* 0x0000000000007918 */ /* 0x018fe20000000000 */
.L_x_10:
[----:B------:R-:W-:Y:S05]  /*0900*/  BSYNC.RECONVERGENT B0 ;  /* 0x0000000000007941 */ /* 0x000fea0003800200 */
.L_x_9:
[----:B------:R-:W3:Y:S01]  /*0910*/  SHFL.IDX PT, R0, R92, RZ, 0x1f ;  /* 0x00001fff5c007589 */ /* 0x000ee200000e0000 */
[----:B------:R-:W-:Y:S01]  /*0920*/  NOP ;  /* 0x0000000000007918 */ /* 0x000fe20000000000 */
[----:B---3--:R-:W-:-:S13]  /*0930*/  ISETP.NE.AND P0, PT, R0, 0x1, PT ;  /* 0x000000010000780c */ /* 0x008fda0003f05270 */
[----:B------:R-:W-:Y:S05]  /*0940*/  @P0 BRA `(.L_x_11) ;  /* 0x0000000000500947 */ /* 0x000fea0003800000 */
[----:B------:R-:W3:Y:S01]  /*0950*/  S2UR UR5, SR_CgaCtaId ;  /* 0x00000000000579c3 */ /* 0x000ee20000008800 */
[----:B------:R-:W-:Y:S01]  /*0960*/  UMOV UR4, 0x400 ;  /* 0x0000040000047882 */ /* 0x000fe20000000000 */
[----:B------:R-:W-:Y:S01]  /*0970*/  UMOV UR8, 0x20 ;  /* 0x0000002000087882 */ /* 0x000fe20000000000 */
[----:B------:R-:W-:Y:S01]  /*0980*/  UMOV UR6, 0x80 ;  /* 0x0000008000067882 */ /* 0x000fe20000000000 */
[----:B------:R-:W-:-:S04]  /*0990*/  UIADD3 UR8, UPT, UPT, -UR8, 0x100000, URZ ;  /* 0x0010000008087890 */ /* 0x000fc8000fffe1ff */
[----:B------:R-:W-:Y:S02]  /*09a0*/  USHF.L.U32 UR9, UR8, 0xb, URZ ;  /* 0x0000000b08097899 */ /* 0x000fe400080006ff */
[----:B------:R-:W-:Y:S02]  /*09b0*/  USHF.L.U32 UR8, UR8, 0x1, URZ ;  /* 0x0000000108087899 */ /* 0x000fe400080006ff */
[----:B------:R-:W-:-:S04]  /*09c0*/  UIADD3 UR6, UPT, UPT, -UR6, 0x100000, URZ ;  /* 0x0010000006067890 */ /* 0x000fc8000fffe1ff */
[----:B------:R-:W-:Y:S02]  /*09d0*/  USHF.L.U32 UR7, UR6, 0xb, URZ ;  /* 0x0000000b06077899 */ /* 0x000fe400080006ff */
[----:B------:R-:W-:Y:S01]  /*09e0*/  USHF.L.U32 UR6, UR6, 0x1, URZ ;  /* 0x0000000106067899 */ /* 0x000fe200080006ff */
[----:B------:R-:W-:Y:S01]  /*09f0*/  ELECT P0, URZ, PT ;  /* 0x0000000000ff782f */ /* 0x000fe20003800000 */
[----:B---3--:R-:W-:Y:S01]  /*0a00*/  ULEA UR4, UR5, UR4, 0x18 ;  /* 0x0000000405047291 */ /* 0x008fe2000f8ec0ff */
[----:B------:R-:W3:Y:S11]  /*0a10*/  FENCE.VIEW.ASYNC.S ;  /* 0x00000000000073c6 */ /* 0x000ef60000000000 */
[----:B---3--:R3:W4:Y:S01]  /*0a20*/  SYNCS.EXCH.64 URZ, [UR4+0x140], UR8 ;  /* 0x0001400804ff75b2 */ /* 0x0087220008000100 */
[----:B------:R3:W1:Y:S01]  /*0a30*/  SYNCS.EXCH.64 URZ, [UR4+0x158], UR6 ;  /* 0x0001580604ff75b2 */ /* 0x0006620008000100 */
[----:B------:R3:W1:Y:S01]  /*0a40*/  SYNCS.EXCH.64 URZ, [UR4+0x148], UR8 ;  /* 0x0001480804ff75b2 */ /* 0x0006620008000100 */
[----:B------:R3:W1:Y:S01]  /*0a50*/  SYNCS.EXCH.64 URZ, [UR4+0x160], UR6 ;  /* 0x0001600604ff75b2 */ /* 0x0006620008000100 */
[----:B------:R3:W1:Y:S01]  /*0a60*/  SYNCS.EXCH.64 URZ, [UR4+0x150], UR8 ;  /* 0x0001500804ff75b2 */ /* 0x0006620008000100 */
[----:B------:R3:W1:Y:S01]  /*0a70*/  SYNCS.EXCH.64 URZ, [UR4+0x168], UR6 ;  /* 0x0001680604ff75b2 */ /* 0x0006620008000100 */
[----:B------:R-:W-:Y:S01]  /*0a80*/  NOP ;  /* 0x0000000000007918 */ /* 0x000fe20000000000 */
.L_x_11:
[----:B------:R-:W2:Y:S01]  /*0a90*/  SHFL.IDX PT, R0, R92, RZ, 0x1f ;  /* 0x00001fff5c007589 */ /* 0x000ea200000e0000 */
[----:B------:R-:W-:Y:S01]  /*0aa0*/  NOP ;  /* 0x0000000000007918 */ /* 0x000fe20000000000 */
[----:B--2---:R-:W-:-:S13]  /*0ab0*/  ISETP.NE.AND P0, PT, R0, 0x3, PT ;  /* 0x000000030000780c */ /* 0x004fda0003f05270 */
[----:B------:R-:W-:Y:S05]  /*0ac0*/  @P0 BRA `(.L_x_12) ;  /* 0x0000000000300947 */ /* 0x000fea0003800000 */
[----:B------:R-:W2:Y:S01]  /*0ad0*/  S2UR UR5, SR_CgaCtaId ;  /* 0x00000000000579c3 */ /* 0x000ea20000008800 */
[----:B---3--:R-:W-:Y:S01]  /*0ae0*/  UMOV UR4, 0x400 ;  /* 0x0000040000047882 */ /* 0x008fe20000000000 */
[----:B------:R-:W-:Y:S01]  /*0af0*/  UMOV UR6, 0x20 ;  /* 0x0000002000067882 */ /* 0x000fe20000000000 */
[----:B------:R-:W-:Y:S01]  /*0b00*/  ELECT P0, URZ, PT ;  /* 0x0000000000ff782f */ /* 0x000fe20003800000 */
[----:B------:R-:W-:-:S04]  /*0b10*/  UIADD3 UR6, UPT, UPT, -UR6, 0x100000, URZ ;  /* 0x0010000006067890 */ /* 0x000fc8000fffe1ff */
[----:B------:R-:W-:Y:S02]  /*0b20*/  USHF.L.U32 UR7, UR6, 0xb, URZ ;  /* 0x0000000b06077899 */ /* 0x000fe400080006ff */
[----:B------:R-:W-:Y:S02]  /*0b30*/  USHF.L.U32 UR6, UR6, 0x1, URZ ;  /* 0x0000000106067899 */ /* 0x000fe400080006ff */
[----:B--2---:R-:W-:Y:S01]  /*0b40*/  ULEA UR4, UR5, UR4, 0x18 ;  /* 0x0000000405047291 */ /* 0x004fe2000f8ec0ff */
[----:B------:R-:W2:Y:S11]  /*0b50*/  FENCE.VIEW.ASYNC.S ;  /* 0x00000000000073c6 */ /* 0x000eb60000000000 */
[----:B--2---:R2:W3:Y:S01]  /*0b60*/  SYNCS.EXCH.64 URZ, [UR4+0x170], UR6 ;  /* 0x0001700604ff75b2 */ /* 0x0044e20008000100 */
[----:B------:R2:W1:Y:S01]  /*0b70*/  SYNCS.EXCH.64 URZ, [UR4+0x178], UR6 ;  /* 0x0001780604ff75b2 */ /* 0x0004620008000100 */
[----:B------:R-:W-:Y:S01]  /*0b80*/  NOP ;  /* 0x0000000000007918 */ /* 0x000fe20000000000 */
.L_x_12:
[----:B------:R-:W4:Y:S01]  /*0b90*/  SHFL.IDX PT, R0, R92, RZ, 0x1f ;  /* 0x00001fff5c007589 */ /* 0x000f2200000e0000 */
[----:B------:R-:W-:Y:S01]  /*0ba0*/  NOP ;  /* 0x0000000000007918 */ /* 0x000fe20000000000 */
[----:B----4-:R-:W-:-:S13]  /*0bb0*/  ISETP.NE.AND P0, PT, R0, 0x4, PT ;  /* 0x000000040000780c */ /* 0x010fda0003f05270 */
[----:B------:R-:W-:Y:S05]  /*0bc0*/  @P0 BRA `(.L_x_13) ;  /* 0x0000000000440947 */ /* 0x000fea0003800000 */
[----:B------:R-:W4:Y:S01]  /*0bd0*/  S2UR UR5, SR_CgaCtaId ;  /* 0x00000000000579c3 */ /* 0x000f220000008800 */
[----:B--23--:R-:W-:Y:S01]  /*0be0*/  UMOV UR4, 0x1e0 ;  /* 0x000001e000047882 */ /* 0x00cfe20000000000 */
[----:B------:R-:W-:Y:S01]  /*0bf0*/  UMOV UR6, 0x400 ;  /* 0x0000040000067882 */ /* 0x000fe20000000000 */
[----:B------:R-:W-:Y:S01]  /*0c00*/  USEL UR4, UR4, 0x1a0, UP3 ;  /* 0x000001a004047887 */ /* 0x000fe20009800000 */
[----:B------:R-:W-:Y:S01]  /*0c10*/  UMOV UR8, 0x1 ;  /* 0x0000000100087882 */ /* 0x000fe20000000000 */
[----:B------:R-:W-:Y:S01]  /*0c20*/  ELECT P0, URZ, PT ;  /* 0x0000000000ff782f */ /* 0x000fe20003800000 */
[----:B------:R-:W-:-:S04]  /*0c30*/  UIADD3 UR8, UPT, UPT, -UR8, 0x100000, URZ ;  /* 0x0010000008087890 */ /* 0x000fc8000fffe1ff */
[----:B------:R-:W-:Y:S02]  /*0c40*/  USHF.L.U32 UR9, UR8, 0xb, URZ ;  /* 0x0000000b08097899 */ /* 0x000fe400080006ff */
[----:B------:R-:W-:Y:S02]  /*0c50*/  USHF.L.U32 UR8, UR8, 0x1, URZ ;  /* 0x0000000108087899 */ /* 0x000fe400080006ff */
[----:B----4-:R-:W-:Y:S02]  /*0c60*/  ULEA UR6, UR5, UR6, 0x18 ;  /* 0x0000000605067291 */ /* 0x010fe4000f8ec0ff */
[----:B------:R-:W-:-:S04]  /*0c70*/  UIADD3 UR4, UPT, UPT, -UR4, 0x100000, URZ ;  /* 0x0010000004047890 */ /* 0x000fc8000fffe1ff */
[----:B------:R-:W-:Y:S02]  /*0c80*/  USHF.L.U32 UR5, UR4, 0xb, URZ ;  /* 0x0000000b04057899 */ /* 0x000fe400080006ff */
[----:B------:R-:W-:Y:S01]  /*0c90*/  USHF.L.U32 UR4, UR4, 0x1, URZ ;  /* 0x0000000104047899 */ /* 0x000fe200080006ff */
[----:B------:R-:W2:Y:S03]  /*0ca0*/  FENCE.VIEW.ASYNC.S ;  /* 0x00000000000073c6 */ /* 0x000ea60000000000 */
[----:B--2---:R4:W2:Y:S08]  /*0cb0*/  SYNCS.EXCH.64 URZ, [UR6+0x180], UR8 ;  /* 0x0001800806ff75b2 */ /* 0x0048b00008000100 */
[----:B------:R4:W3:Y:S02]  /*0cc0*/  SYNCS.EXCH.64 URZ, [UR6+0x188], UR4 ;  /* 0x0001880406ff75b2 */ /* 0x0008e40008000100 */
[----:B----4-:R-:W-:Y:S01]  /*0cd0*/  NOP ;  /* 0x0000000000007918 */ /* 0x010fe20000000000 */
.L_x_13:
[----:B------:R-:W4:Y:S01]  /*0ce0*/  SHFL.IDX PT, R0, R92, RZ, 0x1f ;  /* 0x00001fff5c007589 */ /* 0x000f2200000e0000 */
[----:B------:R-:W-:Y:S01]  /*0cf0*/  ISETP.NE.OR P1, PT, RZ, UR18, !P1 ;  /* 0x00000012ff007c0c */ /* 0x000fe2000cf25670 */
[----:B------:R-:W-:Y:S01]  /*0d00*/  NOP ;  /* 0x0000000000007918 */ /* 0x000fe20000000000 */
[----:B----4-:R-:W-:-:S13]  /*0d10*/  ISETP.NE.AND P0, PT, R0, 0x5, PT ;  /* 0x000000050000780c */ /* 0x010fda0003f05270 */
[----:B------:R-:W-:Y:S05]  /*0d20*/  @P0 BRA `(.L_x_14) ;  /* 0x0000000000480947 */ /* 0x000fea0003800000 */
[----:B------:R-:W4:Y:S01]  /*0d30*/  S2UR UR5, SR_CgaCtaId ;  /* 0x00000000000579c3 */ /* 0x000f220000008800 */
[----:B--23--:R-:W-:Y:S01]  /*0d40*/  UMOV UR4, 0x400 ;  /* 0x0000040000047882 */ /* 0x00cfe20000000000 */
        /* <DEDUP_REMOVED lines=9> */
[----:B----4-:R-:W-:Y:S01]  /*0de0*/  ULEA UR4, UR5, UR4, 0x18 ;  /* 0x0000000405047291 */ /* 0x010fe2000f8ec0ff */
[----:B------:R-:W2:Y:S11]  /*0df0*/  FENCE.VIEW.ASYNC.S ;  /* 0x00000000000073c6 */ /* 0x000eb60000000000 */
[----:B--2---:R4:W2:Y:S01]  /*0e00*/  SYNCS.EXCH.64 URZ, [UR4+0x190], UR6 ;  /* 0x0001900604ff75b2 */ /* 0x0048a20008000100 */
[----:B------:R4:W3:Y:S01]  /*0e10*/  SYNCS.EXCH.64 URZ, [UR4+0x1a0], UR8 ;  /* 0x0001a00804ff75b2 */ /* 0x0008e20008000100 */
[----:B------:R4:W1:Y:S01]  /*0e20*/  SYNCS.EXCH.64 URZ, [UR4+0x198], UR6 ;  /* 0x0001980604ff75b2 */ /* 0x0008620008000100 */
[----:B------:R4:W1:Y:S02]  /*0e30*/  SYNCS.EXCH.64 URZ, [UR4+0x1a8], UR8 ;  /* 0x0001a80804ff75b2 */ /* 0x0008640008000100 */
[----:B----4-:R-:W-:Y:S01]  /*0e40*/  NOP ;  /* 0x0000000000007918 */ /* 0x010fe20000000000 */
.L_x_14:
[----:B--23--:R-:W2:Y:S01]  /*0e50*/  S2UR UR7, SR_CgaCtaId ;  /* 0x00000000000779c3 */ /* 0x00cea20000008800 */
[----:B------:R-:W-:Y:S01]  /*0e60*/  VOTEU.ALL UP0, P1 ;  /* 0x0000000000ff7886 */ /* 0x000fe20000800000 */
[----:B------:R-:W-:Y:S01]  /*0e70*/  UMOV UR4, 0x20 ;  /* 0x0000002000047882 */ /* 0x000fe20000000000 */
[----:B------:R-:W-:Y:S01]  /*0e80*/  NOP ;  /* 0x0000000000007918 */ /* 0x000fe20000000000 */
[----:B-1----:R-:W-:Y:S01]  /*0e90*/  LOP3.LUT R3, R99, 0x1f, RZ, 0xc0, !PT ;  /* 0x0000001f63037812 */ /* 0x002fe200078ec0ff */
[----:B------:R-:W-:Y:S01]  /*0ea0*/  UISETP.NE.AND UP4, UPT, UR18, URZ, UPT ;  /* 0x000000ff1200728c */ /* 0x000fe2000bf85270 */
[----:B------:R-:W-:Y:S01]  /*0eb0*/  @!UP0 UMOV UR6, 0x400 ;  /* 0x0000040000068882 */ /* 0x000fe20000000000 */
[----:B------:R-:W-:-:S04]  /*0ec0*/  @!UP0 UIADD3 UR4, UPT, UPT, -UR4, 0x100000, URZ ;  /* 0x0010000004048890 */ /* 0x000fc8000fffe1ff */
[----:B------:R-:W-:Y:S02]  /*0ed0*/  @!UP0 USHF.L.U32 UR5, UR4, 0xb, URZ ;  /* 0x0000000b04058899 */ /* 0x000fe400080006ff */
[----:B------:R-:W-:Y:S02]  /*0ee0*/  @!UP0 USHF.L.U32 UR4, UR4, 0x1, URZ ;  /* 0x0000000104048899 */ /* 0x000fe400080006ff */
[----:B--2---:R-:W-:Y:S01]  /*0ef0*/  @!UP0 ULEA UR6, UR7, UR6, 0x18 ;  /* 0x0000000607068291 */ /* 0x004fe2000f8ec0ff */
[----:B------:R-:W1:Y:S01]  /*0f00*/  LDCU UR7, c[0x0][0x36c] ;  /* 0x00006d80ff0777ac */ /* 0x000e620008000800 */
[----:B------:R-:W-:Y:S01]  /*0f10*/  VOTEU.ALL UP0, P1 ;  /* 0x0000000000ff7886 */ /* 0x000fe20000800000 */
[----:B------:R-:W2:Y:S09]  /*0f20*/  FENCE.VIEW.ASYNC.S ;  /* 0x00000000000073c6 */ /* 0x000eb20000000000 */
[----:B--2---:R2:W3:Y:S01]  /*0f30*/  @!UP0 SYNCS.EXCH.64 URZ, [UR6+0x1b0], UR4 ;  /* 0x0001b00406ff85b2 */ /* 0x0044e20008000100 */
[----:B-1----:R-:W-:-:S09]  /*0f40*/  UISETP.EQ.U32.AND UP6, UPT, UR7, 0x1, UPT ;  /* 0x000000010700788c */ /* 0x002fd2000bfc2070 */
[----:B--2---:R-:W-:Y:S05]  /*0f50*/  BRA.U !UP6, `(.L_x_15) ;  /* 0x000000010e087547 */ /* 0x004fea000b800000 */
[----:B---3--:R-:W-:Y:S01]  /*0f60*/  UCGABAR_ARV ;  /* 0x00000000000079c7 */ /* 0x008fe20008000000 */
[----:B------:R-:W-:Y:S05]  /*0f70*/  BRA `(.L_x_16) ;  /* 0x0000000000047947 */ /* 0x000fea0003800000 */
.L_x_15:
[----:B---3--:R-:W-:Y:S01]  /*0f80*/  NOP ;  /* 0x0000000000007918 */ /* 0x008fe20000000000 */
.L_x_16:
[----:B------:R-:W1:Y:S01]  /*0f90*/  S2UR UR20, SR_CTAID.X ;  /* 0x00000000001479c3 */ /* 0x000e620000002500 */
[----:B------:R-:W-:-:S05]  /*0fa0*/  CS2R.32 R97, SR_CgaSize ;  /* 0x0000000000617805 */ /* 0x000fca0000008a00 */
[----:B------:R-:W-:-:S05]  /*0fb0*/  IMAD R97, R97, -0xa0, RZ ;  /* 0xffffff6061617824 */ /* 0x000fca00078e02ff */
[----:B------:R-:W-:-:S14]  /*0fc0*/  R2UR UR5, R97 ;  /* 0x00000000610572ca */ /* 0x000fdc00000e0000 */
[----:B------:R-:W2:Y:S01]  /*0fd0*/  LDCU UR5, c[0x0][UR5+0x2b0] ;  /* 0x00005600050577ac */ /* 0x000ea20008000800 */
[----:B------:R-:W-:-:S05]  /*0fe0*/  CS2R.32 R97, SR_CgaSize ;  /* 0x0000000000617805 */ /* 0x000fca0000008a00 */
[----:B------:R-:W-:-:S05]  /*0ff0*/  IMAD R97, R97, -0xa0, RZ ;  /* 0xffffff6061617824 */ /* 0x000fca00078e02ff */
[----:B------:R-:W-:-:S14]  /*1000*/  R2UR UR4, R97 ;  /* 0x00000000610472ca */ /* 0x000fdc00000e0000 */
[----:B------:R-:W3:Y:S01]  /*1010*/  LDCU UR4, c[0x0][UR4+0x2b4] ;  /* 0x00005680040477ac */ /* 0x000ee20008000800 */
[----:B------:R-:W4:Y:S01]  /*1020*/  S2UR UR22, SR_CTAID.Y ;  /* 0x00000000001679c3 */ /* 0x000f220000002600 */
[----:B------:R-:W-:-:S05]  /*1030*/  CS2R.32 R97, SR_CgaSize ;  /* 0x0000000000617805 */ /* 0x000fca0000008a00 */
[----:B------:R-:W-:-:S05]  /*1040*/  IMAD R97, R97, -0xa0, RZ ;  /* 0xffffff6061617824 */ /* 0x000fca00078e02ff */
[----:B------:R-:W-:-:S14]  /*1050*/  R2UR UR7, R97 ;  /* 0x00000000610772ca */ /* 0x000fdc00000e0000 */
[----:B------:R-:W3:Y:S01]  /*1060*/  LDCU UR7, c[0x0][UR7+0x2a0] ;  /* 0x00005400070777ac */ /* 0x000ee20008000800 */
[----:B------:R-:W-:-:S05]  /*1070*/  CS2R.32 R97, SR_CgaSize ;  /* 0x0000000000617805 */ /* 0x000fca0000008a00 */
[----:B------:R-:W-:-:S05]  /*1080*/  IMAD R97, R97, -0xa0, RZ ;  /* 0xffffff6061617824 */ /* 0x000fca00078e02ff */
[----:B------:R-:W-:-:S14]  /*1090*/  R2UR UR8, R97 ;  /* 0x00000000610872ca */ /* 0x000fdc00000e0000 */
[----:B------:R-:W3:Y:S01]  /*10a0*/  LDCU UR8, c[0x0][UR8+0x2a4] ;  /* 0x00005480080877ac */ /* 0x000ee20008000800 */
[----:B------:R-:W3:Y:S01]  /*10b0*/  LDCU UR19, c[0x0][0xc24] ;  /* 0x00018480ff1377ac */ /* 0x000ee20008000800 */
[----:B------:R-:W3:Y:S01]  /*10c0*/  LDCU UR39, c[0x0][0xc24] ;  /* 0x00018480ff2777ac */ /* 0x000ee20008000800 */
[----:B-1----:R-:W-:Y:S01]  /*10d0*/  I2FP.F32.U32 R2, UR20 ;  /* 0x0000001400027c45 */ /* 0x002fe20008201000 */
[----:B------:R-:W1:Y:S04]  /*10e0*/  LDCU UR24, c[0x0][0xc30] ;  /* 0x00018600ff1877ac */ /* 0x000e680008000800 */
[----:B--2---:R-:W-:Y:S01]  /*10f0*/  FMUL R2, R2, UR5 ;  /* 0x0000000502027c20 */ /* 0x004fe20008400000 */
[----:B----4-:R-:W-:-:S05]  /*1100*/  I2FP.F32.U32 R0, UR22 ;  /* 0x0000001600007c45 */ /* 0x010fca0008201000 */
[----:B------:R-:W2:Y:S01]  /*1110*/  F2I.U32.TRUNC.NTZ R2, R2 ;  /* 0x0000000200027305 */ /* 0x000ea2000020f000 */
[----:B---3--:R-:W-:-:S07]  /*1120*/  FMUL R0, R0, UR4 ;  /* 0x0000000400007c20 */ /* 0x008fce0008400000 */
[----:B------:R-:W3:Y:S01]  /*1130*/  F2I.U32.TRUNC.NTZ R0, R0 ;  /* 0x0000000000007305 */ /* 0x000ee2000020f000 */
[----:B--2---:R-:W-:Y:S02]  /*1140*/  R2UR UR4, R2 ;  /* 0x00000000020472ca */ /* 0x004fe400000e0000 */
[----:B------:R-:W-:Y:S02]  /*1150*/  PRMT R2, RZ, 0x7610, R2 ;  /* 0x00007610ff027816 */ /* 0x000fe40000000002 */
[----:B---3--:R-:W-:Y:S02]  /*1160*/  R2UR UR6, R0 ;  /* 0x00000000000672ca */ /* 0x008fe400000e0000 */
[----:B------:R-:W-:-:S07]  /*1170*/  PRMT R0, RZ, 0x7610, R0 ;  /* 0x00007610ff007816 */ /* 0x000fce0000000000 */
[----:B------:R-:W-:-:S04]  /*1180*/  UIADD3 UR5, UPT, UPT, -UR4, URZ, URZ ;  /* 0x000000ff04057290 */ /* 0x000fc8000fffe1ff */
[----:B------:R-:W-:Y:S02]  /*1190*/  UIMAD UR5, UR7, UR5, UR20 ;  /* 0x00000005070572a4 */ /* 0x000fe4000f8e0214 */
[----:B------:R-:W-:-:S04]  /*11a0*/  UIADD3 UR4, UPT, UPT, -UR6, URZ, URZ ;  /* 0x000000ff06047290 */ /* 0x000fc8000fffe1ff */
[----:B------:R-:W-:Y:S01]  /*11b0*/  IMAD.U32 R97, RZ, RZ, UR5 ;  /* 0x00000005ff617e24 */ /* 0x000fe2000f8e00ff */
[----:B------:R-:W-:-:S06]  /*11c0*/  UIMAD UR4, UR8, UR4, UR22 ;  /* 0x00000004080472a4 */ /* 0x000fcc000f8e0216 */
[----:B------:R-:W-:Y:S01]  /*11d0*/  IMAD.U32 R96, RZ, RZ, UR4 ;  /* 0x00000004ff607e24 */ /* 0x000fe2000f8e00ff */
[----:B-1----:R-:W-:Y:S06]  /*11e0*/  BRA.U UP4, `(.L_x_17) ;  /* 0x0000000104307547 */ /* 0x002fec000b800000 */
[----:B------:R-:W-:Y:S01]  /*11f0*/  R2UR UR5, R96 ;  /* 0x00000000600572ca */ /* 0x000fe200000e0000 */
[----:B------:R-:W-:Y:S01]  /*1200*/  UMOV UR7, 0x3 ;  /* 0x0000000300077882 */ /* 0x000fe20000000000 */
[----:B------:R-:W-:-:S11]  /*1210*/  R2UR UR4, R97 ;  /* 0x00000000610472ca */ /* 0x000fd600000e0000 */
[----:B------:R-:W-:-:S04]  /*1220*/  UISETP.NE.AND UP0, UPT, UR5, URZ, UPT ;  /* 0x000000ff0500728c */ /* 0x000fc8000bf05270 */
[----:B------:R-:W-:Y:S02]  /*1230*/  UISETP.LT.U32.OR UP0, UPT, UR4, 0x2, !UP0 ;  /* 0x000000020400788c */ /* 0x000fe4000c701470 */
[----:B------:R-:W-:Y:S02]  /*1240*/  ULOP3.LUT UR4, UR4, 0xfffffffe, URZ, 0xc0, !UPT ;  /* 0xfffffffe04047892 */ /* 0x000fe4000f8ec0ff */
[----:B------:R-:W-:Y:S02]  /*1250*/  USEL UR6, URZ, 0x1, !UP0 ;  /* 0x00000001ff067887 */ /* 0x000fe4000c000000 */
[----:B------:R-:W-:Y:S02]  /*1260*/  USEL UR5, URZ, 0x2, !UP0 ;  /* 0x00000002ff057887 */ /* 0x000fe4000c000000 */
[----:B------:R-:W-:Y:S02]  /*1270*/  USHF.L.U32 UR4, UR7, UR4, URZ ;  /* 0x0000000407047299 */ /* 0x000fe400080006ff */
[----:B------:R-:W-:-:S04]  /*1280*/  UIADD3 UR5, UPT, UPT, UR6, UR5, URZ ;  /* 0x0000000506057290 */ /* 0x000fc8000fffe0ff */
[----:B------:R-:W-:Y:S02]  /*1290*/  IMAD.U32 R0, RZ, RZ, UR4 ;  /* 0x00000004ff007e24 */ /* 0x000fe4000f8e00ff */
[----:B------:R-:W-:-:S07]  /*12a0*/  IMAD.U32 R2, RZ, RZ, UR5 ;  /* 0x00000005ff027e24 */ /* 0x000fce000f8e00ff */
.L_x_17:
[----:B------:R-:W1:Y:S01]  /*12b0*/  S2UR UR50, SR_CTAID.Z ;  /* 0x00000000003279c3 */ /* 0x000e620000002700 */
[----:B------:R-:W-:Y:S01]  /*12c0*/  UISETP.GE.AND UP0, UPT, UR19, 0x1, UPT ;  /* 0x000000011300788c */ /* 0x000fe2000bf06270 */
[----:B------:R-:W-:-:S08]  /*12d0*/  UMOV UR29, UR20 ;  /* 0x00000014001d7c82 */ /* 0x000fd00008000000 */
[----:B------:R-:W-:Y:S05]  /*12e0*/  BRA.U !UP0, `(.L_x_18) ;  /* 0x0000000108d47547 */ /* 0x000fea000b800000 */
[----:B------:R-:W2:Y:S01]  /*12f0*/  LDCU.128 UR12, c[0x0][0xc10] ;  /* 0x00018200ff0c77ac */ /* 0x000ea20008000c00 */
[----:B------:R-:W3:Y:S01]  /*1300*/  LDCU UR21, c[0x0][0xc0c] ;  /* 0x00018180ff1577ac */ /* 0x000ee20008000800 */
[----:B------:R-:W4:Y:S01]  /*1310*/  LDCU UR6, c[0x0][0x370] ;  /* 0x00006e00ff0677ac */ /* 0x000f220008000800 */
[----:B------:R-:W1:Y:S01]  /*1320*/  LDCU UR7, c[0x0][0x374] ;  /* 0x00006e80ff0777ac */ /* 0x000e620008000800 */
[----:B------:R-:W1:Y:S01]  /*1330*/  LDCU UR23, c[0x0][0xc20] ;  /* 0x00018400ff1777ac */ /* 0x000e620008000800 */
[----:B--2---:R-:W-:Y:S02]  /*1340*/  UIMAD.WIDE.U32 UR4, UR20, UR12, URZ ;  /* 0x0000000c140472a5 */ /* 0x004fe4000f8e00ff */
[----:B---3--:R-:W-:Y:S01]  /*1350*/  UISETP.NE.AND UP0, UPT, UR21, 0x1, UPT ;  /* 0x000000011500788c */ /* 0x008fe2000bf05270 */
[----:B------:R-:W2:Y:S01]  /*1360*/  LDCU.64 UR8, c[0x0][0xc28] ;  /* 0x00018500ff0877ac */ /* 0x000ea20008000a00 */
[----:B----4-:R-:W-:-:S03]  /*1370*/  UIMAD.WIDE.U32 UR10, UR6, UR12, URZ ;  /* 0x0000000c060a72a5 */ /* 0x010fc6000f8e00ff */
[----:B------:R-:W-:Y:S01]  /*1380*/  UMOV UR4, UR5 ;  /* 0x0000000500047c82 */ /* 0x000fe20008000000 */
[----:B------:R-:W-:Y:S02]  /*1390*/  UISETP.NE.AND UP2, UPT, UR19, 0x1, UPT ;  /* 0x000000011300788c */ /* 0x000fe4000bf45270 */
[----:B------:R-:W-:Y:S01]  /*13a0*/  USHF.R.U32.HI UR4, URZ, UR13, UR4 ;  /* 0x0000000dff047299 */ /* 0x000fe20008011604 */
[----:B------:R-:W-:Y:S01]  /*13b0*/  UMOV UR10, UR11 ;  /* 0x0000000b000a7c82 */ /* 0x000fe20008000000 */
[----:B------:R-:W-:Y:S02]  /*13c0*/  UIMAD.WIDE.U32 UR16, UR22, UR15, URZ ;  /* 0x0000000f161072a5 */ /* 0x000fe4000f8e00ff */
[----:B------:R-:W-:Y:S02]  /*13d0*/  USEL UR5, UR20, UR4, !UP0 ;  /* 0x0000000414057287 */ /* 0x000fe4000c000000 */
[----:B------:R-:W-:Y:S02]  /*13e0*/  @UP0 USHF.R.U32.HI UR6, URZ, UR13, UR10 ;  /* 0x0000000dff060299 */ /* 0x000fe4000801160a */
[----:B------:R-:W-:-:S02]  /*13f0*/  UISETP.NE.AND UP0, UPT, UR14, 0x1, UPT ;  /* 0x000000010e00788c */ /* 0x000fc4000bf05270 */
[----:B-1----:R-:W-:Y:S02]  /*1400*/  UIMAD.WIDE.U32 UR10, UR7, UR15, URZ ;  /* 0x0000000f070a72a5 */ /* 0x002fe4000f8e00ff */
[----:B--2---:R-:W-:Y:S01]  /*1410*/  UIMAD.WIDE.U32 UR12, UR6, UR8, URZ ;  /* 0x00000008060c72a5 */ /* 0x004fe2000f8e00ff */
[----:B------:R-:W-:Y:S01]  /*1420*/  UMOV UR4, UR17 ;  /* 0x0000001100047c82 */ /* 0x000fe20008000000 */
[----:B------:R-:W-:-:S03]  /*1430*/  UIADD3 UR29, UPT, UPT, -UR5, URZ, URZ ;  /* 0x000000ff051d7290 */ /* 0x000fc6000fffe1ff */
[----:B------:R-:W-:Y:S01]  /*1440*/  UMOV UR10, UR11 ;  /* 0x0000000b000a7c82 */ /* 0x000fe20008000000 */
[----:B------:R-:W-:Y:S02]  /*1450*/  USHF.R.U32.HI UR4, URZ, UR23, UR4 ;  /* 0x00000017ff047299 */ /* 0x000fe40008011604 */
[----:B------:R-:W-:Y:S01]  /*1460*/  @UP0 USHF.R.U32.HI UR7, URZ, UR23, UR10 ;  /* 0x00000017ff070299 */ /* 0x000fe2000801160a */
[----:B------:R-:W-:Y:S01]  /*1470*/  UMOV UR12, UR13 ;  /* 0x0000000d000c7c82 */ /* 0x000fe20008000000 */
[----:B------:R-:W-:Y:S02]  /*1480*/  USEL UR4, UR22, UR4, !UP0 ;  /* 0x0000000416047287 */ /* 0x000fe4000c000000 */
[----:B------:R-:W-:Y:S02]  /*1490*/  UIMAD.WIDE.U32 UR10, UR7, UR8, URZ ;  /* 0x00000008070a72a5 */ /* 0x000fe4000f8e00ff */
[----:B------:R-:W-:Y:S02]  /*14a0*/  @UP2 USHF.R.U32.HI UR6, URZ, UR9, UR12 ;  /* 0x00000009ff062299 */ /* 0x000fe4000801160c */
[----:B------:R-:W-:-:S02]  /*14b0*/  UIMAD.WIDE.U32 UR12, UR4, UR8, URZ ;  /* 0x00000008040c72a5 */ /* 0x000fc4000f8e00ff */
[----:B------:R-:W-:Y:S01]  /*14c0*/  UIMAD UR29, UR21, UR29, UR20 ;  /* 0x0000001d151d72a4 */ /* 0x000fe2000f8e0214 */
[----:B------:R-:W-:Y:S02]  /*14d0*/  UMOV UR10, UR11 ;  /* 0x0000000b000a7c82 */ /* 0x000fe40008000000 */
[----:B------:R-:W-:Y:S02]  /*14e0*/  @UP2 USHF.R.U32.HI UR7, URZ, UR9, UR10 ;  /* 0x00000009ff072299 */ /* 0x000fe4000801160a */
[----:B------:R-:W-:Y:S02]  /*14f0*/  UIMAD UR10, UR6, UR19, URZ ;  /* 0x00000013060a72a4 */ /* 0x000fe4000f8e02ff */
[----:B------:R-:W-:-:S04]  /*1500*/  UIMAD UR7, UR7, UR19, URZ ;  /* 0x00000013070772a4 */ /* 0x000fc8000f8e02ff */
[----:B------:R-:W-:-:S03]  /*1510*/  UISETP.GE.AND UP0, UPT, UR4, UR7, UPT ;  /* 0x000000070400728c */ /* 0x000fc6000bf06270 */
[----:B------:R-:W-:Y:S01]  /*1520*/  UMOV UR7, UR13 ;  /* 0x0000000d00077c82 */ /* 0x000fe20008000000 */
[----:B------:R-:W-:Y:S02]  /*1530*/  UISETP.GE.OR UP0, UPT, UR5, UR10, UP0 ;  /* 0x0000000a0500728c */ /* 0x000fe40008706670 */
[----:B------:R-:W-:Y:S02]  /*1540*/  UIMAD.WIDE.U32 UR10, UR5, UR8, URZ ;  /* 0x00000008050a72a5 */ /* 0x000fe4000f8e00ff */
[----:B------:R-:W-:Y:S02]  /*1550*/  USHF.R.U32.HI UR7, URZ, UR9, UR7 ;  /* 0x00000009ff077299 */ /* 0x000fe40008011607 */
[----:B------:R-:W-:Y:S02]  /*1560*/  UIADD3 UR10, UPT, UPT, -UR4, URZ, URZ ;  /* 0x000000ff040a7290 */ /* 0x000fe4000fffe1ff */
[----:B------:R-:W-:Y:S02]  /*1570*/  USEL UR7, UR4, UR7, !UP2 ;  /* 0x0000000704077287 */ /* 0x000fe4000d000000 */
[----:B------:R-:W-:Y:S01]  /*1580*/  UIMAD UR10, UR14, UR10, UR22 ;  /* 0x0000000a0e0a72a4 */ /* 0x000fe2000f8e0216 */
[----:B------:R-:W-:-:S02]  /*1590*/  @!UP0 UMOV UR8, UR11 ;  /* 0x0000000b00088c82 */ /* 0x000fc40008000000 */
[----:B------:R-:W-:Y:S02]  /*15a0*/  @!UP0 USHF.R.U32.HI UR8, URZ, UR9, UR8 ;  /* 0x00000009ff088299 */ /* 0x000fe40008011608 */
[----:B------:R-:W-:Y:S02]  /*15b0*/  UIADD3 UR9, UPT, UPT, -UR7, URZ, URZ ;  /* 0x000000ff07097290 */ /* 0x000fe4000fffe1ff */
[----:B------:R-:W-:Y:S02]  /*15c0*/  @!UP0 USEL UR8, UR5, UR8, !UP2 ;  /* 0x0000000805088287 */ /* 0x000fe4000d000000 */
[----:B------:R-:W-:Y:S02]  /*15d0*/  UIMAD UR9, UR19, UR9, UR4 ;  /* 0x00000009130972a4 */ /* 0x000fe4000f8e0204 */
[----:B------:R-:W-:Y:S02]  /*15e0*/  @!UP0 UIADD3 UR7, UPT, UPT, UR7, -UR8, URZ ;  /* 0x8000000807078290 */ /* 0x000fe4000fffe0ff */
[----:B------:R-:W-:-:S02]  /*15f0*/  @!UP0 UIMAD UR6, UR9, UR6, UR8 ;  /* 0x00000006090682a4 */ /* 0x000fc4000f8e0208 */
[----:B------:R-:W-:-:S04]  /*1600*/  @!UP0 UIMAD UR4, UR7, UR19, UR5 ;  /* 0x00000013070482a4 */ /* 0x000fc8000f8e0205 */
[----:B------:R-:W-:Y:S01]  /*1610*/  UIMAD UR22, UR4, UR14, UR10 ;  /* 0x0000000e041672a4 */ /* 0x000fe2000f8e020a */
[----:B------:R-:W-:Y:S02]  /*1620*/  @!UP0 UMOV UR5, UR6 ;  /* 0x0000000600058c82 */ /* 0x000fe40008000000 */
[----:B------:R-:W-:-:S12]  /*1630*/  UIMAD UR29, UR5, UR21, UR29 ;  /* 0x00000015051d72a4 */ /* 0x000fd8000f8e021d */
.L_x_18:
[----:B------:R-:W-:-:S09]  /*1640*/  UISETP.NE.AND UP0, UPT, UR24, 0x1, UPT ;  /* 0x000000011800788c */ /* 0x000fd2000bf05270 */
[----:B------:R-:W-:Y:S05]  /*1650*/  BRA.U UP0, `(.L_x_19) ;  /* 0x0000000100407547 */ /* 0x000fea000b800000 */
[----:B------:R-:W2:Y:S01]  /*1660*/  LDCU.128 UR8, c[0x0][0xc10] ;  /* 0x00018200ff0877ac */ /* 0x000ea20008000c00 */
[----:B------:R-:W3:Y:S01]  /*1670*/  LDCU UR12, c[0x0][0xc0c] ;  /* 0x00018180ff0c77ac */ /* 0x000ee20008000800 */
[----:B------:R-:W4:Y:S01]  /*1680*/  LDCU UR13, c[0x0][0xc20] ;  /* 0x00018400ff0d77ac */ /* 0x000f220008000800 */
[----:B--2---:R-:W-:Y:S02]  /*1690*/  UIMAD.WIDE.U32 UR4, UR29, UR8, URZ ;  /* 0x000000081d0472a5 */ /* 0x004fe4000f8e00ff */
[----:B------:R-:W-:Y:S02]  /*16a0*/  UIMAD.WIDE.U32 UR6, UR22, UR11, URZ ;  /* 0x0000000b160672a5 */ /* 0x000fe4000f8e00ff */
[----:B---3--:R-:W-:Y:S02]  /*16b0*/  UISETP.NE.AND UP0, UPT, UR12, 0x1, UPT ;  /* 0x000000010c00788c */ /* 0x008fe4000bf05270 */
[----:B------:R-:W-:-:S03]  /*16c0*/  USHF.R.U32.HI UR5, URZ, UR9, UR5 ;  /* 0x00000009ff057299 */ /* 0x000fc60008011605 */
[----:B------:R-:W-:Y:S01]  /*16d0*/  UMOV UR4, UR7 ;  /* 0x0000000700047c82 */ /* 0x000fe20008000000 */
[----:B------:R-:W-:Y:S02]  /*16e0*/  USEL UR5, UR29, UR5, !UP0 ;  /* 0x000000051d057287 */ /* 0x000fe4000c000000 */
[----:B------:R-:W-:Y:S02]  /*16f0*/  UISETP.NE.AND UP0, UPT, UR10, 0x1, UPT ;  /* 0x000000010a00788c */ /* 0x000fe4000bf05270 */
[----:B----4-:R-:W-:-:S04]  /*1700*/  USHF.R.U32.HI UR4, URZ, UR13, UR4 ;  /* 0x0000000dff047299 */ /* 0x010fc80008011604 */
[----:B------:R-:W-:-:S04]  /*1710*/  USEL UR4, UR22, UR4, !UP0 ;  /* 0x0000000416047287 */ /* 0x000fc8000c000000 */
[----:B------:R-:W-:Y:S02]  /*1720*/  UIADD3 UR6, UPT, UPT, -UR4, UR5, URZ ;  /* 0x0000000504067290 */ /* 0x000fe4000fffe1ff */
[----:B------:R-:W-:Y:S02]  /*1730*/  UIADD3 UR4, UPT, UPT, UR4, -UR5, URZ ;  /* 0x8000000504047290 */ /* 0x000fe4000fffe0ff */
[----:B------:R-:W-:Y:S02]  /*1740*/  UIMAD UR22, UR6, UR10, UR22 ;  /* 0x0000000a061672a4 */ /* 0x000fe4000f8e0216 */
[----:B------:R-:W-:-:S12]  /*1750*/  UIMAD UR29, UR4, UR12, UR29 ;  /* 0x0000000c041d72a4 */ /* 0x000fd8000f8e021d */
.L_x_19:
[----:B------:R-:W-:Y:S05]  /*1760*/  BRA.U !UP6, `(.L_x_20) ;  /* 0x000000010e0c7547 */ /* 0x000fea000b800000 */
[----:B------:R-:W-:Y:S01]  /*1770*/  UCGABAR_WAIT ;  /* 0x0000000000007dc7 */ /* 0x000fe20008000000 */
[----:B------:R-:W-:Y:S01]  /*1780*/  CCTL.IVALL ;  /* 0x00000000ff00798f */ /* 0x000fe20002000000 */
[----:B------:R-:W-:Y:S05]  /*1790*/  BRA `(.L_x_21) ;  /* 0x0000000000047947 */ /* 0x000fea0003800000 */
.L_x_20:
[----:B------:R-:W-:Y:S06]  /*17a0*/  BAR.SYNC.DEFER_BLOCKING 0x0 ;  /* 0x0000000000007b1d */ /* 0x000fec0000010000 */
.L_x_21:
[----:B------:R-:W-:Y:S05]  /*17b0*/  BRA.U UP5, `(.L_x_22) ;  /* 0x0000002905387547 */ /* 0x000fea000b800000 */
[----:B------:R-:W2:Y:S01]  /*17c0*/  LDCU UR7, c[0x0][0x394] ;  /* 0x00007280ff0777ac */ /* 0x000ea20008000800 */
[----:B------:R-:W-:Y:S01]  /*17d0*/  PLOP3.LUT P1, PT, PT, PT, UP3, 0x80, 0x8 ;  /* 0x000000000008781c */ /* 0x000fe20003f2f038 */
[----:B------:R-:W-:Y:S01]  /*17e0*/  IMAD.MOV.U32 R2, RZ, RZ, RZ ;  /* 0x000000ffff027224 */ /* 0x000fe200078e00ff */
[----:B------:R-:W-:Y:S01]  /*17f0*/  ISETP.EQ.OR P2, PT, R3, RZ, P3 ;  /* 0x000000ff0300720c */ /* 0x000fe20001f42670 */
[----:B------:R-:W3:Y:S01]  /*1800*/  LDCU UR6, c[0x0][0x5d8] ;  /* 0x0000bb00ff0677ac */ /* 0x000ee20008000800 */
[----:B------:R-:W-:Y:S01]  /*1810*/  PLOP3.LUT P1, PT, P1, PT, PT, 0x8, 0x80 ;  /* 0x000000000080781c */ /* 0x000fe20000f2e170 */
[----:B------:R-:W-:Y:S02]  /*1820*/  UISETP.NE.AND UP0, UPT, UR18, URZ, UPT ;  /* 0x000000ff1200728c */ /* 0x000fe4000bf05270 */
[----:B------:R-:W-:Y:S02]  /*1830*/  USHF.L.U32 UR8, UR20, 0x5, URZ ;  /* 0x0000000514087899 */ /* 0x000fe400080006ff */
[----:B------:R-:W-:Y:S01]  /*1840*/  USEL UR54, UR54, 0x2, UP0 ;  /* 0x0000000236367887 */ /* 0x000fe20008000000 */
[----:B------:R-:W4:Y:S01]  /*1850*/  LDCU UR63, c[0x0][0x370] ;  /* 0x00006e00ff3f77ac */ /* 0x000f220008000800 */
[----:B--2---:R-:W-:Y:S01]  /*1860*/  UIADD3 UR5, UPT, UPT, UR7, 0x1f, URZ ;  /* 0x0000001f07057890 */ /* 0x004fe2000fffe0ff */
[----:B------:R-:W2:Y:S03]  /*1870*/  LDCU.64 UR56, c[0x0][0x348] ;  /* 0x00006900ff3877ac */ /* 0x000ea60008000a00 */
[----:B------:R-:W-:-:S02]  /*1880*/  USHF.R.S32.HI UR4, URZ, 0x1f, UR5 ;  /* 0x0000001fff047899 */ /* 0x000fc40008011405 */
[----:B---3--:R-:W-:Y:S02]  /*1890*/  UIADD3 UR6, UPT, UPT, UR6, 0x3f, URZ ;  /* 0x0000003f06067890 */ /* 0x008fe4000fffe0ff */
[----:B------:R-:W-:Y:S02]  /*18a0*/  ULEA.HI UR4, UR4, UR5, URZ, 0x5 ;  /* 0x0000000504047291 */ /* 0x000fe4000f8f28ff */
[----:B------:R-:W-:Y:S02]  /*18b0*/  UIADD3 UR5, UPT, UPT, UR7, -0x1, URZ ;  /* 0xffffffff07057890 */ /* 0x000fe4000fffe0ff */
[----:B------:R-:W-:Y:S02]  /*18c0*/  USHF.R.S32.HI UR65, URZ, 0x5, UR4 ;  /* 0x00000005ff417899 */ /* 0x000fe40008011404 */
[----:B------:R-:W-:Y:S02]  /*18d0*/  UISETP.GE.U32.AND UP1, UPT, UR5, -0x3f, UPT ;  /* 0xffffffc10500788c */ /* 0x000fe4000bf26070 */
[----:B------:R-:W-:-:S02]  /*18e0*/  UISETP.LT.U32.AND UP0, UPT, UR65, 0x14, UPT ;  /* 0x000000144100788c */ /* 0x000fc4000bf01070 */
[----:B------:R-:W-:Y:S02]  /*18f0*/  USHF.R.S32.HI UR4, URZ, 0x1f, UR6 ;  /* 0x0000001fff047899 */ /* 0x000fe40008011406 */
[----:B------:R-:W-:Y:S02]  /*1900*/  USEL UR64, UR65, 0x14, UP0 ;  /* 0x0000001441407887 */ /* 0x000fe40008000000 */
[----:B------:R-:W-:Y:S02]  /*1910*/  ULEA.HI UR4, UR4, UR6, URZ, 0x6 ;  /* 0x0000000604047291 */ /* 0x000fe4000f8f30ff */
[----:B------:R-:W-:Y:S02]  /*1920*/  UIADD3 UR51, UPT, UPT, UR64, -0x1, URZ ;  /* 0xffffffff40337890 */ /* 0x000fe4000fffe0ff */
[----:B------:R-:W-:Y:S02]  /*1930*/  @UP1 UIADD3 UR51, UPT, UPT, UR64, URZ, URZ ;  /* 0x000000ff40331290 */ /* 0x000fe4000fffe0ff */
[----:B------:R-:W-:-:S02]  /*1940*/  USHF.L.U32 UR69, UR20, 0x7, URZ ;  /* 0x0000000714457899 */ /* 0x000fc400080006ff */
[----:B------:R-:W-:Y:S01]  /*1950*/  UIADD3 UR68, UPT, UPT, UR7, 0x3e, URZ ;  /* 0x0000003e07447890 */ /* 0x000fe2000fffe0ff */
[----:B------:R-:W3:Y:S01]  /*1960*/  LDCU UR62, c[0x0][0x374] ;  /* 0x00006e80ff3e77ac */ /* 0x000ee20008000800 */
[----:B------:R-:W-:Y:S02]  /*1970*/  ULOP3.LUT UR67, UR8, 0x20, URZ, 0xc0, !UPT ;  /* 0x0000002008437892 */ /* 0x000fe4000f8ec0ff */
[----:B------:R-:W-:Y:S02]  /*1980*/  USHF.R.S32.HI UR61, URZ, 0x6, UR4 ;  /* 0x00000006ff3d7899 */ /* 0x000fe40008011404 */
[----:B------:R-:W-:Y:S02]  /*1990*/  UIADD3 UR66, UPT, UPT, UR65, -UR64, URZ ;  /* 0x8000004041427290 */ /* 0x000fe4000fffe0ff */
[----:B------:R-:W-:Y:S01]  /*19a0*/  UIADD3 UR51, UPT, UPT, UR51, 0x1, URZ ;  /* 0x0000000133337890 */ /* 0x000fe2000fffe0ff */
[----:B------:R-:W-:Y:S01]  /*19b0*/  UMOV UR32, 0x1 ;  /* 0x0000000100207882 */ /* 0x000fe20000000000 */
[----:B--2-4-:R-:W-:-:S10]  /*19c0*/  UMOV UR36, URZ ;  /* 0x000000ff00247c82 */ /* 0x014fd40008000000 */
.L_x_40:
[----:B------:R-:W-:Y:S01]  /*19d0*/  IMAD.U32 R4, RZ, RZ, UR61 ;  /* 0x0000003dff047e24 */ /* 0x000fe2000f8e00ff */
[----:B------:R-:W2:Y:S04]  /*19e0*/  LDCU UR60, c[0x0][0x5dc] ;  /* 0x0000bb80ff3c77ac */ /* 0x000ea80008000800 */
[-C--:B------:R-:W-:Y:S01]  /*19f0*/  IABS R0, R4.reuse ;  /* 0x0000000400007213 */ /* 0x080fe20000000000 */
[----:B-1----:R-:W1:Y:S01]  /*1a00*/  LDCU UR50, c[0x0][0x5e0] ;  /* 0x0000bc00ff3277ac */ /* 0x002e620008000800 */
[----:B------:R-:W-:Y:S02]  /*1a10*/  IABS R4, R4 ;  /* 0x0000000400047213 */ /* 0x000fe40000000000 */
[----:B------:R-:W-:Y:S01]  /*1a20*/  R2UR UR6, R0 ;  /* 0x00000000000672ca */ /* 0x000fe200000e0000 */
[----:B------:R-:W-:Y:S01]  /*1a30*/  UMOV UR33, 0x400 ;  /* 0x0000040000217882 */ /* 0x000fe20000000000 */
[----:B------:R-:W-:Y:S01]  /*1a40*/  UMOV UR19, URZ ;  /* 0x000000ff00137c82 */ /* 0x000fe20008000000 */
[----:B--2---:R-:W-:-:S10]  /*1a50*/  IMAD.U32 R3, RZ, RZ, UR60 ;  /* 0x0000003cff037e24 */ /* 0x004fd4000f8e00ff */
[----:B------:R-:W2:Y:S01]  /*1a60*/  I2F.RP R6, UR6 ;  /* 0x0000000600067d06 */ /* 0x000ea20008209400 */
[----:B-1----:R-:W-:-:S07]  /*1a70*/  UISETP.NE.AND UP2, UPT, UR50, URZ, UPT ;  /* 0x000000ff3200728c */ /* 0x002fce000bf45270 */
[----:B--2---:R-:W1:Y:S02]  /*1a80*/  MUFU.RCP R5, R6 ;  /* 0x0000000600057308 */ /* 0x004e640000001000 */
[----:B-1----:R-:W-:-:S06]  /*1a90*/  VIADD R5, R5, 0xffffffe ;  /* 0x0ffffffe05057836 */ /* 0x002fcc0000000000 */
[----:B------:R-:W1:Y:S02]  /*1aa0*/  F2I.FTZ.U32.TRUNC.NTZ R0, R5 ;  /* 0x0000000500007305 */ /* 0x000e64000021f000 */
[----:B-1----:R-:W-:Y:S02]  /*1ab0*/  R2UR UR5, R0 ;  /* 0x00000000000572ca */ /* 0x002fe400000e0000 */
[----:B------:R-:W-:Y:S01]  /*1ac0*/  IABS R0, R3 ;  /* 0x0000000300007213 */ /* 0x000fe20000000000 */
[----:B------:R-:W-:-:S03]  /*1ad0*/  IMAD.U32 R3, RZ, RZ, UR22 ;  /* 0x00000016ff037e24 */ /* 0x000fc6000f8e00ff */
[----:B------:R-:W-:Y:S01]  /*1ae0*/  R2UR UR9, R0 ;  /* 0x00000000000972ca */ /* 0x000fe200000e0000 */
[----:B------:R-:W-:Y:S01]  /*1af0*/  IMAD.MOV R0, RZ, RZ, -R4 ;  /* 0x000000ffff007224 */ /* 0x000fe200078e0a04 */
[----:B------:R-:W-:-:S04]  /*1b00*/  IABS R3, R3 ;  /* 0x0000000300037213 */ /* 0x000fc80000000000 */
[----:B------:R-:W-:Y:S01]  /*1b10*/  R2UR UR8, R3 ;  /* 0x00000000030872ca */ /* 0x000fe200000e0000 */
[----:B------:R-:W-:-:S04]  /*1b20*/  UIADD3 UR4, UPT, UPT, URZ, -UR5, URZ ;  /* 0x80000005ff047290 */ /* 0x000fc8000fffe0ff */
[----:B------:R-:W-:Y:S02]  /*1b30*/  UIMAD UR7, UR4, UR6, URZ ;  /* 0x00000006040772a4 */ /* 0x000fe4000f8e02ff */
[----:B------:R-:W1:Y:S01]  /*1b40*/  I2F.RP R3, UR9 ;  /* 0x0000000900037d06 */ /* 0x000e620008209400 */
[----:B------:R-:W-:Y:S02]  /*1b50*/  UMOV UR4, URZ ;  /* 0x000000ff00047c82 */ /* 0x000fe40008000000 */
[----:B------:R-:W-:Y:S02]  /*1b60*/  UIMAD.WIDE.U32 UR4, UR5, UR7, UR4 ;  /* 0x00000007050472a5 */ /* 0x000fe4000f8e0004 */
[----:B------:R-:W-:-:S05]  /*1b70*/  R2UR UR7, R0 ;  /* 0x00000000000772ca */ /* 0x000fca00000e0000 */
[----:B------:R-:W-:Y:S02]  /*1b80*/  UMOV UR4, UR5 ;  /* 0x0000000500047c82 */ /* 0x000fe40008000000 */
[----:B------:R-:W-:Y:S01]  /*1b90*/  UIMAD.WIDE.U32 UR4, UR4, UR8, URZ ;  /* 0x00000008040472a5 */ /* 0x000fe2000f8e00ff */
[----:B-1----:R-:W1:Y:S06]  /*1ba0*/  MUFU.RCP R3, R3 ;  /* 0x0000000300037308 */ /* 0x002e6c0000001000 */
[----:B------:R-:W-:Y:S02]  /*1bb0*/  UMOV UR4, UR5 ;  /* 0x0000000500047c82 */ /* 0x000fe40008000000 */
[----:B------:R-:W-:-:S04]  /*1bc0*/  UIMAD UR5, UR4, UR7, UR8 ;  /* 0x00000007040572a4 */ /* 0x000fc8000f8e0208 */
[----:B------:R-:W-:Y:S01]  /*1bd0*/  UISETP.GT.U32.AND UP0, UPT, UR6, UR5, UPT ;  /* 0x000000050600728c */ /* 0x000fe2000bf04070 */
[----:B-1----:R-:W-:-:S10]  /*1be0*/  VIADD R4, R3, 0xffffffe ;  /* 0x0ffffffe03047836 */ /* 0x002fd40000000000 */
[----:B------:R-:W-:Y:S01]  /*1bf0*/  @!UP0 UIADD3 UR5, UPT, UPT, UR5, -UR6, URZ ;  /* 0x8000000605058290 */ /* 0x000fe2000fffe0ff */
[----:B------:R-:W1:Y:S01]  /*1c00*/  F2I.FTZ.U32.TRUNC.NTZ R0, R4 ;  /* 0x0000000400007305 */ /* 0x000e62000021f000 */
[----:B------:R-:W-:Y:S02]  /*1c10*/  @!UP0 UIADD3 UR4, UPT, UPT, UR4, 0x1, URZ ;  /* 0x0000000104048890 */ /* 0x000fe4000fffe0ff */
[----:B------:R-:W-:Y:S02]  /*1c20*/  UISETP.GE.U32.AND UP1, UPT, UR5, UR6, UPT ;  /* 0x000000060500728c */ /* 0x000fe4000bf26070 */
[----:B------:R-:W-:-:S04]  /*1c30*/  ULOP3.LUT UR5, UR22, UR61, URZ, 0x3c, !UPT ;  /* 0x0000003d16057292 */ /* 0x000fc8000f8e3cff */
[----:B------:R-:W-:-:S05]  /*1c40*/  UISETP.GE.AND UP0, UPT, UR5, URZ, UPT ;  /* 0x000000ff0500728c */ /* 0x000fca000bf06270 */
[----:B------:R-:W-:Y:S01]  /*1c50*/  @UP1 UIADD3 UR4, UPT, UPT, UR4, 0x1, URZ ;  /* 0x0000000104041890 */ /* 0x000fe2000fffe0ff */
[----:B-1----:R-:W-:Y:S01]  /*1c60*/  R2UR UR5, R0 ;  /* 0x00000000000572ca */ /* 0x002fe200000e0000 */
[----:B------:R-:W-:Y:S01]  /*1c70*/  UISETP.NE.AND UP1, UPT, UR61, URZ, UPT ;  /* 0x000000ff3d00728c */ /* 0x000fe2000bf25270 */
[----:B------:R-:W-:-:S04]  /*1c80*/  IMAD.U32 R0, RZ, RZ, UR50 ;  /* 0x00000032ff007e24 */ /* 0x000fc8000f8e00ff */
[----:B------:R-:W-:Y:S01]  /*1c90*/  UMOV UR8, UR4 ;  /* 0x0000000400087c82 */ /* 0x000fe20008000000 */
[----:B------:R-:W-:Y:S01]  /*1ca0*/  IABS R0, R0 ;  /* 0x0000000000007213 */ /* 0x000fe20000000000 */
[----:B------:R-:W-:-:S03]  /*1cb0*/  @!UP0 UIADD3 UR8, UPT, UPT, -UR8, URZ, URZ ;  /* 0x000000ff08088290 */ /* 0x000fc6000fffe1ff */
[----:B------:R-:W-:Y:S01]  /*1cc0*/  R2UR UR10, R0 ;  /* 0x00000000000a72ca */ /* 0x000fe200000e0000 */
[----:B------:R-:W-:Y:S02]  /*1cd0*/  @!UP1 ULOP3.LUT UR8, URZ, UR61, URZ, 0x33, !UPT ;  /* 0x0000003dff089292 */ /* 0x000fe4000f8e33ff */
[----:B------:R-:W-:-:S04]  /*1ce0*/  UIADD3 UR4, UPT, UPT, URZ, -UR5, URZ ;  /* 0x80000005ff047290 */ /* 0x000fc8000fffe0ff */
[----:B------:R-:W-:Y:S01]  /*1cf0*/  IMAD.U32 R3, RZ, RZ, UR8 ;  /* 0x00000008ff037e24 */ /* 0x000fe2000f8e00ff */
[----:B------:R-:W-:-:S03]  /*1d00*/  UIMAD UR6, UR4, UR9, URZ ;  /* 0x00000009040672a4 */ /* 0x000fc6000f8e02ff */
[----:B------:R-:W-:Y:S01]  /*1d10*/  UMOV UR4, URZ ;  /* 0x000000ff00047c82 */ /* 0x000fe20008000000 */
[----:B------:R-:W-:Y:S01]  /*1d20*/  IABS R3, R3 ;  /* 0x0000000300037213 */ /* 0x000fe20000000000 */
[----:B------:R-:W-:-:S03]  /*1d30*/  UIMAD.WIDE.U32 UR4, UR5, UR6, UR4 ;  /* 0x00000006050472a5 */ /* 0x000fc6000f8e0004 */
[----:B------:R-:W-:Y:S02]  /*1d40*/  R2UR UR7, R3 ;  /* 0x00000000030772ca */ /* 0x000fe400000e0000 */
[----:B------:R-:W1:Y:S02]  /*1d50*/  I2F.RP R3, UR10 ;  /* 0x0000000a00037d06 */ /* 0x000e640008209400 */
[----:B------:R-:W-:-:S09]  /*1d60*/  UMOV UR4, UR5 ;  /* 0x0000000500047c82 */ /* 0x000fd20008000000 */
[----:B------:R-:W-:Y:S01]  /*1d70*/  UIMAD.WIDE.U32 UR4, UR4, UR7, URZ ;  /* 0x00000007040472a5 */ /* 0x000fe2000f8e00ff */
[----:B-1----:R-:W1:Y:S06]  /*1d80*/  MUFU.RCP R0, R3 ;  /* 0x0000000300007308 */ /* 0x002e6c0000001000 */
[----:B------:R-:W-:Y:S02]  /*1d90*/  UMOV UR4, UR5 ;  /* 0x0000000500047c82 */ /* 0x000fe40008000000 */
[----:B------:R-:W-:-:S04]  /*1da0*/  UIADD3 UR5, UPT, UPT, -UR4, URZ, URZ ;  /* 0x000000ff04057290 */ /* 0x000fc8000fffe1ff */
[----:B------:R-:W-:Y:S01]  /*1db0*/  UIMAD UR5, UR9, UR5, UR7 ;  /* 0x00000005090572a4 */ /* 0x000fe2000f8e0207 */
[----:B------:R-:W2:Y:S03]  /*1dc0*/  S2UR UR7, SR_CgaCtaId ;  /* 0x00000000000779c3 */ /* 0x000ea60000008800 */
[----:B------:R-:W-:Y:S01]  /*1dd0*/  UISETP.GT.U32.AND UP0, UPT, UR9, UR5, UPT ;  /* 0x000000050900728c */ /* 0x000fe2000bf04070 */
[----:B-1----:R-:W-:Y:S02]  /*1de0*/  VIADD R0, R0, 0xffffffe ;  /* 0x0ffffffe00007836 */ /* 0x002fe40000000000 */
[----:B------:R-:W-:-:S04]  /*1df0*/  IMAD.U32 R3, RZ, RZ, UR32 ;  /* 0x00000020ff037e24 */ /* 0x000fc8000f8e00ff */
[----:B------:R-:W1:Y:S04]  /*1e00*/  F2I.FTZ.U32.TRUNC.NTZ R0, R0 ;  /* 0x0000000000007305 */ /* 0x000e68000021f000 */
[----:B------:R-:W-:Y:S01]  /*1e10*/  @!UP0 UIADD3 UR5, UPT, UPT, UR5, -UR9, URZ ;  /* 0x8000000905058290 */ /* 0x000fe2000fffe0ff */
[----:B------:R-:W-:Y:S01]  /*1e20*/  SHF.L.U32 R3, R3, 0x1f, RZ ;  /* 0x0000001f03037819 */ /* 0x000fe200000006ff */
[----:B------:R-:W-:Y:S02]  /*1e30*/  @!UP0 UIADD3 UR4, UPT, UPT, UR4, 0x1, URZ ;  /* 0x0000000104048890 */ /* 0x000fe4000fffe0ff */
[----:B------:R-:W-:Y:S02]  /*1e40*/  UISETP.GE.U32.AND UP1, UPT, UR5, UR9, UPT ;  /* 0x000000090500728c */ /* 0x000fe4000bf26070 */
[----:B------:R-:W-:-:S04]  /*1e50*/  ULOP3.LUT UR5, UR8, UR60, URZ, 0x3c, !UPT ;  /* 0x0000003c08057292 */ /* 0x000fc8000f8e3cff */
[----:B------:R-:W-:Y:S02]  /*1e60*/  UISETP.GE.AND UP0, UPT, UR5, URZ, UPT ;  /* 0x000000ff0500728c */ /* 0x000fe4000bf06270 */
[----:B--2---:R-:W-:Y:S01]  /*1e70*/  ULEA UR33, UR7, UR33, 0x18 ;  /* 0x0000002107217291 */ /* 0x004fe2000f8ec0ff */
[----:B-1----:R-:W-:Y:S02]  /*1e80*/  R2UR UR5, R0 ;  /* 0x00000000000572ca */ /* 0x002fe400000e0000 */
[----:B------:R-:W-:Y:S02]  /*1e90*/  @UP1 UIADD3 UR4, UPT, UPT, UR4, 0x1, URZ ;  /* 0x0000000104041890 */ /* 0x000fe4000fffe0ff */
[----:B------:R-:W-:Y:S02]  /*1ea0*/  UISETP.NE.AND UP1, UPT, UR60, URZ, UPT ;  /* 0x000000ff3c00728c */ /* 0x000fe4000bf25270 */
[----:B------:R-:W-:-:S03]  /*1eb0*/  ULEA UR7, UR36, UR33, 0x3 ;  /* 0x0000002124077291 */ /* 0x000fc6000f8e18ff */
[----:B------:R-:W-:Y:S02]  /*1ec0*/  UMOV UR6, UR4 ;  /* 0x0000000400067c82 */ /* 0x000fe40008000000 */
[----:B------:R-:W-:Y:S02]  /*1ed0*/  @!UP0 UIADD3 UR6, UPT, UPT, -UR6, URZ, URZ ;  /* 0x000000ff06068290 */ /* 0x000fe4000fffe1ff */
[----:B------:R-:W-:Y:S02]  /*1ee0*/  UIADD3 UR4, UPT, UPT, URZ, -UR5, URZ ;  /* 0x80000005ff047290 */ /* 0x000fe4000fffe0ff */
[----:B------:R1:W2:Y:S01]  /*1ef0*/  SYNCS.PHASECHK.TRANS64.TRYWAIT P0, [UR7+0xa0], R3 ;  /* 0x0000a003ff0075a7 */ /* 0x0002a20008001107 */
[----:B------:R-:W-:Y:S02]  /*1f00*/  @!UP1 ULOP3.LUT UR6, URZ, UR60, URZ, 0x33, !UPT ;  /* 0x0000003cff069292 */ /* 0x000fe4000f8e33ff */
[----:B------:R-:W-:-:S03]  /*1f10*/  UIMAD UR7, UR4, UR10, URZ ;  /* 0x0000000a040772a4 */ /* 0x000fc6000f8e02ff */
[----:B------:R-:W-:Y:S01]  /*1f20*/  UMOV UR4, URZ ;  /* 0x000000ff00047c82 */ /* 0x000fe20008000000 */
[----:B------:R-:W-:Y:S01]  /*1f30*/  IMAD.U32 R0, RZ, RZ, UR6 ;  /* 0x00000006ff007e24 */ /* 0x000fe2000f8e00ff */
[----:B------:R-:W-:Y:S02]  /*1f40*/  UIMAD.WIDE.U32 UR4, UR5, UR7, UR4 ;  /* 0x00000007050472a5 */ /* 0x000fe4000f8e0004 */
[----:B------:R-:W-:Y:S02]  /*1f50*/  ULEA.HI UR7, UR29, UR29, URZ, 0x1 ;  /* 0x0000001d1d077291 */ /* 0x000fe4000f8f08ff */
[----:B------:R-:W-:Y:S02]  /*1f60*/  IABS R0, R0 ;  /* 0x0000000000007213 */ /* 0x000fe40000000000 */
[----:B------:R-:W-:Y:S02]  /*1f70*/  USHF.L.U32 UR7, UR7, 0x7, URZ ;  /* 0x0000000707077899 */ /* 0x000fe400080006ff */
[----:B------:R-:W-:Y:S01]  /*1f80*/  R2UR UR9, R0 ;  /* 0x00000000000972ca */ /* 0x000fe200000e0000 */
[----:B------:R-:W-:Y:S01]  /*1f90*/  UMOV UR4, UR5 ;  /* 0x0000000500047c82 */ /* 0x000fe20008000000 */
[----:B------:R-:W-:-:S04]  /*1fa0*/  ULOP3.LUT UR42, UR7, 0xffffff00, URZ, 0xc0, !UPT ;  /* 0xffffff00072a7892 */ /* 0x000fc8000f8ec0ff */
[----:B------:R-:W-:-:S07]  /*1fb0*/  ULOP3.LUT UR42, UR42, 0x80, UR69, 0xf8, !UPT ;  /* 0x000000802a2a7892 */ /* 0x000fce000f8ef845 */
[----:B------:R-:W-:-:S07]  /*1fc0*/  UIMAD.WIDE.U32 UR4, UR4, UR9, URZ ;  /* 0x00000009040472a5 */ /* 0x000fce000f8e00ff */
[----:B------:R-:W-:Y:S02]  /*1fd0*/  UMOV UR4, UR5 ;  /* 0x0000000500047c82 */ /* 0x000fe40008000000 */
[----:B------:R-:W-:-:S04]  /*1fe0*/  UIADD3 UR5, UPT, UPT, -UR4, URZ, URZ ;  /* 0x000000ff04057290 */ /* 0x000fc8000fffe1ff */
[----:B------:R-:W-:-:S04]  /*1ff0*/  UIMAD UR5, UR10, UR5, UR9 ;  /* 0x000000050a0572a4 */ /* 0x000fc8000f8e0209 */
[----:B------:R-:W-:-:S11]  /*2000*/  UISETP.GT.U32.AND UP0, UPT, UR10, UR5, UPT ;  /* 0x000000050a00728c */ /* 0x000fd6000bf04070 */
[----:B------:R-:W-:Y:S02]  /*2010*/  @!UP0 UIADD3 UR5, UPT, UPT, UR5, -UR10, URZ ;  /* 0x8000000a05058290 */ /* 0x000fe4000fffe0ff */
[----:B------:R-:W-:Y:S02]  /*2020*/  @!UP0 UIADD3 UR4, UPT, UPT, UR4, 0x1, URZ ;  /* 0x0000000104048890 */ /* 0x000fe4000fffe0ff */
[----:B------:R-:W-:Y:S02]  /*2030*/  UISETP.GE.U32.AND UP1, UPT, UR5, UR10, UPT ;  /* 0x0000000a0500728c */ /* 0x000fe4000bf26070 */
[----:B------:R-:W-:Y:S02]  /*2040*/  ULOP3.LUT UR5, UR6, UR50, URZ, 0x3c, !UPT ;  /* 0x0000003206057292 */ /* 0x000fe4000f8e3cff */
[----:B------:R-:W-:Y:S02]  /*2050*/  UIADD3 UR10, UPT, UPT, -UR8, URZ, URZ ;  /* 0x000000ff080a7290 */ /* 0x000fe4000fffe1ff */
[----:B------:R-:W-:-:S02]  /*2060*/  UISETP.GE.AND UP0, UPT, UR5, URZ, UPT ;  /* 0x000000ff0500728c */ /* 0x000fc4000bf06270 */
[----:B------:R-:W-:Y:S02]  /*2070*/  UIMAD UR10, UR61, UR10, UR22 ;  /* 0x0000000a3d0a72a4 */ /* 0x000fe4000f8e0216 */
[----:B------:R-:W-:Y:S02]  /*2080*/  UIADD3 UR5, UPT, UPT, -UR6, URZ, URZ ;  /* 0x000000ff06057290 */ /* 0x000fe4000fffe1ff */
[----:B------:R-:W-:Y:S02]  /*2090*/  @UP1 UIADD3 UR4, UPT, UPT, UR4, 0x1, URZ ;  /* 0x0000000104041890 */ /* 0x000fe4000fffe0ff */
[----:B------:R-:W-:Y:S02]  /*20a0*/  ULEA UR10, UR10, UR67, 0x6 ;  /* 0x000000430a0a7291 */ /* 0x000fe4000f8e30ff */
[----:B------:R-:W-:-:S03]  /*20b0*/  UIMAD UR60, UR60, UR5, UR8 ;  /* 0x000000053c3c72a4 */ /* 0x000fc6000f8e0208 */
[----:B------:R-:W-:Y:S02]  /*20c0*/  UMOV UR55, UR4 ;  /* 0x0000000400377c82 */ /* 0x000fe40008000000 */
[----:B------:R-:W-:Y:S02]  /*20d0*/  @!UP0 UIADD3 UR55, UPT, UPT, -UR55, URZ, URZ ;  /* 0x000000ff37378290 */ /* 0x000fe4000fffe1ff */
[----:B------:R-:W-:Y:S02]  /*20e0*/  UISETP.GE.U32.AND UP0, UPT, UR68, 0x3f, UPT ;  /* 0x0000003f4400788c */ /* 0x000fe4000bf06070 */
[----:B------:R-:W-:-:S04]  /*20f0*/  @!UP2 ULOP3.LUT UR55, URZ, UR50, URZ, 0x33, !UPT ;  /* 0x00000032ff37a292 */ /* 0x000fc8000f8e33ff */
[----:B------:R-:W-:-:S04]  /*2100*/  UIADD3 UR4, UPT, UPT, -UR55, URZ, URZ ;  /* 0x000000ff37047290 */ /* 0x000fc8000fffe1ff */
[----:B------:R-:W-:Y:S01]  /*2110*/  UIMAD UR50, UR50, UR4, UR6 ;  /* 0x00000004323272a4 */ /* 0x000fe2000f8e0206 */
[----:B-12---:R-:W-:Y:S11]  /*2120*/  BRA.U !UP0, `(.L_x_23) ;  /* 0x0000000508807547 */ /* 0x006ff6000b800000 */
[----:B------:R-:W1:Y:S01]  /*2130*/  LDCU UR11, c[0x0][0x5c8] ;  /* 0x0000b900ff0b77ac */ /* 0x000e620008000800 */
[----:B------:R-:W2:Y:S01]  /*2140*/  LDCU.64 UR8, c[0x0][0x5c0] ;  /* 0x0000b800ff0877ac */ /* 0x000ea20008000a00 */
[----:B------:R-:W2:Y:S01]  /*2150*/  LDCU.64 UR48, c[0x0][0x5f8] ;  /* 0x0000bf00ff3077ac */ /* 0x000ea20008000a00 */
[----:B------:R-:W1:Y:S01]  /*2160*/  LDCU UR37, c[0x0][0x600] ;  /* 0x0000c000ff2577ac */ /* 0x000e620008000800 */
[----:B------:R-:W4:Y:S01]  /*2170*/  LDCU UR24, c[0x0][0x5a8] ;  /* 0x0000b500ff1877ac */ /* 0x000f220008000800 */
[----:B------:R-:W1:Y:S01]  /*2180*/  LDCU UR23, c[0x0][0x59c] ;  /* 0x0000b380ff1777ac */ /* 0x000e620008000800 */
[----:B------:R-:W1:Y:S01]  /*2190*/  LDCU UR22, c[0x0][0x590] ;  /* 0x0000b200ff1677ac */ /* 0x000e620008000800 */
[----:B------:R-:W1:Y:S01]  /*21a0*/  LDCU UR28, c[0x0][0x594] ;  /* 0x0000b280ff1c77ac */ /* 0x000e620008000800 */
[----:B------:R-:W1:Y:S01]  /*21b0*/  LDCU UR27, c[0x0][0x598] ;  /* 0x0000b300ff1b77ac */ /* 0x000e620008000800 */
[----:B------:R-:W3:Y:S01]  /*21c0*/  LDCU UR26, c[0x0][0x5ac] ;  /* 0x0000b580ff1a77ac */ /* 0x000ee20008000800 */
[----:B------:R-:W3:Y:S01]  /*21d0*/  LDCU UR25, c[0x0][0x5b0] ;  /* 0x0000b600ff1977ac */ /* 0x000ee20008000800 */
[----:B------:R-:W3:Y:S01]  /*21e0*/  LDCU UR5, c[0x0][0x5cc] ;  /* 0x0000b980ff0577ac */ /* 0x000ee20008000800 */
[----:B------:R-:W3:Y:S01]  /*21f0*/  LDCU UR4, c[0x0][0x5ec] ;  /* 0x0000bd80ff0477ac */ /* 0x000ee20008000800 */
[----:B------:R-:W3:Y:S01]  /*2200*/  LDCU.64 UR20, c[0x0][0x5a0] ;  /* 0x0000b400ff1477ac */ /* 0x000ee20008000a00 */
[----:B------:R-:W3:Y:S01]  /*2210*/  LDCU.64 UR16, c[0x0][0x5d0] ;  /* 0x0000ba00ff1077ac */ /* 0x000ee20008000a00 */
[----:B------:R-:W3:Y:S01]  /*2220*/  LDCU.64 UR6, c[0x0][0x5f0] ;  /* 0x0000be00ff0677ac */ /* 0x000ee20008000a00 */
[----:B--2---:R-:W-:-:S02]  /*2230*/  UIMAD UR48, UR60, UR8, UR48 ;  /* 0x000000083c3072a4 */ /* 0x004fc4000f8e0230 */
[----:B------:R-:W-:Y:S02]  /*2240*/  UIMAD UR38, UR50, UR9, UR49 ;  /* 0x00000009322672a4 */ /* 0x000fe4000f8e0231 */
[----:B------:R-:W-:Y:S02]  /*2250*/  UIADD3 UR46, UPT, UPT, UR42, 0x40, URZ ;  /* 0x000000402a2e7890 */ /* 0x000fe4000fffe0ff */
[----:B-1----:R-:W-:Y:S01]  /*2260*/  UIMAD UR37, UR55, UR11, UR37 ;  /* 0x0000000b372572a4 */ /* 0x002fe2000f8e0225 */
[----:B------:R-:W-:Y:S01]  /*2270*/  UMOV UR18, URZ ;  /* 0x000000ff00127c82 */ /* 0x000fe20008000000 */
[----:B----4-:R-:W-:-:S10]  /*2280*/  UMOV UR14, UR36 ;  /* 0x00000024000e7c82 */ /* 0x010fd40008000000 */
.L_x_29:
[----:B------:R-:W-:Y:S01]  /*2290*/  @!P3 MOV R3, 0x5000 ;  /* 0x000050000003b802 */ /* 0x000fe20000000f00 */
[----:B------:R-:W-:Y:S01]  /*22a0*/  ULEA UR11, UR14, UR33, 0x3 ;  /* 0x000000210e0b7291 */ /* 0x000fe2000f8e18ff */
[----:B--2---:R-:W-:Y:S11]  /*22b0*/  @P0 BRA `(.L_x_24) ;  /* 0x0000000000100947 */ /* 0x004ff60003800000 */
[----:B------:R-:W-:Y:S04]  /*22c0*/  MOV R0, UR32 ;  /* 0x0000002000007c02 */ /* 0x000fe80008000f00 */
[----:B------:R-:W-:Y:S04]  /*22d0*/  SHF.L.U32 R5, R0, 0x1f, RZ ;  /* 0x0000001f00057819 */ /* 0x000fe800000006ff */
[----:B------:R-:W1:Y:S02]  /*22e0*/  SYNCS.PHASECHK.TRANS64.TRYWAIT P0, [UR11+0xa0], R5 ;  /* 0x0000a005ff0075a7 */ /* 0x000e64000800110b */
[----:B-1----:R-:W-:Y:S05]  /*22f0*/  @!P0 BRA `(.L_x_25) ;  /* 0x0000007c006c8947 */ /* 0x002fea0003800000 */
.L_x_24:
[----:B------:R2:W-:Y:S01]  /*2300*/  @!P3 SYNCS.ARRIVE.TRANS64 RZ, [UR11], R3 ;  /* 0x00000003ffffb9a7 */ /* 0x0005e2000800000b */
[----:B------:R-:W-:Y:S04]  /*2310*/  ULOP3.LUT UR8, UR54, 0x2, URZ, 0xfc, !UPT ;  /* 0x0000000236087892 */ /* 0x000fe8000f8efcff */
[----:B------:R-:W-:Y:S09]  /*2320*/  UISETP.NE.AND UP0, UPT, UR8, 0x2, UPT ;  /* 0x000000020800788c */ /* 0x000ff2000bf05270 */
[----:B------:R-:W-:Y:S05]  /*2330*/  BRA.U UP0, `(.L_x_26) ;  /* 0x0000000100047547 */ /* 0x000fea000b800000 */
[----:B---3--:R-:W-:Y:S05]  /*2340*/  BPT.TRAP 0x1 ;  /* 0x000000040000795c */ /* 0x008fea0000300000 */
.L_x_26:
[----:B------:R-:W-:Y:S04]  /*2350*/  BSSY.RECONVERGENT B0, `(.L_x_27) ;  /* 0x0000003000007945 */ /* 0x000fe80003800200 */
[----:B------:R-:W-:Y:S05]  /*2360*/  @P2 BRA `(.L_x_28) ;  /* 0x0000000000042947 */ /* 0x000fea0003800000 */
[----:B---3--:R-:W-:Y:S05]  /*2370*/  BPT.TRAP 0x1 ;  /* 0x000000040000795c */ /* 0x008fea0000300000 */
.L_x_28:
[----:B---3--:R-:W-:Y:S05]  /*2380*/  BSYNC.RECONVERGENT B0 ;  /* 0x0000000000007941 */ /* 0x008fea0003800200 */
.L_x_27:
[----:B------:R-:W-:Y:S02]  /*2390*/  UIADD3 UR8, UPT, UPT, UR14, 0x1, URZ ;  /* 0x000000010e087890 */ /* 0x000fe4000fffe0ff */
[----:B------:R-:W-:Y:S02]  /*23a0*/  USHF.L.U32 UR43, UR18, 0x5, URZ ;  /* 0x00000005122b7899 */ /* 0x000fe400080006ff */
[----:B------:R-:W-:Y:S02]  /*23b0*/  UISETP.NE.AND UP0, UPT, UR8, 0x14, UPT ;  /* 0x000000140800788c */ /* 0x000fe4000bf05270 */
[----:B------:R-:W-:Y:S02]  /*23c0*/  UISETP.NE.AND UP2, UPT, UR23, 0x1, UPT ;  /* 0x000000011700788c */ /* 0x000fe4000bf45270 */
[----:B------:R-:W-:Y:S02]  /*23d0*/  USEL UR9, URZ, 0x1, UP0 ;  /* 0x00000001ff097887 */ /* 0x000fe40008000000 */
[----:B------:R-:W-:Y:S02]  /*23e0*/  USEL UR36, UR8, URZ, UP0 ;  /* 0x000000ff08247287 */ /* 0x000fe40008000000 */
[----:B------:R-:W-:Y:S02]  /*23f0*/  ULOP3.LUT UR32, UR32, UR9, URZ, 0x3c, !UPT ;  /* 0x0000000920207292 */ /* 0x000fe4000f8e3cff */
[----:B------:R-:W-:Y:S02]  /*2400*/  ULEA UR8, UR36, UR33, 0x3 ;  /* 0x0000002124087291 */ /* 0x000fe4000f8e18ff */
[----:B------:R-:W-:Y:S02]  /*2410*/  UISETP.NE.AND UP0, UPT, UR22, 0x1, UPT ;  /* 0x000000011600788c */ /* 0x000fe4000bf05270 */
[----:B------:R-:W-:Y:S01]  /*2420*/  ULEA UR19, UR14, UR33, 0xd ;  /* 0x000000210e137291 */ /* 0x000fe2000f8e68ff */
[----:B-1----:R-:W-:Y:S01]  /*2430*/  MOV R0, UR32 ;  /* 0x0000002000007c02 */ /* 0x002fe20008000f00 */
[----:B------:R-:W-:Y:S02]  /*2440*/  UIADD3 UR30, UP1, UPT, UR56, 0x80, URZ ;  /* 0x00000080381e7890 */ /* 0x000fe4000ff3e0ff */
[----:B------:R-:W-:Y:S01]  /*2450*/  ULOP3.LUT UR41, UR11, 0xfefffff8, URZ, 0xc0, !UPT ;  /* 0xfefffff80b297892 */ /* 0x000fe2000f8ec0ff */
[----:B--2---:R-:W-:Y:S01]  /*2460*/  SHF.L.U32 R3, R0, 0x1f, RZ ;  /* 0x0000001f00037819 */ /* 0x004fe200000006ff */
[----:B------:R-:W-:Y:S02]  /*2470*/  UISETP.NE.AND UP3, UPT, UR24, 0x1, UPT ;  /* 0x000000011800788c */ /* 0x000fe4000bf65270 */
[----:B------:R-:W-:Y:S01]  /*2480*/  UIADD3.X UR31, UPT, UPT, URZ, UR57, URZ, UP1, !UPT ;  /* 0x00000039ff1f7290 */ /* 0x000fe20008ffe4ff */
[----:B------:R1:W2:Y:S01]  /*2490*/  SYNCS.PHASECHK.TRANS64.TRYWAIT P0, [UR8+0xa0], R3 ;  /* 0x0000a003ff0075a7 */ /* 0x0002a20008001108 */
[----:B------:R-:W-:Y:S02]  /*24a0*/  UIMAD.WIDE.U32 UR8, UR43, UR28, URZ ;  /* 0x0000001c2b0872a5 */ /* 0x000fe4000f8e00ff */
[----:B------:R-:W-:Y:S02]  /*24b0*/  ULEA UR8, UR38, UR48, 0x5 ;  /* 0x0000003026087291 */ /* 0x000fe4000f8e28ff */
[----:B------:R-:W-:Y:S02]  /*24c0*/  USHF.R.U32.HI UR9, URZ, UR27, UR9 ;  /* 0x0000001bff097299 */ /* 0x000fe40008011609 */
[----:B------:R-:W-:Y:S02]  /*24d0*/  ULEA UR29, UR37, UR8, 0xa ;  /* 0x00000008251d7291 */ /* 0x000fe4000f8e50ff */
[----:B------:R-:W-:Y:S02]  /*24e0*/  USEL UR9, UR43, UR9, !UP0 ;  /* 0x000000092b097287 */ /* 0x000fe4000c000000 */
[----:B------:R-:W-:Y:S02]  /*24f0*/  UIADD3 UR40, UPT, UPT, UR19, 0x6400, URZ ;  /* 0x0000640013287890 */ /* 0x000fe4000fffe0ff */
[----:B------:R-:W-:Y:S02]  /*2500*/  UIMAD.WIDE.U32 UR12, UR9, UR20, URZ ;  /* 0x00000014090c72a5 */ /* 0x000fe4000f8e00ff */
[----:B------:R-:W-:Y:S02]  /*2510*/  ULEA UR12, UR14, UR33, 0xb ;  /* 0x000000210e0c7291 */ /* 0x000fe4000f8e58ff */
[----:B------:R-:W-:Y:S02]  /*2520*/  USHF.R.U32.HI UR13, URZ, UR21, UR13 ;  /* 0x00000015ff0d7299 */ /* 0x000fe4000801160d */
[----:B------:R-:W-:Y:S02]  /*2530*/  UIADD3 UR44, UPT, UPT, UR19, 0x7400, URZ ;  /* 0x00007400132c7890 */ /* 0x000fe4000fffe0ff */
[----:B------:R-:W-:Y:S02]  /*2540*/  USEL UR13, UR9, UR13, !UP2 ;  /* 0x0000000d090d7287 */ /* 0x000fe4000d000000 */
[----:B------:R-:W-:Y:S02]  /*2550*/  UIADD3 UR34, UP0, UPT, UR56, 0x180, URZ ;  /* 0x0000018038227890 */ /* 0x000fe4000ff1e0ff */
[----:B------:R-:W-:Y:S02]  /*2560*/  UIMAD.WIDE.U32 UR14, UR13, UR26, URZ ;  /* 0x0000001a0d0e72a5 */ /* 0x000fe4000f8e00ff */
[----:B------:R-:W-:Y:S02]  /*2570*/  UIADD3.X UR35, UPT, UPT, URZ, UR57, URZ, UP0, !UPT ;  /* 0x00000039ff237290 */ /* 0x000fe400087fe4ff */
[----:B------:R-:W-:Y:S01]  /*2580*/  UIADD3 UR18, UPT, UPT, UR18, 0x1, URZ ;  /* 0x0000000112127890 */ /* 0x000fe2000fffe0ff */
[----:B------:R-:W-:Y:S01]  /*2590*/  UMOV UR52, 0x0 ;  /* 0x0000000000347882 */ /* 0x000fe20000000000 */
[----:B------:R-:W-:Y:S02]  /*25a0*/  UMOV UR53, 0x10000000 ;  /* 0x1000000000357882 */ /* 0x000fe40000000000 */
[----:B------:R-:W-:Y:S01]  /*25b0*/  UISETP.NE.AND UP0, UPT, UR18, UR51, UPT ;  /* 0x000000331200728c */ /* 0x000fe2000bf05270 */
[----:B------:R-:W-:Y:S01]  /*25c0*/  UTMALDG.2D.2CTA [UR40], [UR30], desc[UR52] ;  /* 0x000034281e0075b4 */ /* 0x000fe20008209000 */
[----:B------:R-:W-:Y:S01]  /*25d0*/  UMOV UR45, UR41 ;  /* 0x00000029002d7c82 */ /* 0x000fe20008000000 */
[----:B------:R-:W-:Y:S01]  /*25e0*/  UMOV UR47, UR43 ;  /* 0x0000002b002f7c82 */ /* 0x000fe20008000000 */
[----:B------:R-:W-:Y:S01]  /*25f0*/  UMOV UR8, UR15 ;  /* 0x0000000f00087c82 */ /* 0x000fe20008000000 */
[----:B------:R-:W-:Y:S01]  /*2600*/  UMOV UR19, UR51 ;  /* 0x0000003300137c82 */ /* 0x000fe20008000000 */
[----:B------:R-:W-:Y:S02]  /*2610*/  USHF.R.U32.HI UR11, URZ, UR25, UR8 ;  /* 0x00000019ff0b7299 */ /* 0x000fe40008011608 */
[----:B------:R-:W-:Y:S01]  /*2620*/  UIADD3 UR8, UPT, UPT, UR12, 0x2e400, URZ ;  /* 0x0002e4000c087890 */ /* 0x000fe2000fffe0ff */
[----:B------:R-:W-:Y:S01]  /*2630*/  UTMALDG.2D.2CTA [UR44], [UR30], desc[UR52] ;  /* 0x0000342c1e0075b4 */ /* 0x000fe20008209000 */
[----:B------:R-:W-:Y:S02]  /*2640*/  USEL UR14, UR13, UR11, !UP3 ;  /* 0x0000000b0d0e7287 */ /* 0x000fe4000d800000 */
[----:B------:R-:W-:Y:S02]  /*2650*/  UIADD3 UR12, UPT, UPT, -UR9, URZ, URZ ;  /* 0x000000ff090c7290 */ /* 0x000fe4000fffe1ff */
[----:B------:R-:W-:Y:S02]  /*2660*/  UIADD3 UR11, UPT, UPT, -UR13, URZ, URZ ;  /* 0x000000ff0d0b7290 */ /* 0x000fe4000fffe1ff */
[----:B------:R-:W-:Y:S02]  /*2670*/  UIADD3 UR15, UPT, UPT, -UR14, URZ, URZ ;  /* 0x000000ff0e0f7290 */ /* 0x000fe4000fffe1ff */
[----:B------:R-:W-:Y:S02]  /*2680*/  UIMAD UR12, UR22, UR12, UR43 ;  /* 0x0000000c160c72a4 */ /* 0x000fe4000f8e022b */
[----:B------:R-:W-:Y:S02]  /*2690*/  UIMAD UR9, UR23, UR11, UR9 ;  /* 0x0000000b170972a4 */ /* 0x000fe4000f8e0209 */
[----:B------:R-:W-:Y:S02]  /*26a0*/  UIMAD UR13, UR24, UR15, UR13 ;  /* 0x0000000f180d72a4 */ /* 0x000fe4000f8e020d */
[----:B------:R-:W-:Y:S02]  /*26b0*/  UIMAD UR11, UR12, UR5, UR4 ;  /* 0x000000050c0b72a4 */ /* 0x000fe4000f8e0204 */
[----:B------:R-:W-:Y:S02]  /*26c0*/  UIMAD UR12, UR9, UR16, UR6 ;  /* 0x00000010090c72a4 */ /* 0x000fe4000f8e0206 */
[----:B------:R-:W-:Y:S02]  /*26d0*/  UIMAD UR13, UR13, UR17, UR7 ;  /* 0x000000110d0d72a4 */ /* 0x000fe4000f8e0207 */
[----:B------:R-:W-:Y:S01]  /*26e0*/  UPRMT UR15, UR29, 0x5410, URZ ;  /* 0x000054101d0f7896 */ /* 0x000fe200080000ff */
[----:B------:R-:W-:Y:S08]  /*26f0*/  UMOV UR9, UR41 ;  /* 0x0000002900097c82 */ /* 0x000ff00008000000 */
[----:B------:R3:W-:Y:S02]  /*2700*/  UTMALDG.5D.IM2COL.2CTA [UR8], [UR34], UR15, desc[UR52] ;  /* 0x00003408220073b4 */ /* 0x0007e4000826100f */
[----:B---3--:R-:W-:Y:S01]  /*2710*/  UMOV UR14, UR36 ;  /* 0x00000024000e7c82 */ /* 0x008fe20008000000 */
[----:B-1----:R-:W-:Y:S05]  /*2720*/  BRA.U UP0, `(.L_x_29) ;  /* 0xfffffff900d87547 */ /* 0x002fea000b83ffff */
.L_x_23:
[----:B------:R-:W-:Y:S01]  /*2730*/  ULEA UR4, UR36, UR33, 0x3 ;  /* 0x0000002124047291 */ /* 0x000fe2000f8e18ff */
[----:B------:R-:W-:Y:S01]  /*2740*/  MOV R0, UR32 ;  /* 0x0000002000007c02 */ /* 0x000fe20008000f00 */
[----:B------:R-:W-:Y:S01]  /*2750*/  @!P1 SYNCS.ARRIVE.TRANS64.A1T0 RZ, [UR33+0x178], RZ ;  /* 0x000178ffffff99a7 */ /* 0x000fe20008100021 */
[----:B------:R-:W-:Y:S02]  /*2760*/  UISETP.GT.AND UP0, UPT, UR65, UR64, UPT ;  /* 0x000000404100728c */ /* 0x000fe4000bf04270 */
[----:B------:R-:W-:-:S04]  /*2770*/  SHF.L.U32 R0, R0, 0x1f, RZ ;  /* 0x0000001f00007819 */ /* 0x000fc800000006ff */
[----:B--2---:R1:W2:Y:S03]  /*2780*/  SYNCS.PHASECHK.TRANS64.TRYWAIT P0, [UR4+0xa0], R0 ;  /* 0x0000a000ff0075a7 */ /* 0x0042a60008001104 */
[----:B------:R-:W-:Y:S05]  /*2790*/  BRA.U !UP0, `(.L_x_30) ;  /* 0x00000005087c7547 */ /* 0x000fea000b800000 */
[----:B------:R-:W4:Y:S01]  /*27a0*/  LDCU.64 UR12, c[0x0][0x5c0] ;  /* 0x0000b800ff0c77ac */ /* 0x000f220008000a00 */
[----:B------:R-:W4:Y:S01]  /*27b0*/  LDCU.64 UR8, c[0x0][0x5f8] ;  /* 0x0000bf00ff0877ac */ /* 0x000f220008000a00 */
[----:B------:R-:W3:Y:S01]  /*27c0*/  LDCU UR11, c[0x0][0x5c8] ;  /* 0x0000b900ff0b77ac */ /* 0x000ee20008000800 */
[----:B------:R-:W3:Y:S01]  /*27d0*/  LDCU UR38, c[0x0][0x600] ;  /* 0x0000c000ff2677ac */ /* 0x000ee20008000800 */
[----:B------:R-:W1:Y:S01]  /*27e0*/  LDCU UR23, c[0x0][0x5a8] ;  /* 0x0000b500ff1777ac */ /* 0x000e620008000800 */
[----:B------:R-:W1:Y:S01]  /*27f0*/  LDCU UR22, c[0x0][0x59c] ;  /* 0x0000b380ff1677ac */ /* 0x000e620008000800 */
[----:B----4-:R-:W-:Y:S01]  /*2800*/  UIMAD UR48, UR50, UR13, UR9 ;  /* 0x0000000d323072a4 */ /* 0x010fe2000f8e0209 */
[----:B------:R-:W4:Y:S01]  /*2810*/  LDCU UR18, c[0x0][0x590] ;  /* 0x0000b200ff1277ac */ /* 0x000f220008000800 */
[----:B------:R-:W1:Y:S01]  /*2820*/  LDCU UR27, c[0x0][0x594] ;  /* 0x0000b280ff1b77ac */ /* 0x000e620008000800 */
[----:B------:R-:W1:Y:S01]  /*2830*/  LDCU UR26, c[0x0][0x598] ;  /* 0x0000b300ff1a77ac */ /* 0x000e620008000800 */
[----:B------:R-:W1:Y:S01]  /*2840*/  LDCU UR25, c[0x0][0x5ac] ;  /* 0x0000b580ff1977ac */ /* 0x000e620008000800 */
[----:B------:R-:W1:Y:S01]  /*2850*/  LDCU UR24, c[0x0][0x5b0] ;  /* 0x0000b600ff1877ac */ /* 0x000e620008000800 */
[----:B------:R-:W1:Y:S01]  /*2860*/  LDCU UR5, c[0x0][0x5cc] ;  /* 0x0000b980ff0577ac */ /* 0x000e620008000800 */
[----:B------:R-:W1:Y:S01]  /*2870*/  LDCU UR4, c[0x0][0x5ec] ;  /* 0x0000bd80ff0477ac */ /* 0x000e620008000800 */
[----:B------:R-:W1:Y:S01]  /*2880*/  LDCU.64 UR20, c[0x0][0x5a0] ;  /* 0x0000b400ff1477ac */ /* 0x000e620008000a00 */
[----:B------:R-:W1:Y:S01]  /*2890*/  LDCU.64 UR16, c[0x0][0x5d0] ;  /* 0x0000ba00ff1077ac */ /* 0x000e620008000a00 */
[----:B------:R-:W1:Y:S01]  /*28a0*/  LDCU.64 UR6, c[0x0][0x5f0] ;  /* 0x0000be00ff0677ac */ /* 0x000e620008000a00 */
[----:B------:R-:W-:-:S02]  /*28b0*/  UIMAD UR49, UR60, UR12, UR8 ;  /* 0x0000000c3c3172a4 */ /* 0x000fc4000f8e0208 */
[----:B------:R-:W-:Y:S02]  /*28c0*/  UIADD3 UR50, UPT, UPT, UR66, UR19, URZ ;  /* 0x0000001342327290 */ /* 0x000fe4000fffe0ff */
[----:B------:R-:W-:Y:S02]  /*28d0*/  UIADD3 UR46, UPT, UPT, UR42, 0x40, URZ ;  /* 0x000000402a2e7890 */ /* 0x000fe4000fffe0ff */
[----:B---3--:R-:W-:Y:S01]  /*28e0*/  UIMAD UR38, UR55, UR11, UR38 ;  /* 0x0000000b372672a4 */ /* 0x008fe2000f8e0226 */
[----:B------:R-:W-:-:S11]  /*28f0*/  UMOV UR14, UR36 ;  /* 0x00000024000e7c82 */ /* 0x000fd60008000000 */
.L_x_36:
[----:B------:R-:W-:Y:S01]  /*2900*/  @!P3 MOV R3, 0x5000 ;  /* 0x000050000003b802 */ /* 0x000fe20000000f00 */
[----:B------:R-:W-:Y:S01]  /*2910*/  ULEA UR11, UR14, UR33, 0x3 ;  /* 0x000000210e0b7291 */ /* 0x000fe2000f8e18ff */
[----:B--2---:R-:W-:Y:S11]  /*2920*/  @P0 BRA `(.L_x_31) ;  /* 0x0000000000100947 */ /* 0x004ff60003800000 */
[----:B-1----:R-:W-:Y:S04]  /*2930*/  MOV R0, UR32 ;  /* 0x0000002000007c02 */ /* 0x002fe80008000f00 */
[----:B------:R-:W-:Y:S04]  /*2940*/  SHF.L.U32 R5, R0, 0x1f, RZ ;  /* 0x0000001f00057819 */ /* 0x000fe800000006ff */
[----:B------:R-:W1:Y:S02]  /*2950*/  SYNCS.PHASECHK.TRANS64.TRYWAIT P0, [UR11+0xa0], R5 ;  /* 0x0000a005ff0075a7 */ /* 0x000e64000800110b */
[----:B-1----:R-:W-:Y:S05]  /*2960*/  @!P0 BRA `(.L_x_32) ;  /* 0x0000007400e88947 */ /* 0x002fea0003800000 */
.L_x_31:
[----:B------:R2:W-:Y:S01]  /*2970*/  @!P3 SYNCS.ARRIVE.TRANS64 RZ, [UR11], R3 ;  /* 0x00000003ffffb9a7 */ /* 0x0005e2000800000b */
[----:B------:R-:W-:Y:S04]  /*2980*/  ULOP3.LUT UR8, UR54, 0x2, URZ, 0xfc, !UPT ;  /* 0x0000000236087892 */ /* 0x000fe8000f8efcff */
[----:B------:R-:W-:Y:S09]  /*2990*/  UISETP.NE.AND UP0, UPT, UR8, 0x2, UPT ;  /* 0x000000020800788c */ /* 0x000ff2000bf05270 */
[----:B------:R-:W-:Y:S05]  /*29a0*/  BRA.U UP0, `(.L_x_33) ;  /* 0x0000000100047547 */ /* 0x000fea000b800000 */
[----:B-1--4-:R-:W-:Y:S05]  /*29b0*/  BPT.TRAP 0x1 ;  /* 0x000000040000795c */ /* 0x012fea0000300000 */
.L_x_33:
[----:B------:R-:W-:Y:S04]  /*29c0*/  BSSY.RECONVERGENT B0, `(.L_x_34) ;  /* 0x0000003000007945 */ /* 0x000fe80003800200 */
[----:B------:R-:W-:Y:S05]  /*29d0*/  @P2 BRA `(.L_x_35) ;  /* 0x0000000000042947 */ /* 0x000fea0003800000 */
[----:B-1--4-:R-:W-:Y:S05]  /*29e0*/  BPT.TRAP 0x1 ;  /* 0x000000040000795c */ /* 0x012fea0000300000 */
.L_x_35:
[----:B-1--4-:R-:W-:Y:S05]  /*29f0*/  BSYNC.RECONVERGENT B0 ;  /* 0x0000000000007941 */ /* 0x012fea0003800200 */
.L_x_34:
        /* <DEDUP_REMOVED lines=10> */
[----:B------:R-:W-:Y:S01]  /*2aa0*/  MOV R0, UR32 ;  /* 0x0000002000007c02 */ /* 0x000fe20008000f00 */
[----:B------:R-:W-:Y:S02]  /*2ab0*/  ULEA UR31, UR14, UR33, 0xb ;  /* 0x000000210e1f7291 */ /* 0x000fe4000f8e58ff */
[----:B------:R-:W-:Y:S01]  /*2ac0*/  UIADD3 UR28, UP1, UPT, UR56, 0x80, URZ ;  /* 0x00000080381c7890 */ /* 0x000fe2000ff3e0ff */
[----:B--2---:R-:W-:Y:S01]  /*2ad0*/  SHF.L.U32 R3, R0, 0x1f, RZ ;  /* 0x0000001f00037819 */ /* 0x004fe200000006ff */
[----:B------:R-:W-:Y:S02]  /*2ae0*/  ULOP3.LUT UR41, UR11, 0xfefffff8, URZ, 0xc0, !UPT ;  /* 0xfefffff80b297892 */ /* 0x000fe4000f8ec0ff */
[----:B------:R-:W-:Y:S01]  /*2af0*/  UISETP.NE.AND UP3, UPT, UR23, 0x1, UPT ;  /* 0x000000011700788c */ /* 0x000fe2000bf65270 */
[----:B------:R1:W2:Y:S01]  /*2b00*/  SYNCS.PHASECHK.TRANS64.TRYWAIT P0, [UR8+0xa0], R3 ;  /* 0x0000a003ff0075a7 */ /* 0x0002a20008001108 */
[----:B------:R-:W-:Y:S02]  /*2b10*/  UIMAD.WIDE.U32 UR8, UR43, UR27, URZ ;  /* 0x0000001b2b0872a5 */ /* 0x000fe4000f8e00ff */
[----:B------:R-:W-:Y:S02]  /*2b20*/  ULEA UR8, UR48, UR49, 0x5 ;  /* 0x0000003130087291 */ /* 0x000fe4000f8e28ff */
[----:B------:R-:W-:Y:S02]  /*2b30*/  USHF.R.U32.HI UR9, URZ, UR26, UR9 ;  /* 0x0000001aff097299 */ /* 0x000fe40008011609 */
[----:B------:R-:W-:Y:S02]  /*2b40*/  ULEA UR37, UR38, UR8, 0xa ;  /* 0x0000000826257291 */ /* 0x000fe4000f8e50ff */
[----:B------:R-:W-:Y:S02]  /*2b50*/  USEL UR9, UR43, UR9, !UP0 ;  /* 0x000000092b097287 */ /* 0x000fe4000c000000 */
[----:B------:R-:W-:Y:S02]  /*2b60*/  UIADD3.X UR29, UPT, UPT, URZ, UR57, URZ, UP1, !UPT ;  /* 0x00000039ff1d7290 */ /* 0x000fe40008ffe4ff */
[----:B------:R-:W-:Y:S02]  /*2b70*/  UIMAD.WIDE.U32 UR12, UR9, UR20, URZ ;  /* 0x00000014090c72a5 */ /* 0x000fe4000f8e00ff */
[----:B------:R-:W-:Y:S02]  /*2b80*/  UIADD3 UR40, UPT, UPT, UR30, 0x6400, URZ ;  /* 0x000064001e287890 */ /* 0x000fe4000fffe0ff */
[----:B------:R-:W-:Y:S02]  /*2b90*/  USHF.R.U32.HI UR13, URZ, UR21, UR13 ;  /* 0x00000015ff0d7299 */ /* 0x000fe4000801160d */
[----:B------:R-:W-:Y:S02]  /*2ba0*/  UIADD3 UR12, UPT, UPT, -UR9, URZ, URZ ;  /* 0x000000ff090c7290 */ /* 0x000fe4000fffe1ff */
[----:B------:R-:W-:Y:S02]  /*2bb0*/  USEL UR13, UR9, UR13, !UP2 ;  /* 0x0000000d090d7287 */ /* 0x000fe4000d000000 */
[----:B------:R-:W-:Y:S02]  /*2bc0*/  UIADD3 UR44, UPT, UPT, UR30, 0x7400, URZ ;  /* 0x000074001e2c7890 */ /* 0x000fe4000fffe0ff */
[----:B------:R-:W-:Y:S02]  /*2bd0*/  UIMAD.WIDE.U32 UR14, UR13, UR25, URZ ;  /* 0x000000190d0e72a5 */ /* 0x000fe4000f8e00ff */
[----:B------:R-:W-:Y:S02]  /*2be0*/  UIMAD UR12, UR18, UR12, UR43 ;  /* 0x0000000c120c72a4 */ /* 0x000fe4000f8e022b */
[----:B------:R-:W-:Y:S02]  /*2bf0*/  UIADD3 UR34, UP0, UPT, UR56, 0x180, URZ ;  /* 0x0000018038227890 */ /* 0x000fe4000ff1e0ff */
[----:B------:R-:W-:Y:S02]  /*2c00*/  UIADD3 UR19, UPT, UPT, UR19, 0x1, URZ ;  /* 0x0000000113137890 */ /* 0x000fe4000fffe0ff */
[----:B------:R-:W-:Y:S02]  /*2c10*/  UIADD3.X UR35, UPT, UPT, URZ, UR57, URZ, UP0, !UPT ;  /* 0x00000039ff237290 */ /* 0x000fe400087fe4ff */
[----:B------:R-:W-:Y:S01]  /*2c20*/  UISETP.NE.AND UP0, UPT, UR19, UR50, UPT ;  /* 0x000000321300728c */ /* 0x000fe2000bf05270 */
[----:B------:R-:W-:Y:S01]  /*2c30*/  UMOV UR52, 0x0 ;  /* 0x0000000000347882 */ /* 0x000fe20000000000 */
[----:B------:R-:W-:Y:S01]  /*2c40*/  UMOV UR53, 0x10000000 ;  /* 0x1000000000357882 */ /* 0x000fe20000000000 */
[----:B------:R-:W-:Y:S01]  /*2c50*/  UMOV UR45, UR41 ;  /* 0x00000029002d7c82 */ /* 0x000fe20008000000 */
[----:B------:R-:W-:Y:S01]  /*2c60*/  UTMALDG.2D.2CTA [UR40], [UR28], desc[UR52] ;  /* 0x000034281c0075b4 */ /* 0x000fe20008209000 */
[----:B------:R-:W-:Y:S01]  /*2c70*/  UMOV UR47, UR43 ;  /* 0x0000002b002f7c82 */ /* 0x000fe20008000000 */
[----:B------:R-:W-:Y:S02]  /*2c80*/  UMOV UR8, UR15 ;  /* 0x0000000f00087c82 */ /* 0x000fe40008000000 */
[----:B------:R-:W-:Y:S02]  /*2c90*/  USHF.R.U32.HI UR11, URZ, UR24, UR8 ;  /* 0x00000018ff0b7299 */ /* 0x000fe40008011608 */
[----:B------:R-:W-:Y:S02]  /*2ca0*/  UIADD3 UR8, UPT, UPT, UR31, 0x2e400, URZ ;  /* 0x0002e4001f087890 */ /* 0x000fe4000fffe0ff */
[----:B------:R-:W-:Y:S01]  /*2cb0*/  USEL UR14, UR13, UR11, !UP3 ;  /* 0x0000000b0d0e7287 */ /* 0x000fe2000d800000 */
[----:B------:R-:W-:Y:S01]  /*2cc0*/  UTMALDG.2D.2CTA [UR44], [UR28], desc[UR52] ;  /* 0x0000342c1c0075b4 */ /* 0x000fe20008209000 */
[----:B------:R-:W-:Y:S02]  /*2cd0*/  UIADD3 UR11, UPT, UPT, -UR13, URZ, URZ ;  /* 0x000000ff0d0b7290 */ /* 0x000fe4000fffe1ff */
[----:B------:R-:W-:Y:S02]  /*2ce0*/  UIADD3 UR15, UPT, UPT, -UR14, URZ, URZ ;  /* 0x000000ff0e0f7290 */ /* 0x000fe4000fffe1ff */
        /* <DEDUP_REMOVED lines=10> */
.L_x_30:
[----:B------:R-:W-:Y:S01]  /*2d90*/  SHF.L.U32 R3, R2, 0x1f, RZ ;  /* 0x0000001f02037819 */ /* 0x000fe200000006ff */
[----:B------:R-:W-:-:S03]  /*2da0*/  NOP ;  /* 0x0000000000007918 */ /* 0x000fc60000000000 */
[----:B--2---:R-:W2:Y:S02]  /*2db0*/  SYNCS.PHASECHK.TRANS64.TRYWAIT P0, [UR33+0x180], R3 ;  /* 0x00018003ff0075a7 */ /* 0x004ea40008001121 */
[----:B--2---:R-:W-:Y:S05]  /*2dc0*/  @!P0 BRA `(.L_x_37) ;  /* 0x0000007000e88947 */ /* 0x004fea0003800000 */
.L_x_146:
[----:B------:R-:W2:Y:S01]  /*2dd0*/  LDS.128 R4, [UR33+0x1c0] ;  /* 0x0001c021ff047984 */ /* 0x000ea20008000c00 */
[----:B------:R-:W-:Y:S02]  /*2de0*/  UIADD3 UR4, UPT, UPT, UR33, 0x188, URZ ;  /* 0x0000018821047890 */ /* 0x000fe4000fffe0ff */
[----:B------:R-:W-:Y:S01]  /*2df0*/  UISETP.GE.AND UP0, UPT, UR39, 0x1, UPT ;  /* 0x000000012700788c */ /* 0x000fe2000bf06270 */
[----:B------:R-:W-:Y:S01]  /*2e00*/  @!PT LDS RZ, [RZ] ;  /* 0x00000000fffff984 */ /* 0x000fe20000000800 */
[----:B------:R-:W-:Y:S01]  /*2e10*/  @!PT LDS RZ, [RZ] ;  /* 0x00000000fffff984 */ /* 0x000fe20000000800 */
[----:B------:R-:W-:Y:S01]  /*2e20*/  @!PT LDS RZ, [RZ] ;  /* 0x00000000fffff984 */ /* 0x000fe20000000800 */
[----:B------:R-:W-:Y:S01]  /*2e30*/  @!PT LDS RZ, [RZ] ;  /* 0x00000000fffff984 */ /* 0x000fe20000000800 */
[----:B------:R4:W-:Y:S06]  /*2e40*/  MEMBAR.ALL.CTA ;  /* 0x0000000000007992 */ /* 0x0009ec0000008000 */
[----:B----4-:R-:W4:Y:S01]  /*2e50*/  FENCE.VIEW.ASYNC.S ;  /* 0x00000000000073c6 */ /* 0x010f220000000000 */
[----:B------:R-:W-:-:S09]  /*2e60*/  UPRMT UR4, URZ, 0x654, UR4 ;  /* 0x00000654ff047896 */ /* 0x000fd20008000004 */
[----:B----4-:R-:W-:Y:S01]  /*2e70*/  SYNCS.ARRIVE.TRANS64.RED.A1T0 RZ, [UR4], RZ ;  /* 0x000000ffffff79a7 */ /* 0x010fe20008100404 */
[----:B--2---:R-:W-:-:S13]  /*2e80*/  LOP3.LUT P0, RZ, R6, 0x1, RZ, 0xc0, !PT ;  /* 0x0000000106ff7812 */ /* 0x004fda000780c0ff */
[----:B------:R-:W-:Y:S01]  /*2e90*/  VOTEU.ANY UP1, P0 ;  /* 0x0000000000ff7886 */ /* 0x000fe20000020100 */
[----:B------:R-:W-:-:S13]  /*2ea0*/  PLOP3.LUT P0, PT, PT, PT, UP1, 0x80, 0x8 ;  /* 0x000000000008781c */ /* 0x000fda0003f0f018 */
[----:B-1----:R-:W-:Y:S02]  /*2eb0*/  @P0 MOV R0, R4 ;  /* 0x0000000400000202 */ /* 0x002fe40000000f00 */
[----:B------:R-:W-:Y:S02]  /*2ec0*/  @P0 LOP3.LUT R4, R5, 0xffff, RZ, 0xc0, !PT ;  /* 0x0000ffff05040812 */ /* 0x000fe400078ec0ff */
[----:B------:R-:W-:Y:S02]  /*2ed0*/  @P0 R2UR UR6, R0 ;  /* 0x00000000000602ca */ /* 0x000fe400000e0000 */
[----:B------:R-:W-:-:S11]  /*2ee0*/  @P0 R2UR UR5, R4 ;  /* 0x00000000040502ca */ /* 0x000fd600000e0000 */
[----:B------:R-:W-:Y:S02]  /*2ef0*/  @UP1 UMOV UR59, UR6 ;  /* 0x00000006003b1c82 */ /* 0x000fe40008000000 */
[----:B------:R-:W-:Y:S01]  /*2f00*/  @UP1 UMOV UR58, UR5 ;  /* 0x00000005003a1c82 */ /* 0x000fe20008000000 */
[----:B------:R-:W-:Y:S05]  /*2f10*/  BRA.U !UP0, `(.L_x_38) ;  /* 0x0000000108d47547 */ /* 0x000fea000b800000 */
[----:B------:R-:W3:Y:S01]  /*2f20*/  LDCU.128 UR16, c[0x0][0xc10] ;  /* 0x00018200ff1077ac */ /* 0x000ee20008000c00 */
[----:B------:R-:W1:Y:S01]  /*2f30*/  LDCU UR20, c[0x0][0xc20] ;  /* 0x00018400ff1477ac */ /* 0x000e620008000800 */
[----:B------:R-:W2:Y:S01]  /*2f40*/  LDCU UR13, c[0x0][0xc0c] ;  /* 0x00018180ff0d77ac */ /* 0x000ea20008000800 */
[----:B------:R-:W4:Y:S01]  /*2f50*/  LDCU.64 UR14, c[0x0][0xc28] ;  /* 0x00018500ff0e77ac */ /* 0x000f220008000a00 */
[----:B------:R-:W-:Y:S02]  /*2f60*/  UISETP.NE.AND UP3, UPT, UR39, 0x1, UPT ;  /* 0x000000012700788c */ /* 0x000fe4000bf65270 */
[----:B---3--:R-:W-:Y:S02]  /*2f70*/  UIMAD.WIDE.U32 UR4, UR62, UR19, URZ ;  /* 0x000000133e0472a5 */ /* 0x008fe4000f8e00ff */
[----:B------:R-:W-:Y:S02]  /*2f80*/  UIMAD.WIDE.U32 UR6, UR63, UR16, URZ ;  /* 0x000000103f0672a5 */ /* 0x000fe4000f8e00ff */
[----:B------:R-:W-:-:S02]  /*2f90*/  UISETP.NE.AND UP0, UPT, UR18, 0x1, UPT ;  /* 0x000000011200788c */ /* 0x000fc4000bf05270 */
[----:B------:R-:W-:Y:S01]  /*2fa0*/  UIMAD.WIDE.U32 UR10, UR58, UR19, URZ ;  /* 0x000000133a0a72a5 */ /* 0x000fe2000f8e00ff */
[----:B------:R-:W-:Y:S01]  /*2fb0*/  UMOV UR4, UR5 ;  /* 0x0000000500047c82 */ /* 0x000fe20008000000 */
[----:B--2---:R-:W-:Y:S02]  /*2fc0*/  UISETP.NE.AND UP2, UPT, UR13, 0x1, UPT ;  /* 0x000000010d00788c */ /* 0x004fe4000bf45270 */
[----:B-1----:R-:W-:Y:S02]  /*2fd0*/  USHF.R.U32.HI UR5, URZ, UR20, UR4 ;  /* 0x00000014ff057299 */ /* 0x002fe40008011604 */
[----:B------:R-:W-:Y:S01]  /*2fe0*/  UIMAD.WIDE.U32 UR8, UR59, UR16, URZ ;  /* 0x000000103b0872a5 */ /* 0x000fe2000f8e00ff */
[----:B------:R-:W-:Y:S01]  /*2ff0*/  UMOV UR4, UR7 ;  /* 0x0000000700047c82 */ /* 0x000fe20008000000 */
[----:B------:R-:W-:Y:S02]  /*3000*/  USEL UR5, UR62, UR5, !UP0 ;  /* 0x000000053e057287 */ /* 0x000fe4000c000000 */
[----:B------:R-:W-:-:S02]  /*3010*/  USHF.R.U32.HI UR4, URZ, UR17, UR4 ;  /* 0x00000011ff047299 */ /* 0x000fc40008011604 */
[----:B----4-:R-:W-:Y:S02]  /*3020*/  UIMAD.WIDE.U32 UR6, UR5, UR14, URZ ;  /* 0x0000000e050672a5 */ /* 0x010fe4000f8e00ff */
[----:B------:R-:W-:Y:S01]  /*3030*/  USEL UR12, UR63, UR4, !UP2 ;  /* 0x000000043f0c7287 */ /* 0x000fe2000d000000 */
[----:B------:R-:W-:Y:S02]  /*3040*/  UMOV UR8, UR9 ;  /* 0x0000000900087c82 */ /* 0x000fe40008000000 */
[----:B------:R-:W-:Y:S01]  /*3050*/  UMOV UR4, UR11 ;  /* 0x0000000b00047c82 */ /* 0x000fe20008000000 */
[----:B------:R-:W-:Y:S01]  /*3060*/  UIMAD.WIDE.U32 UR10, UR12, UR14, URZ ;  /* 0x0000000e0c0a72a5 */ /* 0x000fe2000f8e00ff */
[----:B------:R-:W-:Y:S01]  /*3070*/  UMOV UR6, UR7 ;  /* 0x0000000700067c82 */ /* 0x000fe20008000000 */
[----:B------:R-:W-:Y:S02]  /*3080*/  USHF.R.U32.HI UR4, URZ, UR20, UR4 ;  /* 0x00000014ff047299 */ /* 0x000fe40008011604 */
[----:B------:R-:W-:-:S02]  /*3090*/  @UP3 USHF.R.U32.HI UR5, URZ, UR15, UR6 ;  /* 0x0000000fff053299 */ /* 0x000fc40008011606 */
[----:B------:R-:W-:Y:S01]  /*30a0*/  USHF.R.U32.HI UR17, URZ, UR17, UR8 ;  /* 0x00000011ff117299 */ /* 0x000fe20008011608 */
[----:B------:R-:W-:Y:S01]  /*30b0*/  UMOV UR6, UR11 ;  /* 0x0000000b00067c82 */ /* 0x000fe20008000000 */
[----:B------:R-:W-:Y:S02]  /*30c0*/  USEL UR4, UR58, UR4, !UP0 ;  /* 0x000000043a047287 */ /* 0x000fe4000c000000 */
[----:B------:R-:W-:Y:S02]  /*30d0*/  @UP3 USHF.R.U32.HI UR12, URZ, UR15, UR6 ;  /* 0x0000000fff0c3299 */ /* 0x000fe40008011606 */
[----:B------:R-:W-:Y:S02]  /*30e0*/  UIMAD UR6, UR39, UR5, URZ ;  /* 0x00000005270672a4 */ /* 0x000fe4000f8e02ff */
[----:B------:R-:W-:Y:S02]  /*30f0*/  USEL UR5, UR59, UR17, !UP2 ;  /* 0x000000113b057287 */ /* 0x000fe4000d000000 */
[----:B------:R-:W-:-:S02]  /*3100*/  UIMAD UR8, UR39, UR12, URZ ;  /* 0x0000000c270872a4 */ /* 0x000fc4000f8e02ff */
[----:B------:R-:W-:Y:S02]  /*3110*/  UISETP.GE.AND UP0, UPT, UR4, UR6, UPT ;  /* 0x000000060400728c */ /* 0x000fe4000bf06270 */
[----:B------:R-:W-:Y:S02]  /*3120*/  UIMAD.WIDE.U32 UR6, UR4, UR14, URZ ;  /* 0x0000000e040672a5 */ /* 0x000fe4000f8e00ff */
[----:B------:R-:W-:Y:S02]  /*3130*/  UISETP.GE.OR UP0, UPT, UR5, UR8, UP0 ;  /* 0x000000080500728c */ /* 0x000fe40008706670 */
[----:B------:R-:W-:Y:S02]  /*3140*/  UIMAD.WIDE.U32 UR8, UR5, UR14, URZ ;  /* 0x0000000e050872a5 */ /* 0x000fe4000f8e00ff */
[----:B------:R-:W-:Y:S01]  /*3150*/  UIADD3 UR10, UPT, UPT, -UR4, URZ, URZ ;  /* 0x000000ff040a7290 */ /* 0x000fe2000fffe1ff */
[----:B------:R-:W-:Y:S02]  /*3160*/  UMOV UR6, UR7 ;  /* 0x0000000700067c82 */ /* 0x000fe40008000000 */
[----:B------:R-:W-:-:S02]  /*3170*/  USHF.R.U32.HI UR6, URZ, UR15, UR6 ;  /* 0x0000000fff067299 */ /* 0x000fc40008011606 */
[----:B------:R-:W-:Y:S02]  /*3180*/  UIMAD UR10, UR18, UR10, UR58 ;  /* 0x0000000a120a72a4 */ /* 0x000fe4000f8e023a */
[----:B------:R-:W-:Y:S01]  /*3190*/  USEL UR6, UR4, UR6, !UP3 ;  /* 0x0000000604067287 */ /* 0x000fe2000d800000 */
[----:B------:R-:W-:Y:S01]  /*31a0*/  @!UP0 UMOV UR7, UR9 ;  /* 0x0000000900078c82 */ /* 0x000fe20008000000 */
[----:B------:R-:W-:Y:S02]  /*31b0*/  UIADD3 UR9, UPT, UPT, -UR5, URZ, URZ ;  /* 0x000000ff05097290 */ /* 0x000fe4000fffe1ff */
[----:B------:R-:W-:Y:S02]  /*31c0*/  @!UP0 USHF.R.U32.HI UR7, URZ, UR15, UR7 ;  /* 0x0000000fff078299 */ /* 0x000fe40008011607 */
[----:B------:R-:W-:Y:S02]  /*31d0*/  UIADD3 UR8, UPT, UPT, -UR6, URZ, URZ ;  /* 0x000000ff06087290 */ /* 0x000fe4000fffe1ff */
[----:B------:R-:W-:-:S02]  /*31e0*/  @!UP0 USEL UR7, UR5, UR7, !UP3 ;  /* 0x0000000705078287 */ /* 0x000fc4000d800000 */
[----:B------:R-:W-:Y:S02]  /*31f0*/  UIMAD UR8, UR39, UR8, UR4 ;  /* 0x00000008270872a4 */ /* 0x000fe4000f8e0204 */
[----:B------:R-:W-:Y:S02]  /*3200*/  @!UP0 UIADD3 UR6, UPT, UPT, UR6, -UR7, URZ ;  /* 0x8000000706068290 */ /* 0x000fe4000fffe0ff */
[----:B------:R-:W-:Y:S02]  /*3210*/  @!UP0 UIMAD UR7, UR8, UR12, UR7 ;  /* 0x0000000c080782a4 */ /* 0x000fe4000f8e0207 */
[----:B------:R-:W-:Y:S02]  /*3220*/  @!UP0 UIMAD UR4, UR39, UR6, UR5 ;  /* 0x00000006270482a4 */ /* 0x000fe4000f8e0205 */
[----:B------:R-:W-:Y:S02]  /*3230*/  UIMAD UR6, UR13, UR9, UR59 ;  /* 0x000000090d0672a4 */ /* 0x000fe4000f8e023b */
[----:B------:R-:W-:Y:S01]  /*3240*/  UIMAD UR58, UR4, UR18, UR10 ;  /* 0x00000012043a72a4 */ /* 0x000fe2000f8e020a */
[----:B------:R-:W-:-:S02]  /*3250*/  @!UP0 UMOV UR5, UR7 ;  /* 0x0000000700058c82 */ /* 0x000fc40008000000 */
[----:B------:R-:W-:-:S12]  /*3260*/  UIMAD UR59, UR5, UR13, UR6 ;  /* 0x0000000d053b72a4 */ /* 0x000fd8000f8e0206 */
.L_x_38:
[----:B------:R-:W1:Y:S02]  /*3270*/  LDCU UR4, c[0x0][0xc30] ;  /* 0x00018600ff0477ac */ /* 0x000e640008000800 */
[----:B-1----:R-:W-:-:S09]  /*3280*/  UISETP.NE.AND UP0, UPT, UR4, 0x1, UPT ;  /* 0x000000010400788c */ /* 0x002fd2000bf05270 */
[----:B------:R-:W-:Y:S05]  /*3290*/  BRA.U UP0, `(.L_x_39) ;  /* 0x0000000100447547 */ /* 0x000fea000b800000 */
[----:B------:R-:W1:Y:S01]  /*32a0*/  LDCU.128 UR8, c[0x0][0xc10] ;  /* 0x00018200ff0877ac */ /* 0x000e620008000c00 */
[----:B------:R-:W2:Y:S01]  /*32b0*/  LDCU UR12, c[0x0][0xc0c] ;  /* 0x00018180ff0c77ac */ /* 0x000ea20008000800 */
[----:B------:R-:W4:Y:S01]  /*32c0*/  LDCU UR13, c[0x0][0xc20] ;  /* 0x00018400ff0d77ac */ /* 0x000f220008000800 */
[----:B-1----:R-:W-:Y:S02]  /*32d0*/  UIMAD.WIDE.U32 UR6, UR59, UR8, URZ ;  /* 0x000000083b0672a5 */ /* 0x002fe4000f8e00ff */
[----:B------:R-:W-:Y:S02]  /*32e0*/  UIMAD.WIDE.U32 UR4, UR58, UR11, URZ ;  /* 0x0000000b3a0472a5 */ /* 0x000fe4000f8e00ff */
[----:B--2---:R-:W-:Y:S02]  /*32f0*/  UISETP.NE.AND UP2, UPT, UR12, 0x1, UPT ;  /* 0x000000010c00788c */ /* 0x004fe4000bf45270 */
[----:B------:R-:W-:Y:S01]  /*3300*/  UISETP.NE.AND UP0, UPT, UR10, 0x1, UPT ;  /* 0x000000010a00788c */ /* 0x000fe2000bf05270 */
[----:B------:R-:W-:-:S02]  /*3310*/  UMOV UR6, UR7 ;  /* 0x0000000700067c82 */ /* 0x000fc40008000000 */
[----:B------:R-:W-:Y:S01]  /*3320*/  UMOV UR4, UR5 ;  /* 0x0000000500047c82 */ /* 0x000fe20008000000 */
[----:B------:R-:W-:Y:S02]  /*3330*/  USHF.R.U32.HI UR6, URZ, UR9, UR6 ;  /* 0x00000009ff067299 */ /* 0x000fe40008011606 */
[----:B----4-:R-:W-:Y:S02]  /*3340*/  USHF.R.U32.HI UR4, URZ, UR13, UR4 ;  /* 0x0000000dff047299 */ /* 0x010fe40008011604 */
[----:B------:R-:W-:Y:S02]  /*3350*/  USEL UR5, UR59, UR6, !UP2 ;  /* 0x000000063b057287 */ /* 0x000fe4000d000000 */
[----:B------:R-:W-:-:S04]  /*3360*/  USEL UR4, UR58, UR4, !UP0 ;  /* 0x000000043a047287 */ /* 0x000fc8000c000000 */
[----:B------:R-:W-:Y:S02]  /*3370*/  UIADD3 UR6, UPT, UPT, UR5, -UR4, URZ ;  /* 0x8000000405067290 */ /* 0x000fe4000fffe0ff */
[----:B------:R-:W-:Y:S02]  /*3380*/  UIADD3 UR4, UPT, UPT, -UR5, UR4, URZ ;  /* 0x0000000405047290 */ /* 0x000fe4000fffe1ff */
[----:B------:R-:W-:Y:S02]  /*3390*/  UIMAD UR58, UR6, UR10, UR58 ;  /* 0x0000000a063a72a4 */ /* 0x000fe4000f8e023a */
[----:B------:R-:W-:-:S12]  /*33a0*/  UIMAD UR59, UR4, UR12, UR59 ;  /* 0x0000000c043b72a4 */ /* 0x000fd8000f8e023b */
.L_x_39:
[----:B------:R-:W-:Y:S02]  /*33b0*/  R2UR UR5, R97 ;  /* 0x00000000610572ca */ /* 0x000fe400000e0000 */
[----:B------:R-:W-:Y:S02]  /*33c0*/  R2UR UR4, R96 ;  /* 0x00000000600472ca */ /* 0x000fe400000e0000 */
[----:B------:R-:W-:Y:S02]  /*33d0*/  PLOP3.LUT P1, PT, PT, PT, PT, 0x80, 0x8 ;  /* 0x000000000008781c */ /* 0x000fe40003f2f070 */
[----:B------:R-:W-:-:S07]  /*33e0*/  LOP3.LUT R2, R2, 0x1, RZ, 0x3c, !PT ;  /* 0x0000000102027812 */ /* 0x000fce00078e3cff */
[----:B------:R-:W-:Y:S02]  /*33f0*/  UIADD3 UR29, UPT, UPT, UR59, UR5, URZ ;  /* 0x000000053b1d7290 */ /* 0x000fe4000fffe0ff */
[----:B------:R-:W-:Y:S01]  /*3400*/  UIADD3 UR22, UPT, UPT, UR58, UR4, URZ ;  /* 0x000000043a167290 */ /* 0x000fe2000fffe0ff */
[----:B------:R-:W-:Y:S11]  /*3410*/  BRA.U UP1, `(.L_x_40) ;  /* 0xffffffe5016c7547 */ /* 0x000ff6000b83ffff */
[----:B------:R-:W-:Y:S01]  /*3420*/  UIADD3 UR33, UPT, UPT, UR33, 0xa0, URZ ;  /* 0x000000a021217890 */ /* 0x000fe2000fffe0ff */
[----:B------:R-:W-:-:S03]  /*3430*/  MOV R3, UR32 ;  /* 0x0000002000037c02 */ /* 0x000fc60008000f00 */
[----:B------:R-:W-:Y:S01]  /*3440*/  ULEA UR4, UR36, UR33, 0x3 ;  /* 0x0000002124047291 */ /* 0x000fe2000f8e18ff */
[----:B------:R-:W-:-:S08]  /*3450*/  SHF.L.U32 R3, R3, 0x1f, RZ ;  /* 0x0000001f03037819 */ /* 0x000fd000000006ff */
[----:B------:R-:W1:Y:S02]  /*3460*/  SYNCS.PHASECHK.TRANS64.TRYWAIT P0, [UR4], R3 ;  /* 0x00000003ff0075a7 */ /* 0x000e640008001104 */
[----:B-1----:R-:W-:Y:S05]  /*3470*/  @!P0 BRA `(.L_x_41) ;  /* 0x0000006c00548947 */ /* 0x002fea0003800000 */
.L_x_148:
[----:B------:R-:W-:-:S04]  /*3480*/  UIADD3 UR4, UPT, UPT, UR36, 0x1, URZ ;  /* 0x0000000124047890 */ /* 0x000fc8000fffe0ff */
[----:B------:R-:W-:-:S04]  /*3490*/  UISETP.NE.AND UP0, UPT, UR4, 0x14, UPT ;  /* 0x000000140400788c */ /* 0x000fc8000bf05270 */
[----:B------:R-:W-:Y:S02]  /*34a0*/  USEL UR5, URZ, 0x1, UP0 ;  /* 0x00000001ff057887 */ /* 0x000fe40008000000 */
[----:B------:R-:W-:Y:S02]  /*34b0*/  USEL UR4, UR4, URZ, UP0 ;  /* 0x000000ff04047287 */ /* 0x000fe40008000000 */
[----:B------:R-:W-:Y:S02]  /*34c0*/  ULOP3.LUT UR6, UR32, UR5, URZ, 0x3c, !UPT ;  /* 0x0000000520067292 */ /* 0x000fe4000f8e3cff */
[----:B------:R-:W-:-:S04]  /*34d0*/  ULEA UR5, UR4, UR33, 0x3 ;  /* 0x0000002104057291 */ /* 0x000fc8000f8e18ff */
[----:B-1----:R-:W-:-:S04]  /*34e0*/  MOV R3, UR6 ;  /* 0x0000000600037c02 */ /* 0x002fc80008000f00 */
[----:B------:R-:W-:-:S04]  /*34f0*/  SHF.L.U32 R3, R3, 0x1f, RZ ;  /* 0x0000001f03037819 */ /* 0x000fc800000006ff */
[----:B------:R-:W1:Y:S02]  /*3500*/  SYNCS.PHASECHK.TRANS64.TRYWAIT P0, [UR5], R3 ;  /* 0x00000003ff0075a7 */ /* 0x000e640008001105 */
[----:B-1----:R-:W-:Y:S05]  /*3510*/  @!P0 BRA `(.L_x_42) ;  /* 0x0000006c00448947 */ /* 0x002fea0003800000 */
.L_x_150:
        /* <DEDUP_REMOVED lines=10> */
.L_x_152:
        /* <DEDUP_REMOVED lines=10> */
.L_x_154:
        /* <DEDUP_REMOVED lines=10> */
.L_x_156:
        /* <DEDUP_REMOVED lines=10> */
.L_x_158:
        /* <DEDUP_REMOVED lines=10> */
.L_x_160:
        /* <DEDUP_REMOVED lines=10> */
.L_x_162:
        /* <DEDUP_REMOVED lines=10> */
.L_x_164:
        /* <DEDUP_REMOVED lines=10> */
.L_x_166:
        /* <DEDUP_REMOVED lines=10> */
.L_x_168:
        /* <DEDUP_REMOVED lines=10> */
.L_x_170:
        /* <DEDUP_REMOVED lines=10> */
.L_x_172:
        /* <DEDUP_REMOVED lines=10> */
.L_x_174:
        /* <DEDUP_REMOVED lines=10> */
.L_x_176:
        /* <DEDUP_REMOVED lines=10> */
.L_x_178:
        /* <DEDUP_REMOVED lines=10> */
.L_x_180:
        /* <DEDUP_REMOVED lines=10> */
.L_x_182:
        /* <DEDUP_REMOVED lines=10> */
.L_x_184:
[----:B------:R-:W-:-:S04]  /*3fc0*/  UIADD3 UR4, UPT, UPT, UR4, 0x1, URZ ;  /* 0x0000000104047890 */ /* 0x000fc8000fffe0ff */
[----:B------:R-:W-:-:S04]  /*3fd0*/  UISETP.NE.AND UP0, UPT, UR4, 0x14, UPT ;  /* 0x000000140400788c */ /* 0x000fc8000bf05270 */
[----:B------:R-:W-:Y:S02]  /*3fe0*/  USEL UR5, URZ, 0x1, UP0 ;  /* 0x00000001ff057887 */ /* 0x000fe40008000000 */
[----:B------:R-:W-:Y:S02]  /*3ff0*/  USEL UR4, UR4, URZ, UP0 ;  /* 0x000000ff04047287 */ /* 0x000fe40008000000 */
[----:B------:R-:W-:Y:S02]  /*4000*/  ULOP3.LUT UR5, UR6, UR5, URZ, 0x3c, !UPT ;  /* 0x0000000506057292 */ /* 0x000fe4000f8e3cff */
[----:B------:R-:W-:-:S04]  /*4010*/  ULEA UR4, UR4, UR33, 0x3 ;  /* 0x0000002104047291 */ /* 0x000fc8000f8e18ff */
[----:B------:R-:W-:Y:S02]  /*4020*/  IMAD.U32 R2, RZ, RZ, UR5 ;  /* 0x00000005ff027e24 */ /* 0x000fe4000f8e00ff */
[----:B-1----:R-:W-:-:S03]  /*4030*/  MOV R0, UR4 ;  /* 0x0000000400007c02 */ /* 0x002fc60008000f00 */
[----:B------:R-:W-:-:S07]  /*4040*/  SHF.L.U32 R3, R2, 0x1f, RZ ;  /* 0x0000001f02037819 */ /* 0x000fce00000006ff */
.L_x_60:
[----:B-1----:R1:W2:Y:S02]  /*4050*/  SYNCS.PHASECHK.TRANS64.TRYWAIT P0, [R0+URZ], R3 ;  /* 0x00000003000075a7 */ /* 0x0022a400080011ff */
[----:B--2---:R-:W-:Y:S05]  /*4060*/  @!P0 NANOSLEEP.SYNCS 0x989680 ;  /* 0x009896800000895d */ /* 0x004fea0003900000 */
[----:B------:R-:W2:Y:S02]  /*4070*/  @!P0 SYNCS.PHASECHK.TRANS64 P0, [R0+URZ], R3 ;  /* 0x00000003000085a7 */ /* 0x000ea400080010ff */
[----:B--23--:R-:W-:Y:S05]  /*4080*/  @P0 EXIT ;  /* 0x000000000000094d */ /* 0x00cfea0003800000 */
[----:B------:R-:W-:Y:S05]  /*4090*/  BRA `(.L_x_60) ;  /* 0xfffffffc00ec7947 */ /* 0x000fea000383ffff */
.L_x_22:
[----:B------:R-:W2:Y:S02]  /*40a0*/  S2UR UR4, SR_CgaCtaId ;  /* 0x00000000000479c3 */ /* 0x000ea40000008800 */
[----:B--2---:R-:W-:-:S04]  /*40b0*/  UISETP.NE.AND UP0, UPT, UR4, URZ, UPT ;  /* 0x000000ff0400728c */ /* 0x004fc8000bf05270 */
[----:B------:R-:W-:-:S09]  /*40c0*/  UISETP.NE.OR UP0, UPT, UR18, 0x1, UP0 ;  /* 0x000000011200788c */ /* 0x000fd20008705670 */
[----:B------:R-:W-:Y:S05]  /*40d0*/  BRA.U UP0, `(.L_x_61) ;  /* 0x0000000100b47547 */ /* 0x000fea000b800000 */
[----:B------:R-:W2:Y:S01]  /*40e0*/  S2UR UR5, SR_CgaCtaId ;  /* 0x00000000000579c3 */ /* 0x000ea20000008800 */
[----:B------:R-:W-:Y:S01]  /*40f0*/  UMOV UR4, 0x400 ;  /* 0x0000040000047882 */ /* 0x000fe20000000000 */
[----:B------:R-:W-:Y:S01]  /*4100*/  HFMA2 R2, -RZ, RZ, 0, 5.9604644775390625e-08 ;  /* 0x00000001ff027431 */ /* 0x000fe200000001ff */
[----:B------:R-:W-:Y:S01]  /*4110*/  ISETP.GE.U32.AND P0, PT, R3, 0x2, PT ;  /* 0x000000020300780c */ /* 0x000fe20003f06070 */
[----:B------:R-:W-:Y:S01]  /*4120*/  IMAD.MOV.U32 R8, RZ, RZ, RZ ;  /* 0x000000ffff087224 */ /* 0x000fe200078e00ff */
[----:B--2---:R-:W-:-:S04]  /*4130*/  ULEA UR4, UR5, UR4, 0x18 ;  /* 0x0000000405047291 */ /* 0x004fc8000f8ec0ff */
[----:B------:R-:W-:Y:S02]  /*4140*/  UIADD3 UR5, UPT, UPT, UR4, 0x188, URZ ;  /* 0x0000018804057890 */ /* 0x000fe4000fffe0ff */
[----:B------:R-:W-:Y:S02]  /*4150*/  UIADD3 UR8, UPT, UPT, UR4, 0x180, URZ ;  /* 0x0000018004087890 */ /* 0x000fe4000fffe0ff */
[----:B------:R-:W-:-:S12]  /*4160*/  UPRMT UR5, URZ, 0x654, UR5 ;  /* 0x00000654ff057896 */ /* 0x000fd80008000005 */
.L_x_64:
[----:B------:R-:W-:Y:S01]  /*4170*/  SHF.L.U32 R7, R2, 0x1f, RZ ;  /* 0x0000001f02077819 */ /* 0x000fe200000006ff */
[----:B------:R-:W-:Y:S02]  /*4180*/  IMAD.U32 R4, RZ, RZ, UR8 ;  /* 0x00000008ff047e24 */ /* 0x000fe4000f8e00ff */
[----:B------:R-:W-:Y:S01]  /*4190*/  @!P0 IMAD.MOV.U32 R5, RZ, RZ, 0x10 ;  /* 0x00000010ff058424 */ /* 0x000fe200078e00ff */
[----:B------:R-:W2:Y:S02]  /*41a0*/  SYNCS.PHASECHK.TRANS64.TRYWAIT P1, [UR4+0x188], R7 ;  /* 0x00018807ff0075a7 */ /* 0x000ea40008021104 */
[----:B------:R-:W-:-:S04]  /*41b0*/  PRMT R9, R3, 0x654, R4 ;  /* 0x0000065403097816 */ /* 0x000fc80000000004 */
[----:B------:R-:W-:Y:S01]  /*41c0*/  SEL R0, R9, R0, !P0 ;  /* 0x0000000009007207 */ /* 0x000fe20004000000 */
[----:B--2---:R-:W-:Y:S06]  /*41d0*/  @!P1 BRA `(.L_x_62) ;  /* 0x0000006400c49947 */ /* 0x004fec0003800000 */
.L_x_186:
[----:B------:R-:W-:Y:S01]  /*41e0*/  UIADD3 UR6, UPT, UPT, UR4, 0x1c0, URZ ;  /* 0x000001c004067890 */ /* 0x000fe2000fffe0ff */
[----:B------:R3:W-:Y:S01]  /*41f0*/  @!P0 SYNCS.ARRIVE.TRANS64.RED RZ, [R0+URZ], R5 ;  /* 0x0000000500ff89a7 */ /* 0x0007e200080004ff */
[----:B------:R-:W-:Y:S01]  /*4200*/  UIADD3 UR7, UPT, UPT, UR4, 0x180, URZ ;  /* 0x0000018004077890 */ /* 0x000fe2000fffe0ff */
[----:B------:R-:W-:-:S08]  /*4210*/  LOP3.LUT R2, R2, 0x1, RZ, 0x3c, !PT ;  /* 0x0000000102027812 */ /* 0x000fd000078e3cff */
[----:B------:R-:W-:Y:S06]  /*4220*/  UGETNEXTWORKID.BROADCAST [UR6], [UR7] ;  /* 0x00000000060073ca */ /* 0x000fec0008000100 */
[----:B---3--:R-:W-:-:S04]  /*4230*/  SHF.L.U32 R5, R8, 0x1f, RZ ;  /* 0x0000001f08057819 */ /* 0x008fc800000006ff */
[----:B------:R-:W3:Y:S02]  /*4240*/  SYNCS.PHASECHK.TRANS64.TRYWAIT P1, [UR4+0x180], R5 ;  /* 0x00018005ff0075a7 */ /* 0x000ee40008021104 */
[----:B---3--:R-:W-:Y:S05]  /*4250*/  @!P1 BRA `(.L_x_63) ;  /* 0x0000006400bc9947 */ /* 0x008fea0003800000 */
.L_x_188:
[----:B--2---:R-:W2:Y:S01]  /*4260*/  LDS.128 R4, [UR4+0x1c0] ;  /* 0x0001c004ff047984 */ /* 0x004ea20008000c00 */
[----:B------:R-:W-:Y:S01]  /*4270*/  LOP3.LUT R8, R8, 0x1, RZ, 0x3c, !PT ;  /* 0x0000000108087812 */ /* 0x000fe200078e3cff */
[----:B------:R-:W-:Y:S01]  /*4280*/  @!PT LDS RZ, [RZ] ;  /* 0x00000000fffff984 */ /* 0x000fe20000000800 */
[----:B------:R-:W-:Y:S01]  /*4290*/  @!PT LDS RZ, [RZ] ;  /* 0x00000000fffff984 */ /* 0x000fe20000000800 */
[----:B------:R-:W-:Y:S01]  /*42a0*/  @!PT LDS RZ, [RZ] ;  /* 0x00000000fffff984 */ /* 0x000fe20000000800 */
[----:B------:R-:W-:Y:S01]  /*42b0*/  @!PT LDS RZ, [RZ] ;  /* 0x00000000fffff984 */ /* 0x000fe20000000800 */
[----:B------:R3:W-:Y:S06]  /*42c0*/  MEMBAR.ALL.CTA ;  /* 0x0000000000007992 */ /* 0x0007ec0000008000 */
[----:B---3--:R-:W3:Y:S02]  /*42d0*/  FENCE.VIEW.ASYNC.S ;  /* 0x00000000000073c6 */ /* 0x008ee40000000000 */
[----:B---3--:R-:W-:Y:S01]  /*42e0*/  SYNCS.ARRIVE.TRANS64.RED.A1T0 RZ, [UR5], RZ ;  /* 0x000000ffffff79a7 */ /* 0x008fe20008100405 */
[----:B--2---:R-:W-:-:S13]  /*42f0*/  LOP3.LUT P1, RZ, R6, 0x1, RZ, 0xc0, !PT ;  /* 0x0000000106ff7812 */ /* 0x004fda000782c0ff */
[----:B------:R-:W-:Y:S05]  /*4300*/  @P1 BRA `(.L_x_64) ;  /* 0xfffffffc00981947 */ /* 0x000fea000383ffff */
[----:B------:R-:W-:-:S04]  /*4310*/  SHF.L.U32 R0, R2, 0x1f, RZ ;  /* 0x0000001f02007819 */ /* 0x000fc800000006ff */
[----:B------:R-:W2:Y:S02]  /*4320*/  SYNCS.PHASECHK.TRANS64 P0, [UR4+0x188], R0 ;  /* 0x00018800ff0075a7 */ /* 0x000ea40008001004 */
[----:B-12---:R-:W-:Y:S05]  /*4330*/  @P0 EXIT ;  /* 0x000000000000094d */ /* 0x006fea0003800000 */
[----:B------:R-:W-:-:S07]  /*4340*/  MOV R0, UR4 ;  /* 0x0000000400007c02 */ /* 0x000fce0008000f00 */
.L_x_65:
[----:B-1----:R-:W-:-:S04]  /*4350*/  SHF.L.U32 R3, R2, 0x1f, RZ ;  /* 0x0000001f02037819 */ /* 0x002fc800000006ff */
[----:B------:R1:W2:Y:S03]  /*4360*/  SYNCS.PHASECHK.TRANS64.TRYWAIT P0, [R0+URZ+0x188], R3 ;  /* 0x00018803000075a7 */ /* 0x0002a600080011ff */
[----:B--2---:R-:W-:Y:S05]  /*4370*/  @!P0 NANOSLEEP.SYNCS 0x989680 ;  /* 0x009896800000895d */ /* 0x004fea0003900000 */
[----:B------:R-:W2:Y:S02]  /*4380*/  @!P0 SYNCS.PHASECHK.TRANS64 P0, [R0+URZ+0x188], R3 ;  /* 0x00018803000085a7 */ /* 0x000ea400080010ff */
[----:B--2---:R-:W-:Y:S05]  /*4390*/  @P0 EXIT ;  /* 0x000000000000094d */ /* 0x004fea0003800000 */
[----:B------:R-:W-:Y:S05]  /*43a0*/  BRA `(.L_x_65) ;  /* 0xfffffffc00e87947 */ /* 0x000fea000383ffff */
.L_x_61:
[----:B------:R-:W-:Y:S05]  /*43b0*/  BRA.U UP4, `(.L_x_66) ;  /* 0x0000001104607547 */ /* 0x000fea000b800000 */
[----:B------:R-:W2:Y:S01]  /*43c0*/  S2UR UR4, SR_CgaCtaId ;  /* 0x00000000000479c3 */ /* 0x000ea20000008800 */
[----:B------:R-:W-:Y:S01]  /*43d0*/  UMOV UR5, 0x40 ;  /* 0x0000004000057882 */ /* 0x000fe20000000000 */
[----:B------:R-:W-:Y:S01]  /*43e0*/  NOP ;  /* 0x0000000000007918 */ /* 0x000fe20000000000 */
[----:B------:R-:W-:Y:S01]  /*43f0*/  UMOV UR6, 0x400 ;  /* 0x0000040000067882 */ /* 0x000fe20000000000 */
[----:B--2---:R-:W-:Y:S02]  /*4400*/  ULEA UR5, UR4, UR5, 0x18 ;  /* 0x0000000504057291 */ /* 0x004fe4000f8ec0ff */
[----:B------:R-:W-:-:S07]  /*4410*/  ULEA UR6, UR4, UR6, 0x18 ;  /* 0x0000000604067291 */ /* 0x000fce000f8ec0ff */
[----:B------:R-:W2:Y:S02]  /*4420*/  LDS.U8 R3, [UR5+0x1c] ;  /* 0x00001c05ff037984 */ /* 0x000ea40008000000 */
[----:B--2---:R-:W-:-:S13]  /*4430*/  ISETP.NE.AND P0, PT, R3, RZ, PT ;  /* 0x000000ff0300720c */ /* 0x004fda0003f05270 */
[----:B------:R-:W-:Y:S05]  /*4440*/  @P0 BRA `(.L_x_67) ;  /* 0x0000000400080947 */ /* 0x000fea0003800000 */
[----:B------:R-:W-:Y:S02]  /*4450*/  UISETP.NE.U32.AND UP1, UPT, UR33, 0x1, UPT ;  /* 0x000000012100788c */ /* 0x000fe4000bf25070 */
[----:B------:R-:W-:-:S07]  /*4460*/  UIADD3 UR7, UPT, UPT, UR5, 0x8, URZ ;  /* 0x0000000805077890 */ /* 0x000fce000fffe0ff */
[----:B------:R-:W-:Y:S05]  /*4470*/  BRA.U !UP1, `(.L_x_68) ;  /* 0x00000001099c7547 */ /* 0x000fea000b800000 */
[----:B------:R-:W-:Y:S01]  /*4480*/  ELECT P0, URZ, PT ;  /* 0x0000000000ff782f */ /* 0x000fe20003800000 */
[----:B------:R-:W-:-:S12]  /*4490*/  BSSY B0, `(.L_x_68) ;  /* 0x0000025000007945 */ /* 0x000fd80003800000 */
[----:B------:R-:W-:Y:S05]  /*44a0*/  @!P0 BRA `(.L_x_69) ;  /* 0x00000000008c8947 */ /* 0x000fea0003800000 */
[----:B------:R-:W-:-:S05]  /*44b0*/  UMOV UR4, 0x10 ;  /* 0x0000001000047882 */ /* 0x000fca0000000000 */
[----:B------:R-:W-:Y:S04]  /*44c0*/  DEPBAR.LE SB2, 0x36 ;  /* 0x0000ad800000791a */ /* 0x000fe80000000000 */
[----:B------:R-:W2:Y:S02]  /*44d0*/  UTCATOMSWS.2CTA.FIND_AND_SET.ALIGN UP0, UR4, UR4 ;  /* 0x00000004000475e3 */ /* 0x000ea40008200800 */
[----:B--2---:R-:W-:Y:S01]  /*44e0*/  MOV R10, UR4 ;  /* 0x00000004000a7c02 */ /* 0x004fe20008000f00 */
[----:B------:R-:W-:Y:S06]  /*44f0*/  BRA.U UP0, `(.L_x_70) ;  /* 0x0000000100187547 */ /* 0x000fec000b800000 */
.L_x_71:
[----:B------:R-:W-:Y:S05]  /*4500*/  NANOSLEEP 0x64 ;  /* 0x000000640000795d */ /* 0x000fea0003800000 */
[----:B------:R-:W-:-:S05]  /*4510*/  UMOV UR4, 0x10 ;  /* 0x0000001000047882 */ /* 0x000fca0000000000 */
[----:B------:R-:W-:Y:S04]  /*4520*/  DEPBAR.LE SB2, 0x36 ;  /* 0x0000ad800000791a */ /* 0x000fe80000000000 */
[----:B------:R-:W2:Y:S02]  /*4530*/  UTCATOMSWS.2CTA.FIND_AND_SET.ALIGN UP0, UR4, UR4 ;  /* 0x00000004000475e3 */ /* 0x000ea40008200800 */
[----:B--2---:R-:W-:Y:S01]  /*4540*/  MOV R10, UR4 ;  /* 0x00000004000a7c02 */ /* 0x004fe20008000f00 */
[----:B------:R-:W-:Y:S05]  /*4550*/  BRA.U !UP0, `(.L_x_71) ;  /* 0xfffffffd08e87547 */ /* 0x000fea000b83ffff */
.L_x_70:
[----:B------:R-:W2:Y:S01]  /*4560*/  LDS R6, [UR5+0x10] ;  /* 0x00001005ff067984 */ /* 0x000ea20008000800 */
[----:B------:R-:W-:Y:S01]  /*4570*/  IMAD.U32 R3, RZ, RZ, UR6 ;  /* 0x00000006ff037e24 */ /* 0x000fe2000f8e00ff */
[----:B------:R-:W-:-:S03]  /*4580*/  MOV R4, UR32 ;  /* 0x0000002000047c02 */ /* 0x000fc60008000f00 */
[----:B------:R-:W-:Y:S01]  /*4590*/  VIADD R3, R3, 0x1d0 ;  /* 0x000001d003037836 */ /* 0x000fe20000000000 */
[----:B--2---:R-:W-:-:S04]  /*45a0*/  SHF.L.U32 R6, R6, 0x1f, RZ ;  /* 0x0000001f06067819 */ /* 0x004fc800000006ff */
[----:B------:R-:W2:Y:S02]  /*45b0*/  SYNCS.PHASECHK.TRANS64.TRYWAIT P0, [UR5+0x8], R6 ;  /* 0x00000806ff0075a7 */ /* 0x000ea40008001105 */
[----:B--2---:R-:W-:Y:S05]  /*45c0*/  @P0 BRA `(.L_x_72) ;  /* 0x0000000000080947 */ /* 0x004fea0003800000 */
[----:B------:R-:W2:Y:S02]  /*45d0*/  SYNCS.PHASECHK.TRANS64.TRYWAIT P0, [UR5+0x8], R6 ;  /* 0x00000806ff0075a7 */ /* 0x000ea40008001105 */
[----:B--2---:R-:W-:Y:S05]  /*45e0*/  @!P0 BRA `(.L_x_73) ;  /* 0x0000006000f08947 */ /* 0x004fea0003800000 */
.L_x_72:
[----:B------:R-:W-:Y:S01]  /*45f0*/  PRMT R4, R4, 0x654, R3 ;  /* 0x0000065404047816 */ /* 0x000fe20000000003 */
[----:B------:R-:W-:Y:S01]  /*4600*/  HFMA2 R3, -RZ, RZ, 0, 5.9604644775390625e-08 ;  /* 0x00000001ff037431 */ /* 0x000fe200000001ff */
[----:B------:R-:W-:Y:S01]  /*4610*/  UPRMT UR4, UR32, 0x654, UR7 ;  /* 0x0000065420047896 */ /* 0x000fe20008000007 */
[----:B------:R-:W-:Y:S02]  /*4620*/  IMAD.MOV.U32 R7, RZ, RZ, 0xffff ;  /* 0x0000ffffff077424 */ /* 0x000fe400078e00ff */
[----:B--2---:R-:W-:Y:S02]  /*4630*/  IMAD.MOV.U32 R6, RZ, RZ, 0x4 ;  /* 0x00000004ff067424 */ /* 0x004fe400078e00ff */
[----:B------:R-:W-:Y:S01]  /*4640*/  IMAD.SHL.U32 R9, R10, 0x20, RZ ;  /* 0x000000200a097824 */ /* 0x000fe200078e00ff */
[----:B------:R-:W-:Y:S02]  /*4650*/  MOV R5, UR4 ;  /* 0x0000000400057c02 */ /* 0x000fe40008000f00 */
[-C--:B------:R-:W-:Y:S01]  /*4660*/  SHF.L.U32 R8, R7, R10.reuse, RZ ;  /* 0x0000000a07087219 */ /* 0x080fe200000006ff */
[----:B------:R2:W-:Y:S01]  /*4670*/  SYNCS.ARRIVE.TRANS64.RED RZ, [UR4], R6 ;  /* 0x00000006ffff79a7 */ /* 0x0005e20008000404 */
[----:B------:R-:W-:Y:S01]  /*4680*/  SHF.L.U32 R7, R3, R10, RZ ;  /* 0x0000000a03077219 */ /* 0x000fe200000006ff */
[----:B------:R2:W-:Y:S04]  /*4690*/  STS [UR6+0x1d0], R9 ;  /* 0x0001d009ff007988 */ /* 0x0005e80008000806 */
[----:B------:R2:W-:Y:S04]  /*46a0*/  STAS [R4.64], R10 ;  /* 0x0000000a04007dbd */ /* 0x0005e8000c0008ff */
[----:B------:R2:W-:Y:S04]  /*46b0*/  ATOMS.OR RZ, [UR5+0x14], R8 ;  /* 0x00001408ffff798c */ /* 0x0005e8000b000005 */
[----:B------:R2:W-:Y:S04]  /*46c0*/  ATOMS.OR RZ, [UR5+0x18], R7 ;  /* 0x00001807ffff798c */ /* 0x0005e8000b000005 */
[----:B------:R2:W-:Y:S02]  /*46d0*/  ATOMS.XOR RZ, [UR5+0x10], R3 ;  /* 0x00001003ffff798c */ /* 0x0005e4000b800005 */
.L_x_69:
[----:B-1----:R-:W-:Y:S05]  /*46e0*/  BSYNC B0 ;  /* 0x0000000000007941 */ /* 0x002fea0003800000 */
.L_x_68:
[----:B------:R-:W-:Y:S05]  /*46f0*/  BRA.U UP1, `(.L_x_74) ;  /* 0x00000001016c7547 */ /* 0x000fea000b800000 */
[----:B------:R-:W-:-:S03]  /*4700*/  UMOV UR4, 0xffffffff ;  /* 0xffffffff00047882 */ /* 0x000fc60000000000 */
[----:B------:R-:W-:Y:S05]  /*4710*/  BRA.DIV UR4, `(.L_x_75) ;  /* 0x0000006204bc7947 */ /* 0x000fea000b800000 */
[----:B------:R-:W-:-:S13]  /*4720*/  ELECT P6, URZ, PT ;  /* 0x0000000000ff782f */ /* 0x000fda00038c0000 */
.L_x_191:
[----:B------:R-:W-:Y:S05]  /*4730*/  @!P6 BRA `(.L_x_74) ;  /* 0x00000000005ce947 */ /* 0x000fea0003800000 */
[----:B--2---:R-:W2:Y:S02]  /*4740*/  LDS R4, [UR5+0x10] ;  /* 0x00001005ff047984 */ /* 0x004ea40008000800 */
[----:B--2---:R-:W-:-:S04]  /*4750*/  SHF.L.U32 R4, R4, 0x1f, RZ ;  /* 0x0000001f04047819 */ /* 0x004fc800000006ff */
[----:B------:R-:W2:Y:S02]  /*4760*/  SYNCS.PHASECHK.TRANS64.TRYWAIT P0, [UR5+0x8], R4 ;  /* 0x00000804ff0075a7 */ /* 0x000ea40008001105 */
[----:B--2---:R-:W-:Y:S05]  /*4770*/  @P0 BRA `(.L_x_76) ;  /* 0x0000000000080947 */ /* 0x004fea0003800000 */
[----:B------:R-:W2:Y:S02]  /*4780*/  SYNCS.PHASECHK.TRANS64.TRYWAIT P0, [UR5+0x8], R4 ;  /* 0x00000804ff0075a7 */ /* 0x000ea40008001105 */
[----:B--2---:R-:W-:Y:S05]  /*4790*/  @!P0 BRA `(.L_x_77) ;  /* 0x0000006000bc8947 */ /* 0x004fea0003800000 */
.L_x_76:
[----:B------:R-:W3:Y:S01]  /*47a0*/  LDS R6, [UR6+0x1d0] ;  /* 0x0001d006ff067984 */ /* 0x000ee20008000800 */
[----:B--2---:R-:W-:Y:S02]  /*47b0*/  HFMA2 R3, -RZ, RZ, 0, 5.9604644775390625e-08 ;  /* 0x00000001ff037431 */ /* 0x004fe400000001ff */
[----:B------:R-:W-:Y:S01]  /*47c0*/  IMAD.MOV.U32 R4, RZ, RZ, 0xffff ;  /* 0x0000ffffff047424 */ /* 0x000fe200078e00ff */
[----:B------:R-:W-:Y:S01]  /*47d0*/  UPRMT UR4, UR32, 0x654, UR7 ;  /* 0x0000065420047896 */ /* 0x000fe20008000007 */
[----:B---3--:R-:W-:-:S03]  /*47e0*/  IMAD.SHL.U32 R5, R6, 0x20, RZ ;  /* 0x0000002006057824 */ /* 0x008fc600078e00ff */
[-C--:B------:R-:W-:Y:S02]  /*47f0*/  SHF.L.U32 R4, R4, R6.reuse, RZ ;  /* 0x0000000604047219 */ /* 0x080fe400000006ff */
[----:B------:R-:W-:Y:S01]  /*4800*/  SHF.L.U32 R6, R3, R6, RZ ;  /* 0x0000000603067219 */ /* 0x000fe200000006ff */
[----:B------:R3:W-:Y:S04]  /*4810*/  STS [UR6+0x1d0], R5 ;  /* 0x0001d005ff007988 */ /* 0x0007e80008000806 */
[----:B------:R3:W-:Y:S04]  /*4820*/  ATOMS.OR RZ, [UR5+0x14], R4 ;  /* 0x00001404ffff798c */ /* 0x0007e8000b000005 */
[----:B------:R3:W-:Y:S01]  /*4830*/  ATOMS.OR RZ, [UR5+0x18], R6 ;  /* 0x00001806ffff798c */ /* 0x0007e2000b000005 */
[----:B------:R-:W-:Y:S03]  /*4840*/  SYNCS.ARRIVE.TRANS64.RED.A1T0 RZ, [UR4], RZ ;  /* 0x000000ffffff79a7 */ /* 0x000fe60008100404 */
[----:B------:R3:W-:Y:S01]  /*4850*/  ATOMS.XOR RZ, [UR5+0x10], R3 ;  /* 0x00001003ffff798c */ /* 0x0007e2000b800005 */
[----:B------:R-:W-:Y:S05]  /*4860*/  BRA `(.L_x_74) ;  /* 0x0000000000107947 */ /* 0x000fea0003800000 */
.L_x_67:
[----:B------:R-:W-:Y:S02]  /*4870*/  MOV R3, 0xffffffff ;  /* 0xffffffff00037802 */ /* 0x000fe40000000f00 */
[----:B------:R-:W-:-:S03]  /*4880*/  MOV R4, 0x48b0 ;  /* 0x000048b000047802 */ /* 0x000fc60000000f00 */
[----:B------:R2:W-:Y:S04]  /*4890*/  STS [UR6+0x1d0], R3 ;  /* 0x0001d003ff007988 */ /* 0x0005e80008000806 */
[----:B-12--5:R-:W-:Y:S05]  /*48a0*/  CALL.REL.NOINC `($__internal_1_$__cuda_sm10x_tcgen05_guardrail_trap_phase_invalid_during_alloc) ;  /* 0x0000006400f87944 */ /* 0x026fea0003c00000 */
.L_x_74:
[----:B------:R-:W-:Y:S05]  /*48b0*/  WARPSYNC.ALL ;  /* 0x0000000000007948 */ /* 0x000fea0003800000 */
[----:B------:R-:W4:Y:S01]  /*48c0*/  S2UR UR18, SR_CgaCtaId ;  /* 0x00000000001279c3 */ /* 0x000f220000008800 */
[----:B------:R-:W-:Y:S01]  /*48d0*/  UMOV UR4, 0x400 ;  /* 0x0000040000047882 */ /* 0x000fe20000000000 */
[----:B------:R-:W-:-:S06]  /*48e0*/  NOP ;  /* 0x0000000000007918 */ /* 0x000fcc0000000000 */
[----:B------:R-:W-:Y:S06]  /*48f0*/  BAR.ARV 0x6, 0xa0 ;  /* 0x0182800000007b1d */ /* 0x000fec0000002000 */
[----:B------:R-:W1:Y:S01]  /*4900*/  LDCU UR7, c[0x0][0x394] ;  /* 0x00007280ff0777ac */ /* 0x000e620008000800 */
[----:B------:R-:W-:Y:S01]  /*4910*/  LOP3.LUT R2, R2, 0xffff, RZ, 0xc0, !PT ;  /* 0x0000ffff02027812 */ /* 0x000fe200078ec0ff */
[----:B------:R-:W-:Y:S01]  /*4920*/  IMAD.MOV.U32 R11, RZ, RZ, 0x1 ;  /* 0x00000001ff0b7424 */ /* 0x000fe200078e00ff */
[----:B------:R-:W-:Y:S01]  /*4930*/  LOP3.LUT R0, R0, 0xffff, RZ, 0xc0, !PT ;  /* 0x0000ffff00007812 */ /* 0x000fe200078ec0ff */
[----:B--2---:R-:W-:Y:S01]  /*4940*/  IMAD.MOV.U32 R10, RZ, RZ, RZ ;  /* 0x000000ffff0a7224 */ /* 0x004fe200078e00ff */
[----:B------:R-:W-:Y:S01]  /*4950*/  R2UR UR19, R2 ;  /* 0x00000000021372ca */ /* 0x000fe200000e0000 */
[----:B------:R-:W-:Y:S01]  /*4960*/  IMAD.MOV.U32 R8, RZ, RZ, RZ ;  /* 0x000000ffff087224 */ /* 0x000fe200078e00ff */
[----:B------:R-:W-:Y:S01]  /*4970*/  R2UR UR30, R0 ;  /* 0x00000000001e72ca */ /* 0x000fe200000e0000 */
[----:B------:R-:W-:Y:S01]  /*4980*/  UMOV UR22, URZ ;  /* 0x000000ff00167c82 */ /* 0x000fe20008000000 */
[----:B------:R-:W-:-:S02]  /*4990*/  UISETP.NE.AND UP4, UPT, UR33, URZ, UPT ;  /* 0x000000ff2100728c */ /* 0x000fc4000bf85270 */
[----:B----4-:R-:W-:Y:S01]  /*49a0*/  ULEA UR18, UR18, UR4, 0x18 ;  /* 0x0000000412127291 */ /* 0x010fe2000f8ec0ff */
[----:B------:R-:W-:Y:S01]  /*49b0*/  UMOV UR15, URZ ;  /* 0x000000ff000f7c82 */ /* 0x000fe20008000000 */
[----:B------:R-:W-:Y:S02]  /*49c0*/  UMOV UR26, 0x0 ;  /* 0x00000000001a7882 */ /* 0x000fe40000000000 */
[----:B------:R-:W-:Y:S02]  /*49d0*/  UIADD3 UR5, UPT, UPT, UR18, 0x6400, URZ ;  /* 0x0000640012057890 */ /* 0x000fe4000fffe0ff */
[----:B------:R-:W-:Y:S02]  /*49e0*/  UIADD3 UR6, UPT, UPT, UR18, 0x2e400, URZ ;  /* 0x0002e40012067890 */ /* 0x000fe4000fffe0ff */
[----:B-1----:R-:W-:Y:S01]  /*49f0*/  UIADD3 UR7, UPT, UPT, UR7, 0x1f, URZ ;  /* 0x0000001f07077890 */ /* 0x002fe2000fffe0ff */
[----:B---3--:R-:W1:Y:S01]  /*4a00*/  LDS R3, [UR18+0x1d0] ;  /* 0x0001d012ff037984 */ /* 0x008e620008000800 */
[----:B------:R-:W-:-:S02]  /*4a10*/  USHF.R.U32.HI UR5, URZ, 0x4, UR5 ;  /* 0x00000004ff057899 */ /* 0x000fc40008011605 */
[----:B------:R-:W-:Y:S02]  /*4a20*/  USHF.R.S32.HI UR4, URZ, 0x1f, UR7 ;  /* 0x0000001fff047899 */ /* 0x000fe40008011407 */
[----:B------:R-:W-:Y:S02]  /*4a30*/  UIADD3 UR29, UPT, UPT, UR18, 0x188, URZ ;  /* 0x00000188121d7890 */ /* 0x000fe4000fffe0ff */
[----:B------:R-:W-:Y:S02]  /*4a40*/  ULEA.HI UR4, UR4, UR7, URZ, 0x5 ;  /* 0x0000000704047291 */ /* 0x000fe4000f8f28ff */
[----:B------:R-:W-:Y:S02]  /*4a50*/  USHF.R.U32.HI UR6, URZ, 0x4, UR6 ;  /* 0x00000004ff067899 */ /* 0x000fe40008011606 */
[----:B------:R-:W-:Y:S02]  /*4a60*/  USHF.R.S32.HI UR28, URZ, 0x5, UR4 ;  /* 0x00000005ff1c7899 */ /* 0x000fe40008011404 */
[----:B------:R-:W-:-:S02]  /*4a70*/  ULOP3.LUT UR20, UR5, 0x3fff, URZ, 0xc0, !UPT ;  /* 0x00003fff05147892 */ /* 0x000fc4000f8ec0ff */
[----:B------:R-:W-:Y:S02]  /*4a80*/  UISETP.LT.AND UP0, UPT, UR28, 0x1, UPT ;  /* 0x000000011c00788c */ /* 0x000fe4000bf01270 */
[----:B------:R-:W-:Y:S02]  /*4a90*/  UPRMT UR29, URZ, 0x654, UR29 ;  /* 0x00000654ff1d7896 */ /* 0x000fe4000800001d */
[----:B------:R-:W-:Y:S02]  /*4aa0*/  USEL UR31, UR28, 0x1, !UP0 ;  /* 0x000000011c1f7887 */ /* 0x000fe4000c000000 */
[----:B------:R-:W-:Y:S02]  /*4ab0*/  ULOP3.LUT UR21, UR6, 0x3fff, URZ, 0xc0, !UPT ;  /* 0x00003fff06157892 */ /* 0x000fe4000f8ec0ff */
[----:B------:R-:W-:Y:S02]  /*4ac0*/  ULOP3.LUT UR20, UR20, 0x1000000, URZ, 0xfc, !UPT ;  /* 0x0100000014147892 */ /* 0x000fe4000f8efcff */
[----:B------:R-:W-:Y:S01]  /*4ad0*/  UIADD3 UR31, UPT, UPT, -UR31, URZ, URZ ;  /* 0x000000ff1f1f7290 */ /* 0x000fe2000fffe1ff */
[----:B------:R-:W-:Y:S01]  /*4ae0*/  UMOV UR27, 0x10118010 ;  /* 0x10118010001b7882 */ /* 0x000fe20000000000 */
[----:B------:R-:W-:Y:S01]  /*4af0*/  UMOV UR24, 0x0 ;  /* 0x0000000000187882 */ /* 0x000fe20000000000 */
[----:B------:R-:W-:Y:S01]  /*4b00*/  UMOV UR25, 0x10118010 ;  /* 0x1011801000197882 */ /* 0x000fe20000000000 */
[C---:B-1----:R-:W-:Y:S01]  /*4b10*/  VIADD R5, R3.reuse, 0x40 ;  /* 0x0000004003057836 */ /* 0x042fe20000000000 */
[----:B------:R-:W-:-:S04]  /*4b20*/  LOP3.LUT R4, R3, 0xffff, RZ, 0xc0, !PT ;  /* 0x0000ffff03047812 */ /* 0x000fc800078ec0ff */
[----:B------:R-:W-:-:S05]  /*4b30*/  LOP3.LUT R5, R5, 0xffff, RZ, 0xc0, !PT ;  /* 0x0000ffff05057812 */ /* 0x000fca00078ec0ff */
[----:B------:R1:W-:Y:S02]  /*4b40*/  STL.64 [R1], R4 ;  /* 0x0000000401007387 */ /* 0x0003e40000100a00 */
.L_x_86:
[----:B-1----:R-:W-:-:S04]  /*4b50*/  SHF.L.U32 R5, R10, 0x1f, RZ ;  /* 0x0000001f0a057819 */ /* 0x002fc800000006ff */
[----:B------:R-:W1:Y:S02]  /*4b60*/  SYNCS.PHASECHK.TRANS64.TRYWAIT P0, [UR18+0x180], R5 ;  /* 0x00018005ff0075a7 */ /* 0x000e640008001112 */
[----:B-12-4-:R-:W-:Y:S05]  /*4b70*/  @!P0 BRA `(.L_x_78) ;  /* 0x0000005c00dc8947 */ /* 0x016fea0003800000 */
.L_x_193:
[----:B-1----:R-:W1:Y:S01]  /*4b80*/  LDS.128 R4, [UR18+0x1c0] ;  /* 0x0001c012ff047984 */ /* 0x002e620008000c00 */
[----:B------:R-:W-:Y:S01]  /*4b90*/  ULEA UR23, UR22, UR18, 0x3 ;  /* 0x0000001216177291 */ /* 0x000fe2000f8e18ff */
[----:B------:R-:W-:Y:S01]  /*4ba0*/  @!PT LDS RZ, [RZ] ;  /* 0x00000000fffff984 */ /* 0x000fe20000000800 */
[----:B------:R-:W-:Y:S01]  /*4bb0*/  @!PT LDS RZ, [RZ] ;  /* 0x00000000fffff984 */ /* 0x000fe20000000800 */
[----:B------:R-:W-:Y:S01]  /*4bc0*/  @!PT LDS RZ, [RZ] ;  /* 0x00000000fffff984 */ /* 0x000fe20000000800 */
[----:B------:R-:W-:Y:S01]  /*4bd0*/  @!PT LDS RZ, [RZ] ;  /* 0x00000000fffff984 */ /* 0x000fe20000000800 */
[----:B------:R2:W-:Y:S06]  /*4be0*/  MEMBAR.ALL.CTA ;  /* 0x0000000000007992 */ /* 0x0005ec0000008000 */
[----:B--2---:R-:W2:Y:S02]  /*4bf0*/  FENCE.VIEW.ASYNC.S ;  /* 0x00000000000073c6 */ /* 0x004ea40000000000 */
[----:B--2---:R-:W-:Y:S01]  /*4c00*/  SYNCS.ARRIVE.TRANS64.RED.A1T0 RZ, [UR29], RZ ;  /* 0x000000ffffff79a7 */ /* 0x004fe2000810041d */
[----:B------:R-:W-:Y:S05]  /*4c10*/  BRA.U UP4, `(.L_x_79) ;  /* 0x00000001040c7547 */ /* 0x000fea000b800000 */
[----:B------:R-:W-:-:S04]  /*4c20*/  SHF.L.U32 R9, R11, 0x1f, RZ ;  /* 0x0000001f0b097819 */ /* 0x000fc800000006ff */
[----:B------:R-:W2:Y:S02]  /*4c30*/  SYNCS.PHASECHK.TRANS64.TRYWAIT P0, [UR23+0x1a0], R9 ;  /* 0x0001a009ff0075a7 */ /* 0x000ea40008001117 */
[----:B--2---:R-:W-:Y:S05]  /*4c40*/  @!P0 BRA `(.L_x_80) ;  /* 0x0000005c00c08947 */ /* 0x004fea0003800000 */
.L_x_79:
[----:B------:R-:W-:Y:S05]  /*4c50*/  BRA.U UP4, `(.L_x_81) ;  /* 0x0000000104dc7547 */ /* 0x000fea000b800000 */
[----:B------:R-:W3:Y:S02]  /*4c60*/  LDCU UR4, c[0x0][0x394] ;  /* 0x00007280ff0477ac */ /* 0x000ee40008000800 */
[----:B---3--:R-:W-:-:S09]  /*4c70*/  UISETP.GE.AND UP0, UPT, UR4, 0x1, UPT ;  /* 0x000000010400788c */ /* 0x008fd2000bf06270 */
[----:B------:R-:W-:Y:S05]  /*4c80*/  BRA.U !UP0, `(.L_x_82) ;  /* 0x0000000108c47547 */ /* 0x000fea000b800000 */
[----:B------:R-:W-:Y:S01]  /*4c90*/  ULEA UR4, UR22, UR49, 0x2 ;  /* 0x0000003116047291 */ /* 0x000fe2000f8e10ff */
[----:B--2---:R-:W-:-:S08]  /*4ca0*/  SHF.L.U32 R0, R8, 0x1f, RZ ;  /* 0x0000001f08007819 */ /* 0x004fd000000006ff */
[----:B------:R-:W5:Y:S01]  /*4cb0*/  LDL R2, [UR4] ;  /* 0x00000004ff027983 */ /* 0x000f620008100800 */
[----:B------:R-:W-:Y:S02]  /*4cc0*/  ULEA UR4, UR15, UR18, 0x3 ;  /* 0x000000120f047291 */ /* 0x000fe4000f8e18ff */
[----:B------:R-:W-:Y:S01]  /*4cd0*/  UPLOP3.LUT UP2, UPT, UPT, UPT, UPT, 0x40, 0x4 ;  /* 0x000000000004789c */ /* 0x000fe20003f4e870 */
[----:B------:R-:W-:Y:S01]  /*4ce0*/  UMOV UR17, UR31 ;  /* 0x0000001f00117c82 */ /* 0x000fe20008000000 */
[----:B------:R-:W-:Y:S01]  /*4cf0*/  UMOV UR16, UR28 ;  /* 0x0000001c00107c82 */ /* 0x000fe20008000000 */
[----:B------:R-:W-:-:S04]  /*4d00*/  UMOV UR5, UR15 ;  /* 0x0000000f00057c82 */ /* 0x000fc80008000000 */
[----:B------:R2:W3:Y:S04]  /*4d10*/  SYNCS.PHASECHK.TRANS64.TRYWAIT P1, [UR4], R0 ;  /* 0x00000000ff0075a7 */ /* 0x0004e80008021104 */
.L_x_85:
[----:B------:R-:W-:Y:S02]  /*4d20*/  UIADD3 UR17, UPT, UPT, UR17, 0x1, URZ ;  /* 0x0000000111117890 */ /* 0x000fe4000fffe0ff */
[----:B----4-:R-:W-:Y:S02]  /*4d30*/  ULEA UR10, UR5, UR18, 0x3 ;  /* 0x00000012050a7291 */ /* 0x010fe4000f8e18ff */
[----:B------:R-:W-:Y:S01]  /*4d40*/  UISETP.NE.AND UP3, UPT, UR17, URZ, UPT ;  /* 0x000000ff1100728c */ /* 0x000fe2000bf65270 */
[----:B--23--:R-:W-:Y:S10]  /*4d50*/  @P1 BRA `(.L_x_83) ;  /* 0x00000000000c1947 */ /* 0x00cff40003800000 */
[----:B------:R-:W-:Y:S04]  /*4d60*/  SHF.L.U32 R9, R8, 0x1f, RZ ;  /* 0x0000001f08097819 */ /* 0x000fe800000006ff */
[----:B------:R-:W3:Y:S02]  /*4d70*/  SYNCS.PHASECHK.TRANS64.TRYWAIT P0, [UR10], R9 ;  /* 0x00000009ff0075a7 */ /* 0x000ee4000800110a */
[----:B---3--:R-:W-:Y:S05]  /*4d80*/  @!P0 BRA `(.L_x_84) ;  /* 0x0000005c00888947 */ /* 0x008fea0003800000 */
.L_x_83:
[----:B------:R-:W-:Y:S01]  /*4d90*/  UISETP.NE.AND UP0, UPT, UR16, 0x1, UPT ;  /* 0x000000011000788c */ /* 0x000fe2000bf05270 */
[----:B------:R-:W-:Y:S01]  /*4da0*/  PLOP3.LUT P1, PT, PT, PT, PT, 0x80, 0x8 ;  /* 0x000000000008781c */ /* 0x000fe20003f2f070 */
[----:B------:R-:W-:Y:S02]  /*4db0*/  UIADD3 UR4, UPT, UPT, UR5, 0x1, URZ ;  /* 0x0000000105047890 */ /* 0x000fe4000fffe0ff */
[----:B------:R-:W-:Y:S02]  /*4dc0*/  ULEA UR8, UR5, UR21, 0x7 ;  /* 0x0000001505087291 */ /* 0x000fe4000f8e38ff */
[----:B------:R-:W-:Y:S01]  /*4dd0*/  UISETP.NE.AND UP1, UPT, UR4, 0x14, UPT ;  /* 0x000000140400788c */ /* 0x000fe2000bf25270 */
[----:B------:R-:W-:Y:S01]  /*4de0*/  PLOP3.LUT P0, PT, PT, PT, UP0, 0x80, 0x8 ;  /* 0x000000000008781c */ /* 0x000fe20003f0f008 */
[----:B------:R-:W-:Y:S02]  /*4df0*/  UIADD3 UR12, UPT, UPT, UR8, 0x40, URZ ;  /* 0x00000040080c7890 */ /* 0x000fe4000fffe0ff */
[----:B------:R-:W-:Y:S02]  /*4e00*/  USEL UR6, URZ, 0x1, UP1 ;  /* 0x00000001ff067887 */ /* 0x000fe40008800000 */
[----:B------:R-:W-:Y:S02]  /*4e10*/  USEL UR15, UR4, URZ, UP1 ;  /* 0x000000ff040f7287 */ /* 0x000fe40008800000 */
[----:B------:R-:W-:Y:S02]  /*4e20*/  UIADD3 UR10, UPT, UPT, UR10, 0xa0, URZ ;  /* 0x000000a00a0a7890 */ /* 0x000fe4000fffe0ff */
[----:B------:R-:W-:Y:S01]  /*4e30*/  @UP0 ULEA UR4, UR15, UR18, 0x3 ;  /* 0x000000120f040291 */ /* 0x000fe2000f8e18ff */
[----:B------:R-:W-:Y:S01]  /*4e40*/  LOP3.LUT R8, R8, UR6, RZ, 0x3c, !PT ;  /* 0x0000000608087c12 */ /* 0x000fe2000f8e3cff */
[----:B------:R-:W-:Y:S01]  /*4e50*/  UIADD3 UR16, UPT, UPT, UR16, -0x1, URZ ;  /* 0xffffffff10107890 */ /* 0x000fe2000fffe0ff */
[----:B------:R-:W-:Y:S02]  /*4e60*/  UMOV UR9, 0x80004020 ;  /* 0x8000402000097882 */ /* 0x000fe40000000000 */
[----:B--2---:R-:W-:Y:S01]  /*4e70*/  @P0 SHF.L.U32 R0, R8, 0x1f, RZ ;  /* 0x0000001f08000819 */ /* 0x004fe200000006ff */
[----:B------:R-:W-:Y:S01]  /*4e80*/  UMOV UR13, 0x80004020 ;  /* 0x80004020000d7882 */ /* 0x000fe20000000000 */
[----:B------:R-:W-:Y:S02]  /*4e90*/  UMOV UR7, 0x40004040 ;  /* 0x4000404000077882 */ /* 0x000fe40000000000 */
[----:B------:R4:W2:Y:S01]  /*4ea0*/  @P0 SYNCS.PHASECHK.TRANS64.TRYWAIT P1, [UR4], R0 ;  /* 0x00000000ff0005a7 */ /* 0x0008a20008021104 */
[----:B------:R-:W-:Y:S11]  /*4eb0*/  ELECT P0, URZ, PT ;  /* 0x0000000000ff782f */ /* 0x000ff60003800000 */
[----:B------:R-:W-:Y:S02]  /*4ec0*/  @!UPT UIADD3 URZ, UPT, UPT, URZ, URZ, URZ ;  /* 0x000000fffffff290 */ /* 0x000fe4000fffe0ff */
[C---:B-----5:R-:W-:Y:S01]  /*4ed0*/  @P0 R2UR.BROADCAST UR14, R2.reuse ;  /* 0x00000000020e02ca */ /* 0x060fe200008e0000 */
[----:B------:R-:W-:Y:S01]  /*4ee0*/  ULEA UR4, UR5, UR20, 0x9 ;  /* 0x0000001405047291 */ /* 0x000fe2000f8e48ff */
[----:B------:R-:W-:Y:S11]  /*4ef0*/  ELECT P0, URZ, PT ;  /* 0x0000000000ff782f */ /* 0x000ff60003800000 */
[----:B------:R-:W-:Y:S02]  /*4f00*/  @!UPT UIADD3 URZ, UPT, UPT, URZ, URZ, URZ ;  /* 0x000000fffffff290 */ /* 0x000fe4000fffe0ff */
[----:B------:R-:W-:Y:S01]  /*4f10*/  @P0 R2UR.BROADCAST UR11, R2 ;  /* 0x00000000020b02ca */ /* 0x000fe200008e0000 */
[----:B------:R-:W-:Y:S01]  /*4f20*/  UIADD3 UR6, UPT, UPT, UR4, 0x80, URZ ;  /* 0x0000008004067890 */ /* 0x000fe2000fffe0ff */
[----:B------:R-:W-:Y:S02]  /*4f30*/  UMOV UR5, 0x40004040 ;  /* 0x4000404000057882 */ /* 0x000fe40000000000 */
[----:B------:R3:W-:Y:S01]  /*4f40*/  UTCHMMA.2CTA gdesc[UR4], gdesc[UR8], tmem[UR14], tmem[UR26], idesc[UR27], UP2 ;  /* 0x00ff1a08040075ea */ /* 0x0007e2000920000e */
[----:B------:R-:W-:Y:S08]  /*4f50*/  UPLOP3.LUT UP2, UPT, UPT, UPT, UPT, 0x80, 0x8 ;  /* 0x000000000008789c */ /* 0x000ff00003f4f070 */
[----:B------:R4:W-:Y:S01]  /*4f60*/  UTCHMMA.2CTA gdesc[UR6], gdesc[UR12], tmem[UR11], tmem[UR24], idesc[UR25], UPT ;  /* 0x00ff180c060075ea */ /* 0x0009e2000ba0000b */
[----:B------:R4:W-:Y:S01]  /*4f70*/  UTCBAR.2CTA.MULTICAST [UR10], URZ, UR19 ;  /* 0x000000ff0a0073e9 */ /* 0x0009e20008200813 */
[----:B---3--:R-:W-:Y:S01]  /*4f80*/  UMOV UR5, UR15 ;  /* 0x0000000f00057c82 */ /* 0x008fe20008000000 */
[----:B------:R-:W-:Y:S05]  /*4f90*/  BRA.U UP3, `(.L_x_85) ;  /* 0xfffffffd03607547 */ /* 0x000fea000b83ffff */
.L_x_82:
[----:B------:R-:W-:-:S09]  /*4fa0*/  UIADD3 UR4, UPT, UPT, UR23, 0x190, URZ ;  /* 0x0000019017047890 */ /* 0x000fd2000fffe0ff */
[----:B------:R3:W-:Y:S01]  /*4fb0*/  UTCBAR.2CTA.MULTICAST [UR4], URZ, UR30 ;  /* 0x000000ff040073e9 */ /* 0x0007e2000820081e */
[----:B------:R-:W-:Y:S02]  /*4fc0*/  NOP ;  /* 0x0000000000007918 */ /* 0x000fe40000000000 */
.L_x_81:
[----:B---3--:R-:W-:Y:S01]  /*4fd0*/  UIADD3 UR4, UPT, UPT, UR22, 0x1, URZ ;  /* 0x0000000116047890 */ /* 0x008fe2000fffe0ff */
[----:B-1----:R-:W-:Y:S02]  /*4fe0*/  LOP3.LUT P0, RZ, R6, 0x1, RZ, 0xc0, !PT ;  /* 0x0000000106ff7812 */ /* 0x002fe4000780c0ff */
[----:B------:R-:W-:Y:S01]  /*4ff0*/  LOP3.LUT R10, R10, 0x1, RZ, 0x3c, !PT ;  /* 0x000000010a0a7812 */ /* 0x000fe200078e3cff */
[----:B------:R-:W-:-:S04]  /*5000*/  UISETP.NE.AND UP0, UPT, UR4, 0x2, UPT ;  /* 0x000000020400788c */ /* 0x000fc8000bf05270 */
[----:B------:R-:W-:Y:S02]  /*5010*/  USEL UR5, URZ, 0x1, UP0 ;  /* 0x00000001ff057887 */ /* 0x000fe40008000000 */
[----:B------:R-:W-:-:S04]  /*5020*/  USEL UR22, UR4, URZ, UP0 ;  /* 0x000000ff04167287 */ /* 0x000fc80008000000 */
[----:B------:R-:W-:Y:S01]  /*5030*/  LOP3.LUT R11, R11, UR5, RZ, 0x3c, !PT ;  /* 0x000000050b0b7c12 */ /* 0x000fe2000f8e3cff */
[----:B------:R-:W-:Y:S07]  /*5040*/  @P0 BRA `(.L_x_86) ;  /* 0xfffffff800c00947 */ /* 0x000fee000383ffff */
[----:B------:R-:W1:Y:S01]  /*5050*/  S2UR UR8, SR_CgaCtaId ;  /* 0x00000000000879c3 */ /* 0x000e620000008800 */
[----:B------:R-:W-:Y:S01]  /*5060*/  ELECT P0, URZ, PT ;  /* 0x0000000000ff782f */ /* 0x000fe20003800000 */
[----:B--2-4-:R-:W-:Y:S01]  /*5070*/  HFMA2 R0, -RZ, RZ, 0, 5.9604644775390625e-08 ;  /* 0x00000001ff007431 */ /* 0x014fe200000001ff */
[----:B------:R-:W-:-:S05]  /*5080*/  UMOV UR4, 0x40 ;  /* 0x0000004000047882 */ /* 0x000fca0000000000 */
[----:B------:R-:W-:Y:S01]  /*5090*/  UVIRTCOUNT.DEALLOC.SMPOOL 0x80 ;  /* 0x000000800000784c */ /* 0x000fe20000000000 */
[----:B------:R-:W-:Y:S02]  /*50a0*/  UISETP.NE.AND UP0, UPT, UR33, URZ, UPT ;  /* 0x000000ff2100728c */ /* 0x000fe4000bf05270 */
[----:B-1----:R-:W-:-:S09]  /*50b0*/  ULEA UR8, UR8, UR4, 0x18 ;  /* 0x0000000408087291 */ /* 0x002fd2000f8ec0ff */
[----:B------:R1:W-:Y:S01]  /*50c0*/  @P0 STS.U8 [UR8+0x1c], R0 ;  /* 0x00001c00ff000988 */ /* 0x0003e20008000008 */
[----:B------:R-:W-:Y:S05]  /*50d0*/  BRA.U UP0, `(.L_x_87) ;  /* 0x0000000100587547 */ /* 0x000fea000b800000 */
[----:B------:R-:W-:Y:S01]  /*50e0*/  UIADD3 UR5, UPT, UPT, UR18, 0x1a0, URZ ;  /* 0x000001a012057890 */ /* 0x000fe2000fffe0ff */
[----:B------:R-:W-:-:S03]  /*50f0*/  SHF.L.U32 R5, R11, 0x1f, RZ ;  /* 0x0000001f0b057819 */ /* 0x000fc600000006ff */
[----:B------:R-:W-:-:S09]  /*5100*/  ULEA UR4, UR22, UR5, 0x3 ;  /* 0x0000000516047291 */ /* 0x000fd2000f8e18ff */
[----:B------:R-:W2:Y:S02]  /*5110*/  SYNCS.PHASECHK.TRANS64.TRYWAIT P0, [UR4], R5 ;  /* 0x00000005ff0075a7 */ /* 0x000ea40008001104 */
[----:B--2---:R-:W-:Y:S05]  /*5120*/  @!P0 BRA `(.L_x_88) ;  /* 0x0000005800b88947 */ /* 0x004fea0003800000 */
.L_x_197:
[----:B------:R-:W-:-:S04]  /*5130*/  UIADD3 UR4, UPT, UPT, UR22, 0x1, URZ ;  /* 0x0000000116047890 */ /* 0x000fc8000fffe0ff */
[----:B------:R-:W-:-:S04]  /*5140*/  UISETP.NE.AND UP1, UPT, UR4, 0x2, UPT ;  /* 0x000000020400788c */ /* 0x000fc8000bf25270 */
[----:B------:R-:W-:Y:S02]  /*5150*/  USEL UR6, URZ, 0x1, UP1 ;  /* 0x00000001ff067887 */ /* 0x000fe40008800000 */
[----:B------:R-:W-:-:S04]  /*5160*/  USEL UR4, UR4, URZ, UP1 ;  /* 0x000000ff04047287 */ /* 0x000fc80008800000 */
[----:B------:R-:W-:Y:S01]  /*5170*/  ULEA UR4, UR4, UR5, 0x3 ;  /* 0x0000000504047291 */ /* 0x000fe2000f8e18ff */
[----:B-1----:R-:W-:-:S04]  /*5180*/  LOP3.LUT R5, R11, UR6, RZ, 0x3c, !PT ;  /* 0x000000060b057c12 */ /* 0x002fc8000f8e3cff */
[----:B------:R-:W-:Y:S01]  /*5190*/  SHF.L.U32 R5, R5, 0x1f, RZ ;  /* 0x0000001f05057819 */ /* 0x000fe200000006ff */
[----:B------:R-:W-:-:S04]  /*51a0*/  IMAD.U32 R0, RZ, RZ, UR4 ;  /* 0x00000004ff007e24 */ /* 0x000fc8000f8e00ff */
[----:B------:R1:W2:Y:S03]  /*51b0*/  SYNCS.PHASECHK.TRANS64.TRYWAIT P0, [R0+URZ], R5 ;  /* 0x00000005000075a7 */ /* 0x0002a600080011ff */
[----:B--2---:R-:W-:Y:S05]  /*51c0*/  @!P0 NANOSLEEP.SYNCS 0x989680 ;  /* 0x009896800000895d */ /* 0x004fea0003900000 */
[----:B------:R-:W2:Y:S02]  /*51d0*/  @!P0 SYNCS.PHASECHK.TRANS64 P0, [R0+URZ], R5 ;  /* 0x00000005000085a7 */ /* 0x000ea400080010ff */
[----:B--2---:R-:W-:Y:S05]  /*51e0*/  @P0 BRA `(.L_x_89) ;  /* 0x0000000000200947 */ /* 0x004fea0003800000 */
.L_x_90:
[----:B--2---:R2:W3:Y:S02]  /*51f0*/  SYNCS.PHASECHK.TRANS64.TRYWAIT P0, [R0+URZ], R5 ;  /* 0x00000005000075a7 */ /* 0x0044e400080011ff */
[----:B---3--:R-:W-:Y:S05]  /*5200*/  @!P0 NANOSLEEP.SYNCS 0x989680 ;  /* 0x009896800000895d */ /* 0x008fea0003900000 */
[----:B------:R-:W3:Y:S02]  /*5210*/  @!P0 SYNCS.PHASECHK.TRANS64 P0, [R0+URZ], R5 ;  /* 0x00000005000085a7 */ /* 0x000ee400080010ff */
[----:B---3--:R-:W-:Y:S05]  /*5220*/  @!P0 BRA `(.L_x_90) ;  /* 0xfffffffc00f08947 */ /* 0x008fea000383ffff */
[----:B------:R-:W-:Y:S05]  /*5230*/  BRA `(.L_x_89) ;  /* 0x00000000000c7947 */ /* 0x000fea0003800000 */
.L_x_87:
[----:B------:R-:W-:-:S04]  /*5240*/  UIADD3 UR4, UPT, UPT, UR18, 0x1b0, URZ ;  /* 0x000001b012047890 */ /* 0x000fc8000fffe0ff */
[----:B------:R-:W-:-:S09]  /*5250*/  UPRMT UR4, UR32, 0x654, UR4 ;  /* 0x0000065420047896 */ /* 0x000fd20008000004 */
[----:B------:R-:W-:Y:S03]  /*5260*/  SYNCS.ARRIVE.TRANS64.RED.A1T0 RZ, [UR4], RZ ;  /* 0x000000ffffff79a7 */ /* 0x000fe60008100404 */
.L_x_89:
[----:B-12---:R-:W-:Y:S01]  /*5270*/  SHF.L.U32 R5, RZ, 0x1f, RZ ;  /* 0x0000001fff057819 */ /* 0x006fe200000006ff */
[----:B------:R-:W-:Y:S01]  /*5280*/  UIADD3 UR4, UPT, UPT, UR18, 0x1b0, URZ ;  /* 0x000001b012047890 */ /* 0x000fe2000fffe0ff */
[----:B------:R-:W-:Y:S02]  /*5290*/  PLOP3.LUT P0, PT, PT, PT, UP0, 0x80, 0x8 ;  /* 0x000000000008781c */ /* 0x000fe40003f0f008 */
[----:B------:R-:W1:Y:S02]  /*52a0*/  SYNCS.PHASECHK.TRANS64.TRYWAIT P1, [UR18+0x1b0], R5 ;  /* 0x0001b005ff0075a7 */ /* 0x000e640008021112 */
[----:B-1----:R-:W-:Y:S09]  /*52b0*/  @!P1 BRA `(.L_x_91) ;  /* 0x00000058006c9947 */ /* 0x002ff20003800000 */
.L_x_199:
[----:B------:R-:W-:Y:S01]  /*52c0*/  @!UP0 UPRMT UR4, UR32, 0x654, UR4 ;  /* 0x0000065420048896 */ /* 0x000fe20008000004 */
[----:B------:R-:W-:Y:S01]  /*52d0*/  LOP3.LUT R2, R3, 0xffff, RZ, 0xc0, !PT ;  /* 0x0000ffff03027812 */ /* 0x000fe200078ec0ff */
[----:B------:R-:W-:Y:S02]  /*52e0*/  IMAD.MOV.U32 R3, RZ, RZ, 0xffff ;  /* 0x0000ffffff037424 */ /* 0x000fe400078e00ff */
[----:B-1----:R-:W-:Y:S01]  /*52f0*/  IMAD.MOV.U32 R5, RZ, RZ, 0x1 ;  /* 0x00000001ff057424 */ /* 0x002fe200078e00ff */
[----:B------:R-:W-:-:S04]  /*5300*/  SHF.R.U32.HI R2, RZ, 0x5, R2 ;  /* 0x00000005ff027819 */ /* 0x000fc80000011602 */
[----:B------:R-:W-:Y:S01]  /*5310*/  @!P0 SYNCS.ARRIVE.TRANS64.RED.A1T0 RZ, [UR4], RZ ;  /* 0x000000ffffff89a7 */ /* 0x000fe20008100404 */
[----:B------:R-:W-:Y:S01]  /*5320*/  NOP ;  /* 0x0000000000007918 */ /* 0x000fe20000000000 */
[----:B------:R-:W1:Y:S01]  /*5330*/  LDS R0, [UR8+0x14] ;  /* 0x00001408ff007984 */ /* 0x000e620008000800 */
[-C--:B------:R-:W-:Y:S02]  /*5340*/  SHF.L.U32 R3, R3, R2.reuse, RZ ;  /* 0x0000000203037219 */ /* 0x080fe400000006ff */
[----:B------:R-:W-:Y:S02]  /*5350*/  SHF.L.U32 R5, R5, R2, RZ ;  /* 0x0000000205057219 */ /* 0x000fe400000006ff */
[----:B-1----:R-:W-:-:S04]  /*5360*/  LOP3.LUT R0, R0, R3, RZ, 0xc0, !PT ;  /* 0x0000000300007212 */ /* 0x002fc800078ec0ff */
[----:B------:R-:W-:-:S13]  /*5370*/  ISETP.NE.AND P0, PT, R0, R3, PT ;  /* 0x000000030000720c */ /* 0x000fda0003f05270 */
[----:B------:R-:W-:Y:S05]  /*5380*/  @P0 BRA `(.L_x_92) ;  /* 0x00000000005c0947 */ /* 0x000fea0003800000 */
[----:B------:R-:W1:Y:S02]  /*5390*/  LDS R0, [UR8+0x18] ;  /* 0x00001808ff007984 */ /* 0x000e640008000800 */
[----:B-1----:R-:W-:-:S04]  /*53a0*/  LOP3.LUT R0, R0, R5, RZ, 0xc0, !PT ;  /* 0x0000000500007212 */ /* 0x002fc800078ec0ff */
[----:B------:R-:W-:-:S13]  /*53b0*/  ISETP.NE.AND P0, PT, R0, R5, PT ;  /* 0x000000050000720c */ /* 0x000fda0003f05270 */
[----:B------:R-:W-:Y:S05]  /*53c0*/  @P0 BRA `(.L_x_93) ;  /* 0x0000000000400947 */ /* 0x000fea0003800000 */
[----:B------:R-:W-:Y:S01]  /*53d0*/  R2UR UR4, R3 ;  /* 0x00000000030472ca */ /* 0x000fe200000e0000 */
[----:B------:R-:W1:Y:S01]  /*53e0*/  S2R R2, SR_LANEID ;  /* 0x0000000000027919 */ /* 0x000e620000000000 */
[----:B------:R-:W-:-:S04]  /*53f0*/  LOP3.LUT R5, RZ, R5, RZ, 0x33, !PT ;  /* 0x00000005ff057212 */ /* 0x000fc800078e33ff */
[----:B------:R-:W2:Y:S07]  /*5400*/  REDUX UR6, R5 ;  /* 0x00000000050673c4 */ /* 0x000eae0000000000 */
[----:B------:R-:W-:-:S03]  /*5410*/  ULOP3.LUT UR5, URZ, UR4, URZ, 0x33, !UPT ;  /* 0x00000004ff057292 */ /* 0x000fc6000f8e33ff */
[----:B------:R-:W-:Y:S02]  /*5420*/  VOTEU.ANY UR4, UPT, PT ;  /* 0x0000000000047886 */ /* 0x000fe400038e0100 */
[----:B------:R-:W-:Y:S01]  /*5430*/  UFLO.U32 UR4, UR4 ;  /* 0x00000004000472bd */ /* 0x000fe200080e0000 */
[----:B------:R-:W-:-:S04]  /*5440*/  IMAD.U32 R0, RZ, RZ, UR5 ;  /* 0x00000005ff007e24 */ /* 0x000fc8000f8e00ff */
[----:B------:R-:W3:Y:S02]  /*5450*/  REDUX UR7, R0 ;  /* 0x00000000000773c4 */ /* 0x000ee40000000000 */
[----:B------:R4:W-:Y:S01]  /*5460*/  UTCATOMSWS.AND URZ, UR5 ;  /* 0x0000000500ff79e3 */ /* 0x0009e20008000000 */
[----:B-1----:R-:W-:Y:S01]  /*5470*/  ISETP.EQ.U32.AND P0, PT, R2, UR4, PT ;  /* 0x0000000402007c0c */ /* 0x002fe2000bf02070 */
[----:B--2---:R-:W-:Y:S02]  /*5480*/  IMAD.U32 R2, RZ, RZ, UR6 ;  /* 0x00000006ff027e24 */ /* 0x004fe4000f8e00ff */
[----:B---3--:R-:W-:-:S10]  /*5490*/  IMAD.U32 R3, RZ, RZ, UR7 ;  /* 0x00000007ff037e24 */ /* 0x008fd4000f8e00ff */
[----:B------:R4:W-:Y:S04]  /*54a0*/  @P0 ATOMS.AND RZ, [UR8+0x14], R3 ;  /* 0x00001403ffff098c */ /* 0x0009e8000a800008 */
[----:B------:R4:W-:Y:S01]  /*54b0*/  @P0 ATOMS.AND RZ, [UR8+0x18], R2 ;  /* 0x00001802ffff098c */ /* 0x0009e2000a800008 */
[----:B------:R-:W-:Y:S05]  /*54c0*/  BRA `(.L_x_94) ;  /* 0x0000000000147947 */ /* 0x000fea0003800000 */
.L_x_93:
[----:B------:R-:W-:Y:S02]  /*54d0*/  MOV R2, 0x54f0 ;  /* 0x000054f000027802 */ /* 0x000fe40000000f00 */
[----:B-----5:R-:W-:Y:S05]  /*54e0*/  CALL.REL.NOINC `($__internal_0_$__cuda_sm10x_tcgen05_guardrail_trap_col_being_dealloced_not_returned_by_alloc) ;  /* 0x0000005800dc7944 */ /* 0x020fea0003c00000 */
[----:B------:R-:W-:Y:S05]  /*54f0*/  BRA `(.L_x_94) ;  /* 0x0000000000087947 */ /* 0x000fea0003800000 */
.L_x_92:
[----:B------:R-:W-:Y:S02]  /*5500*/  MOV R2, 0x5520 ;  /* 0x0000552000027802 */ /* 0x000fe40000000f00 */
[----:B-----5:R-:W-:Y:S05]  /*5510*/  CALL.REL.NOINC `($__internal_2_$__cuda_sm10x_tcgen05_guardrail_trap_unallocated_columns_being_dealloced) ;  /* 0x0000005800e87944 */ /* 0x020fea0003c00000 */
.L_x_94:
[----:B------:R-:W-:Y:S01]  /*5520*/  NOP ;  /* 0x0000000000007918 */ /* 0x000fe20000000000 */
[----:B----4-:R-:W-:Y:S05]  /*5530*/  EXIT ;  /* 0x000000000000794d */ /* 0x010fea0003800000 */
.L_x_66:
[----:B------:R-:W2:Y:S01]  /*5540*/  LDCU UR5, c[0x0][0x384] ;  /* 0x00007080ff0577ac */ /* 0x000ea20008000800 */
[----:B------:R-:W-:Y:S02]  /*5550*/  UISETP.NE.OR UP0, UPT, UR18, 0x3, !UP3 ;  /* 0x000000031200788c */ /* 0x000fe4000df05670 */
[----:B--2---:R-:W-:-:S07]  /*5560*/  UIADD3 UR5, UPT, UPT, UR5, 0x3f, URZ ;  /* 0x0000003f05057890 */ /* 0x004fce000fffe0ff */
[----:B------:R-:W-:Y:S05]  /*5570*/  BRA.U UP0, `(.L_x_95) ;  /* 0x0000001500b07547 */ /* 0x000fea000b800000 */
[----:B------:R-:W2:Y:S01]  /*5580*/  LDCU UR46, c[0x0][0x388] ;  /* 0x00007100ff2e77ac */ /* 0x000ea20008000800 */
[----:B------:R-:W3:Y:S01]  /*5590*/  S2UR UR9, SR_CgaCtaId ;  /* 0x00000000000979c3 */ /* 0x000ee20000008800 */
[----:B------:R-:W-:Y:S01]  /*55a0*/  IMAD.MOV.U32 R10, RZ, RZ, 0x1 ;  /* 0x00000001ff0a7424 */ /* 0x000fe200078e00ff */
[----:B------:R-:W-:Y:S01]  /*55b0*/  USHF.R.S32.HI UR4, URZ, 0x1f, UR5 ;  /* 0x0000001fff047899 */ /* 0x000fe20008011405 */
[----:B------:R-:W-:Y:S01]  /*55c0*/  IMAD.MOV.U32 R8, RZ, RZ, RZ ;  /* 0x000000ffff087224 */ /* 0x000fe200078e00ff */
[----:B------:R-:W-:Y:S01]  /*55d0*/  UMOV UR24, 0x400 ;  /* 0x0000040000187882 */ /* 0x000fe20000000000 */
[----:B------:R-:W4:Y:S03]  /*55e0*/  LDCU UR38, c[0x0][0x370] ;  /* 0x00006e00ff2677ac */ /* 0x000f260008000800 */
[----:B------:R-:W1:Y:S01]  /*55f0*/  LDC.64 R14, c[0x0][0x348] ;  /* 0x0000d200ff0e7b82 */ /* 0x000e620000000a00 */
[----:B------:R-:W-:Y:S01]  /*5600*/  ULEA.HI UR4, UR4, UR5, URZ, 0x6 ;  /* 0x0000000504047291 */ /* 0x000fe2000f8f30ff */
[----:B------:R-:W4:Y:S03]  /*5610*/  LDCU.128 UR32, c[0x0][0xc10] ;  /* 0x00018200ff2077ac */ /* 0x000f260008000c00 */
[----:B------:R-:W-:Y:S01]  /*5620*/  USHF.R.S32.HI UR28, URZ, 0x6, UR4 ;  /* 0x00000006ff1c7899 */ /* 0x000fe20008011404 */
[----:B--2---:R-:W-:Y:S01]  /*5630*/  IMAD.U32 R0, RZ, RZ, UR46 ;  /* 0x0000002eff007e24 */ /* 0x004fe2000f8e00ff */
[----:B------:R-:W2:Y:S04]  /*5640*/  LDCU UR37, c[0x0][0x374] ;  /* 0x00006e80ff2577ac */ /* 0x000ea80008000800 */
[----:B------:R-:W-:Y:S01]  /*5650*/  IMAD.U32 R3, RZ, RZ, UR28 ;  /* 0x0000001cff037e24 */ /* 0x000fe2000f8e00ff */
[----:B------:R-:W-:Y:S01]  /*5660*/  IABS R0, R0 ;  /* 0x0000000000007213 */ /* 0x000fe20000000000 */
[----:B------:R-:W4:Y:S03]  /*5670*/  LDCU.64 UR4, c[0x0][0x988] ;  /* 0x00013100ff0477ac */ /* 0x000f260008000a00 */
[----:B------:R-:W-:Y:S01]  /*5680*/  IABS R2, R3 ;  /* 0x0000000300027213 */ /* 0x000fe20000000000 */
[----:B---3--:R-:W-:Y:S01]  /*5690*/  ULEA UR24, UR9, UR24, 0x18 ;  /* 0x0000001809187291 */ /* 0x008fe2000f8ec0ff */
[----:B------:R-:W-:Y:S01]  /*56a0*/  R2UR UR26, R0 ;  /* 0x00000000001a72ca */ /* 0x000fe200000e0000 */
[----:B------:R-:W3:Y:S01]  /*56b0*/  LDCU.64 UR30, c[0x0][0x990] ;  /* 0x00013200ff1e77ac */ /* 0x000ee20008000a00 */
[----:B------:R-:W-:-:S02]  /*56c0*/  R2UR UR27, R2 ;  /* 0x00000000021b72ca */ /* 0x000fc400000e0000 */
[----:B------:R-:W-:Y:S01]  /*56d0*/  IABS R3, R3 ;  /* 0x0000000300037213 */ /* 0x000fe20000000000 */
[----:B------:R-:W1:Y:S01]  /*56e0*/  LDCU UR17, c[0x0][0xc0c] ;  /* 0x00018180ff1177ac */ /* 0x000e620008000800 */
[----:B------:R-:W1:Y:S03]  /*56f0*/  LDCU UR47, c[0x0][0xc20] ;  /* 0x00018400ff2f77ac */ /* 0x000e660008000800 */
[----:B------:R-:W-:-:S04]  /*5700*/  IMAD.MOV R3, RZ, RZ, -R3 ;  /* 0x000000ffff037224 */ /* 0x000fc800078e0a03 */
[----:B------:R-:W3:Y:S01]  /*5710*/  I2F.RP R4, UR26 ;  /* 0x0000001a00047d06 */ /* 0x000ee20008209400 */
[----:B----4-:R-:W-:Y:S01]  /*5720*/  UISETP.NE.U32.AND UP0, UPT, UR4, URZ, UPT ;  /* 0x000000ff0400728c */ /* 0x010fe2000bf05070 */
[----:B------:R-:W-:Y:S01]  /*5730*/  R2UR UR45, R3 ;  /* 0x00000000032d72ca */ /* 0x000fe200000e0000 */
[----:B------:R-:W4:Y:S01]  /*5740*/  LDCU UR4, c[0x0][0xc30] ;  /* 0x00018600ff0477ac */ /* 0x000f220008000800 */
[----:B------:R-:W4:Y:S04]  /*5750*/  LDCU UR36, c[0x0][0x38c] ;  /* 0x00007180ff2477ac */ /* 0x000f280008000800 */
[----:B------:R-:W1:Y:S01]  /*5760*/  I2F.RP R2, UR27 ;  /* 0x0000001b00027d06 */ /* 0x000e620008209400 */
[----:B------:R-:W-:Y:S02]  /*5770*/  UISETP.NE.AND.EX UP6, UPT, UR5, URZ, UPT, UP0 ;  /* 0x000000ff0500728c */ /* 0x000fe4000bfc5300 */
[----:B------:R-:W-:-:S02]  /*5780*/  UIMAD.WIDE.U32 UR10, UR38, UR32, URZ ;  /* 0x00000020260a72a5 */ /* 0x000fc4000f8e00ff */
[----:B--2---:R-:W-:-:S03]  /*5790*/  UIMAD.WIDE.U32 UR14, UR37, UR35, URZ ;  /* 0x00000023250e72a5 */ /* 0x004fc6000f8e00ff */
[----:B---3--:R-:W2:Y:S01]  /*57a0*/  MUFU.RCP R0, R4 ;  /* 0x0000000400007308 */ /* 0x008ea20000001000 */
[----:B------:R-:W-:Y:S01]  /*57b0*/  UMOV UR8, URZ ;  /* 0x000000ff00087c82 */ /* 0x000fe20008000000 */
[----:B------:R-:W-:Y:S02]  /*57c0*/  UISETP.NE.AND UP0, UPT, UR39, 0x1, UPT ;  /* 0x000000012700788c */ /* 0x000fe4000bf05270 */
[----:B------:R-:W-:Y:S02]  /*57d0*/  UISETP.NE.U32.AND UP0, UPT, UR30, URZ, UPT ;  /* 0x000000ff1e00728c */ /* 0x000fe4000bf05070 */
[----:B------:R-:W-:Y:S02]  /*57e0*/  UIADD3 UR44, UPT, UPT, UR24, 0x188, URZ ;  /* 0x00000188182c7890 */ /* 0x000fe4000fffe0ff */
[----:B-1----:R-:W1:Y:S01]  /*57f0*/  MUFU.RCP R2, R2 ;  /* 0x0000000200027308 */ /* 0x002e620000001000 */
[----:B------:R-:W-:Y:S02]  /*5800*/  UISETP.GE.AND UP3, UPT, UR39, 0x1, UPT ;  /* 0x000000012700788c */ /* 0x000fe4000bf66270 */
[----:B------:R-:W-:Y:S01]  /*5810*/  UISETP.NE.AND.EX UP4, UPT, UR31, URZ, UPT, UP0 ;  /* 0x000000ff1f00728c */ /* 0x000fe2000bf85300 */
[----:B------:R-:W-:Y:S01]  /*5820*/  UMOV UR43, UR11 ;  /* 0x0000000b002b7c82 */ /* 0x000fe20008000000 */
[----:B------:R-:W-:Y:S01]  /*5830*/  UMOV UR42, UR15 ;  /* 0x0000000f002a7c82 */ /* 0x000fe20008000000 */
[----:B------:R-:W-:Y:S01]  /*5840*/  UISETP.NE.AND UP3, UPT, UR17, 0x1, UPT ;  /* 0x000000011100788c */ /* 0x000fe2000bf65270 */
[----:B--2---:R-:W-:Y:S01]  /*5850*/  VIADD R0, R0, 0xffffffe ;  /* 0x0ffffffe00007836 */ /* 0x004fe20000000000 */
[----:B------:R-:W-:-:S02]  /*5860*/  UISETP.NE.AND UP0, UPT, UR34, 0x1, UPT ;  /* 0x000000012200788c */ /* 0x000fc4000bf05270 */
[----:B------:R-:W-:Y:S01]  /*5870*/  UISETP.NE.AND UP5, UPT, UR46, URZ, UPT ;  /* 0x000000ff2e00728c */ /* 0x000fe2000bfa5270 */
[----:B------:R-:W-:Y:S02]  /*5880*/  UMOV UR25, URZ ;  /* 0x000000ff00197c82 */ /* 0x000fe40008000000 */
[----:B------:R-:W2:Y:S01]  /*5890*/  F2I.FTZ.U32.TRUNC.NTZ R0, R0 ;  /* 0x0000000000007305 */ /* 0x000ea2000021f000 */
[----:B------:R-:W-:Y:S01]  /*58a0*/  UPLOP3.LUT UP2, UPT, UPT, UPT, UPT, 0x40, 0x4 ;  /* 0x000000000004789c */ /* 0x000fe20003f4e870 */
[----:B-1----:R-:W-:Y:S01]  /*58b0*/  VIADD R2, R2, 0xffffffe ;  /* 0x0ffffffe02027836 */ /* 0x002fe20000000000 */
[----:B------:R-:W1:Y:S01]  /*58c0*/  LDCU.64 UR18, c[0x0][0xc28] ;  /* 0x00018500ff1277ac */ /* 0x000e620008000a00 */
[----:B------:R-:W-:-:S04]  /*58d0*/  UPRMT UR44, URZ, 0x654, UR44 ;  /* 0x00000654ff2c7896 */ /* 0x000fc8000800002c */
[----:B------:R-:W3:Y:S01]  /*58e0*/  F2I.FTZ.U32.TRUNC.NTZ R2, R2 ;  /* 0x0000000200027305 */ /* 0x000ee2000021f000 */
[----:B------:R-:W-:Y:S02]  /*58f0*/  USHF.R.U32.HI UR43, URZ, UR33, UR43 ;  /* 0x00000021ff2b7299 */ /* 0x000fe4000801162b */
[----:B------:R-:W-:Y:S02]  /*5900*/  USHF.R.U32.HI UR42, URZ, UR47, UR42 ;  /* 0x0000002fff2a7299 */ /* 0x000fe4000801162a */
[----:B----4-:R-:W-:Y:S01]  /*5910*/  UISETP.NE.AND UP3, UPT, UR4, 0x1, UPT ;  /* 0x000000010400788c */ /* 0x010fe2000bf65270 */
[----:B--2---:R-:W-:Y:S01]  /*5920*/  R2UR UR7, R0 ;  /* 0x00000000000772ca */ /* 0x004fe200000e0000 */
[----:B------:R-:W-:Y:S02]  /*5930*/  UISETP.NE.AND UP0, UPT, UR36, URZ, UPT ;  /* 0x000000ff2400728c */ /* 0x000fe4000bf05270 */
[----:B------:R-:W-:Y:S01]  /*5940*/  UISETP.NE.AND UP5, UPT, UR28, URZ, UPT ;  /* 0x000000ff1c00728c */ /* 0x000fe2000bfa5270 */
[----:B---3--:R-:W-:Y:S01]  /*5950*/  R2UR UR9, R2 ;  /* 0x00000000020972ca */ /* 0x008fe200000e0000 */
[----:B------:R-:W-:-:S08]  /*5960*/  IMAD.MOV.U32 R2, RZ, RZ, 0x2000 ;  /* 0x00002000ff027424 */ /* 0x000fd000078e00ff */
[----:B------:R-:W-:-:S04]  /*5970*/  UIADD3 UR5, UPT, UPT, URZ, -UR7, URZ ;  /* 0x80000007ff057290 */ /* 0x000fc8000fffe0ff */
[----:B------:R-:W-:Y:S02]  /*5980*/  UIMAD UR5, UR5, UR26, URZ ;  /* 0x0000001a050572a4 */ /* 0x000fe4000f8e02ff */
[----:B------:R-:W-:-:S04]  /*5990*/  UIADD3 UR6, UPT, UPT, URZ, -UR9, URZ ;  /* 0x80000009ff067290 */ /* 0x000fc8000fffe0ff */
[----:B------:R-:W-:-:S03]  /*59a0*/  UIMAD UR12, UR6, UR27, URZ ;  /* 0x0000001b060c72a4 */ /* 0x000fc6000f8e02ff */
[----:B------:R-:W-:Y:S01]  /*59b0*/  UMOV UR6, URZ ;  /* 0x000000ff00067c82 */ /* 0x000fe20008000000 */
[----:B------:R-:W-:Y:S02]  /*59c0*/  UIMAD.WIDE.U32 UR8, UR9, UR12, UR8 ;  /* 0x0000000c090872a5 */ /* 0x000fe4000f8e0008 */
[----:B------:R-:W-:-:S07]  /*59d0*/  UIMAD.WIDE.U32 UR40, UR7, UR5, UR6 ;  /* 0x00000005072872a5 */ /* 0x000fce000f8e0006 */
[----:B------:R-:W-:Y:S01]  /*59e0*/  UMOV UR40, UR41 ;  /* 0x0000002900287c82 */ /* 0x000fe20008000000 */
[----:B-1----:R-:W-:-:S05]  /*59f0*/  UMOV UR41, UR9 ;  /* 0x0000000900297c82 */ /* 0x002fca0008000000 */
.L_x_104:
[----:B------:R-:W-:Y:S04]  /*5a00*/  SHF.L.U32 R3, R8, 0x1f, RZ ;  /* 0x0000001f08037819 */ /* 0x000fe800000006ff */
[----:B------:R-:W1:Y:S02]  /*5a10*/  SYNCS.PHASECHK.TRANS64.TRYWAIT P0, [UR24+0x180], R3 ;  /* 0x00018003ff0075a7 */ /* 0x000e640008001118 */
[----:B-12---:R-:W-:Y:S05]  /*5a20*/  @!P0 BRA `(.L_x_96) ;  /* 0x0000005000a88947 */ /* 0x006fea0003800000 */
.L_x_201:
[----:B------:R-:W2:Y:S01]  /*5a30*/  LDS.128 R4, [UR24+0x1c0] ;  /* 0x0001c018ff047984 */ /* 0x000ea20008000c00 */
[----:B------:R-:W-:Y:S01]  /*5a40*/  @!PT LDS RZ, [RZ] ;  /* 0x00000000fffff984 */ /* 0x000fe20000000800 */
[----:B------:R-:W-:Y:S01]  /*5a50*/  @!PT LDS RZ, [RZ] ;  /* 0x00000000fffff984 */ /* 0x000fe20000000800 */
[----:B------:R-:W-:Y:S01]  /*5a60*/  @!PT LDS RZ, [RZ] ;  /* 0x00000000fffff984 */ /* 0x000fe20000000800 */
[----:B------:R-:W-:Y:S01]  /*5a70*/  @!PT LDS RZ, [RZ] ;  /* 0x00000000fffff984 */ /* 0x000fe20000000800 */
[----:B------:R3:W-:Y:S06]  /*5a80*/  MEMBAR.ALL.CTA ;  /* 0x0000000000007992 */ /* 0x0007ec0000008000 */
[----:B---3--:R-:W3:Y:S02]  /*5a90*/  FENCE.VIEW.ASYNC.S ;  /* 0x00000000000073c6 */ /* 0x008ee40000000000 */
[----:B---3--:R-:W-:Y:S01]  /*5aa0*/  SYNCS.ARRIVE.TRANS64.RED.A1T0 RZ, [UR44], RZ ;  /* 0x000000ffffff79a7 */ /* 0x008fe2000810042c */
[----:B--2---:R-:W-:Y:S11]  /*5ab0*/  LOP3.LUT P0, RZ, R6, 0x1, RZ, 0xc0, !PT ;  /* 0x0000000106ff7812 */ /* 0x004ff6000780c0ff */
[----:B------:R-:W-:Y:S02]  /*5ac0*/  @!UPT UIADD3 URZ, UPT, UPT, URZ, URZ, URZ ;  /* 0x000000fffffff290 */ /* 0x000fe4000fffe0ff */
[----:B------:R-:W-:Y:S01]  /*5ad0*/  VOTEU.ANY UP0, P0 ;  /* 0x0000000000ff7886 */ /* 0x000fe20000000100 */
[----:B------:R-:W-:Y:S11]  /*5ae0*/  PLOP3.LUT P0, PT, PT, PT, UP0, 0x80, 0x8 ;  /* 0x000000000008781c */ /* 0x000ff60003f0f008 */
[----:B------:R-:W-:Y:S02]  /*5af0*/  @!UPT UIADD3 URZ, UPT, UPT, URZ, URZ, URZ ;  /* 0x000000fffffff290 */ /* 0x000fe4000fffe0ff */
[----:B-1----:R-:W-:Y:S02]  /*5b00*/  @P0 MOV R3, R4 ;  /* 0x0000000400030202 */ /* 0x002fe40000000f00 */
[----:B------:R-:W-:Y:S02]  /*5b10*/  @P0 LOP3.LUT R0, R5, 0xffff, RZ, 0xc0, !PT ;  /* 0x0000ffff05000812 */ /* 0x000fe400078ec0ff */
[----:B------:R-:W-:Y:S02]  /*5b20*/  @P0 R2UR UR5, R3 ;  /* 0x00000000030502ca */ /* 0x000fe400000e0000 */
[----:B------:R-:W-:Y:S11]  /*5b30*/  @P0 R2UR UR4, R0 ;  /* 0x00000000000402ca */ /* 0x000ff600000e0000 */
[----:B------:R-:W-:Y:S02]  /*5b40*/  @UP0 UMOV UR16, UR5 ;  /* 0x0000000500100c82 */ /* 0x000fe40008000000 */
[----:B------:R-:W-:Y:S01]  /*5b50*/  @UP0 UMOV UR15, UR4 ;  /* 0x00000004000f0c82 */ /* 0x000fe20008000000 */
[----:B------:R-:W-:Y:S09]  /*5b60*/  UISETP.GE.AND UP0, UPT, UR39, 0x1, UPT ;  /* 0x000000012700788c */ /* 0x000ff2000bf06270 */
[----:B------:R-:W-:Y:S05]  /*5b70*/  BRA.U !UP0, `(.L_x_97) ;  /* 0x0000000108c07547 */ /* 0x000fea000b800000 */
[----:B------:R-:W-:Y:S02]  /*5b80*/  UIMAD.WIDE.U32 UR8, UR15, UR35, URZ ;  /* 0x000000230f0872a5 */ /* 0x000fe4000f8e00ff */
[----:B------:R-:W-:Y:S02]  /*5b90*/  UP2UR UR14, UPR, URZ, 0x4 ;  /* 0x00000004ff0e7883 */ /* 0x000fe40008000000 */
[----:B------:R-:W-:Y:S02]  /*5ba0*/  UISETP.NE.AND UP2, UPT, UR34, 0x1, UPT ;  /* 0x000000012200788c */ /* 0x000fe4000bf45270 */
[----:B------:R-:W-:Y:S02]  /*5bb0*/  UIMAD.WIDE.U32 UR10, UR16, UR32, URZ ;  /* 0x00000020100a72a5 */ /* 0x000fe4000f8e00ff */
[----:B------:R-:W-:Y:S02]  /*5bc0*/  USEL UR4, UR37, UR42, !UP2 ;  /* 0x0000002a25047287 */ /* 0x000fe4000d000000 */
[----:B------:R-:W-:Y:S02]  /*5bd0*/  UISETP.NE.AND UP0, UPT, UR17, 0x1, UPT ;  /* 0x000000011100788c */ /* 0x000fe4000bf05270 */
[----:B------:R-:W-:Y:S02]  /*5be0*/  UP2UR UR23, UPR, URZ, 0x2 ;  /* 0x00000002ff177883 */ /* 0x000fe40008000000 */
[----:B------:R-:W-:Y:S02]  /*5bf0*/  UISETP.NE.AND UP1, UPT, UR39, 0x1, UPT ;  /* 0x000000012700788c */ /* 0x000fe4000bf25270 */
[----:B------:R-:W-:Y:S02]  /*5c00*/  UIMAD.WIDE.U32 UR12, UR4, UR18, URZ ;  /* 0x00000012040c72a5 */ /* 0x000fe4000f8e00ff */
[----:B------:R-:W-:Y:S01]  /*5c10*/  USEL UR7, UR38, UR43, !UP0 ;  /* 0x0000002b26077287 */ /* 0x000fe2000c000000 */
[----:B------:R-:W-:Y:S02]  /*5c20*/  UMOV UR5, UR9 ;  /* 0x0000000900057c82 */ /* 0x000fe40008000000 */
[----:B------:R-:W-:Y:S02]  /*5c30*/  USHF.R.U32.HI UR6, URZ, UR47, UR5 ;  /* 0x0000002fff067299 */ /* 0x000fe40008011605 */
[----:B------:R-:W-:Y:S02]  /*5c40*/  UIMAD.WIDE.U32 UR20, UR7, UR18, URZ ;  /* 0x00000012071472a5 */ /* 0x000fe4000f8e00ff */
[----:B------:R-:W-:Y:S02]  /*5c50*/  USEL UR6, UR15, UR6, !UP2 ;  /* 0x000000060f067287 */ /* 0x000fe4000d000000 */
[----:B------:R-:W-:Y:S01]  /*5c60*/  UISETP.NE.AND UP2, UPT, UR14, URZ, UPT ;  /* 0x000000ff0e00728c */ /* 0x000fe2000bf45270 */
[----:B------:R-:W-:Y:S01]  /*5c70*/  UMOV UR5, UR11 ;  /* 0x0000000b00057c82 */ /* 0x000fe20008000000 */
[----:B------:R-:W-:Y:S02]  /*5c80*/  UIMAD.WIDE.U32 UR10, UR6, UR18, URZ ;  /* 0x00000012060a72a5 */ /* 0x000fe4000f8e00ff */
[----:B------:R-:W-:Y:S03]  /*5c90*/  USHF.R.U32.HI UR8, URZ, UR33, UR5 ;  /* 0x00000021ff087299 */ /* 0x000fe60008011605 */
[----:B------:R-:W-:Y:S02]  /*5ca0*/  UMOV UR5, UR13 ;  /* 0x0000000d00057c82 */ /* 0x000fe40008000000 */
[----:B------:R-:W-:Y:S03]  /*5cb0*/  @UP1 USHF.R.U32.HI UR4, URZ, UR19, UR5 ;  /* 0x00000013ff041299 */ /* 0x000fe60008011605 */
[----:B------:R-:W-:Y:S01]  /*5cc0*/  UMOV UR5, UR21 ;  /* 0x0000001500057c82 */ /* 0x000fe20008000000 */
[----:B------:R-:W-:Y:S02]  /*5cd0*/  UIMAD UR4, UR39, UR4, URZ ;  /* 0x00000004270472a4 */ /* 0x000fe4000f8e02ff */
[----:B------:R-:W-:Y:S02]  /*5ce0*/  @UP1 USHF.R.U32.HI UR7, URZ, UR19, UR5 ;  /* 0x00000013ff071299 */ /* 0x000fe40008011605 */
[----:B------:R-:W-:Y:S02]  /*5cf0*/  USEL UR5, UR16, UR8, !UP0 ;  /* 0x0000000810057287 */ /* 0x000fe4000c000000 */
[----:B------:R-:W-:Y:S02]  /*5d00*/  UIMAD UR8, UR39, UR7, URZ ;  /* 0x00000007270872a4 */ /* 0x000fe4000f8e02ff */
[----:B------:R-:W-:Y:S03]  /*5d10*/  UISETP.GE.AND UP0, UPT, UR6, UR4, UPT ;  /* 0x000000040600728c */ /* 0x000fe6000bf06270 */
[----:B------:R-:W-:Y:S01]  /*5d20*/  UMOV UR4, UR11 ;  /* 0x0000000b00047c82 */ /* 0x000fe20008000000 */
[----:B------:R-:W-:Y:S02]  /*5d30*/  UISETP.GE.OR UP0, UPT, UR5, UR8, UP0 ;  /* 0x000000080500728c */ /* 0x000fe40008706670 */
[----:B------:R-:W-:Y:S02]  /*5d40*/  USHF.R.U32.HI UR4, URZ, UR19, UR4 ;  /* 0x00000013ff047299 */ /* 0x000fe40008011604 */
[----:B------:R-:W-:Y:S02]  /*5d50*/  UIMAD.WIDE.U32 UR8, UR5, UR18, URZ ;  /* 0x00000012050872a5 */ /* 0x000fe4000f8e00ff */
[----:B------:R-:W-:Y:S04]  /*5d60*/  USEL UR10, UR6, UR4, !UP1 ;  /* 0x00000004060a7287 */ /* 0x000fe8000c800000 */
[----:B------:R-:W-:Y:S01]  /*5d70*/  UIADD3 UR11, UPT, UPT, -UR10, URZ, URZ ;  /* 0x000000ff0a0b7290 */ /* 0x000fe2000fffe1ff */
[----:B------:R-:W-:Y:S02]  /*5d80*/  @!UP0 UMOV UR4, UR9 ;  /* 0x0000000900048c82 */ /* 0x000fe40008000000 */
[----:B------:R-:W-:Y:S02]  /*5d90*/  @!UP0 USHF.R.U32.HI UR4, URZ, UR19, UR4 ;  /* 0x00000013ff048299 */ /* 0x000fe40008011604 */
[----:B------:R-:W-:Y:S02]  /*5da0*/  UIMAD UR8, UR39, UR11, UR6 ;  /* 0x0000000b270872a4 */ /* 0x000fe4000f8e0206 */
[----:B------:R-:W-:Y:S02]  /*5db0*/  @!UP0 USEL UR4, UR5, UR4, !UP1 ;  /* 0x0000000405048287 */ /* 0x000fe4000c800000 */
[----:B------:R-:W-:Y:S02]  /*5dc0*/  UISETP.NE.AND UP1, UPT, UR23, URZ, UPT ;  /* 0x000000ff1700728c */ /* 0x000fe4000bf25270 */
[----:B------:R-:W-:Y:S02]  /*5dd0*/  @!UP0 UIMAD UR8, UR7, UR8, UR4 ;  /* 0x00000008070882a4 */ /* 0x000fe4000f8e0204 */
[----:B------:R-:W-:Y:S02]  /*5de0*/  @!UP0 UIADD3 UR9, UPT, UPT, UR10, -UR4, URZ ;  /* 0x800000040a098290 */ /* 0x000fe4000fffe0ff */
[----:B------:R-:W-:Y:S02]  /*5df0*/  UIADD3 UR4, UPT, UPT, -UR5, URZ, URZ ;  /* 0x000000ff05047290 */ /* 0x000fe4000fffe1ff */
[----:B------:R-:W-:Y:S02]  /*5e00*/  UIADD3 UR7, UPT, UPT, -UR6, URZ, URZ ;  /* 0x000000ff06077290 */ /* 0x000fe4000fffe1ff */
[----:B------:R-:W-:Y:S02]  /*5e10*/  @!UP0 UIMAD UR6, UR9, UR39, UR5 ;  /* 0x00000027090682a4 */ /* 0x000fe4000f8e0205 */
[----:B------:R-:W-:Y:S02]  /*5e20*/  UIMAD UR16, UR17, UR4, UR16 ;  /* 0x00000004111072a4 */ /* 0x000fe4000f8e0210 */
[----:B------:R-:W-:Y:S01]  /*5e30*/  UIMAD UR15, UR34, UR7, UR15 ;  /* 0x00000007220f72a4 */ /* 0x000fe2000f8e020f */
[----:B------:R-:W-:Y:S02]  /*5e40*/  @!UP0 UMOV UR5, UR8 ;  /* 0x0000000800058c82 */ /* 0x000fe40008000000 */
[----:B------:R-:W-:Y:S02]  /*5e50*/  UIMAD UR16, UR5, UR17, UR16 ;  /* 0x00000011051072a4 */ /* 0x000fe4000f8e0210 */
[----:B------:R-:W-:Y:S11]  /*5e60*/  UIMAD UR15, UR6, UR34, UR15 ;  /* 0x00000022060f72a4 */ /* 0x000ff6000f8e020f */
[----:B------:R-:W-:Y:S01]  /*5e70*/  @!UPT UIADD3 URZ, UPT, UPT, URZ, URZ, URZ ;  /* 0x000000fffffff290 */ /* 0x000fe2000fffe0ff */
.L_x_97:
[----:B------:R-:W1:Y:S01]  /*5e80*/  @!UP3 LDCU.128 UR8, c[0x0][0xc10] ;  /* 0x00018200ff08b7ac */ /* 0x000e620008000c00 */
[----:B------:R-:W-:Y:S04]  /*5e90*/  MOV R0, UR22 ;  /* 0x0000001600007c02 */ /* 0x000fe80008000f00 */
[----:B------:R-:W-:Y:S01]  /*5ea0*/  IABS R0, R0 ;  /* 0x0000000000007213 */ /* 0x000fe20000000000 */
[----:B------:R-:W2:Y:S01]  /*5eb0*/  @!UP3 LDCU UR5, c[0x0][0xc0c] ;  /* 0x00018180ff05b7ac */ /* 0x000ea20008000800 */
[----:B-1----:R-:W-:Y:S07]  /*5ec0*/  UIMAD.WIDE.U32 UR6, UR16, UR8, URZ ;  /* 0x00000008100672a5 */ /* 0x002fee000f8e00ff */
[----:B------:R-:W-:Y:S01]  /*5ed0*/  @!UP3 UMOV UR4, UR7 ;  /* 0x000000070004bc82 */ /* 0x000fe20008000000 */
[----:B--2---:R-:W-:Y:S02]  /*5ee0*/  @!UP3 UISETP.NE.AND UP0, UPT, UR5, 0x1, UPT ;  /* 0x000000010500b88c */ /* 0x004fe4000bf05270 */
[----:B------:R-:W-:Y:S02]  /*5ef0*/  @!UP3 USHF.R.U32.HI UR4, URZ, UR9, UR4 ;  /* 0x00000009ff04b299 */ /* 0x000fe40008011604 */
[----:B------:R-:W-:Y:S02]  /*5f00*/  UIMAD.WIDE.U32 UR6, UR15, UR11, URZ ;  /* 0x0000000b0f0672a5 */ /* 0x000fe4000f8e00ff */
[----:B------:R-:W-:Y:S02]  /*5f10*/  @!UP3 USEL UR8, UR16, UR4, !UP0 ;  /* 0x000000041008b287 */ /* 0x000fe4000c000000 */
[----:B------:R-:W-:Y:S03]  /*5f20*/  @!UP3 UISETP.NE.AND UP0, UPT, UR10, 0x1, UPT ;  /* 0x000000010a00b88c */ /* 0x000fe6000bf05270 */
[----:B------:R-:W-:Y:S02]  /*5f30*/  @!UP3 UMOV UR6, UR7 ;  /* 0x000000070006bc82 */ /* 0x000fe40008000000 */
[----:B------:R-:W1:Y:S02]  /*5f40*/  @!UP3 LDCU UR4, c[0x0][0xc20] ;  /* 0x00018400ff04b7ac */ /* 0x000e640008000800 */
[----:B-1----:R-:W-:Y:S04]  /*5f50*/  @!UP3 USHF.R.U32.HI UR6, URZ, UR4, UR6 ;  /* 0x00000004ff06b299 */ /* 0x002fe80008011606 */
[----:B------:R-:W-:Y:S04]  /*5f60*/  @!UP3 USEL UR6, UR15, UR6, !UP0 ;  /* 0x000000060f06b287 */ /* 0x000fe8000c000000 */
[----:B------:R-:W-:Y:S02]  /*5f70*/  @!UP3 UIADD3 UR4, UPT, UPT, -UR8, UR6, URZ ;  /* 0x000000060804b290 */ /* 0x000fe4000fffe1ff */
[----:B------:R-:W-:Y:S02]  /*5f80*/  @!UP3 UIADD3 UR6, UPT, UPT, UR8, -UR6, URZ ;  /* 0x800000060806b290 */ /* 0x000fe4000fffe0ff */
[----:B------:R-:W-:Y:S02]  /*5f90*/  @!UP3 UIMAD UR16, UR4, UR5, UR16 ;  /* 0x000000050410b2a4 */ /* 0x000fe4000f8e0210 */
[----:B------:R-:W-:Y:S01]  /*5fa0*/  @!UP3 UIMAD UR15, UR6, UR10, UR15 ;  /* 0x0000000a060fb2a4 */ /* 0x000fe2000f8e020f */
[----:B------:R-:W-:Y:S11]  /*5fb0*/  BRA.U UP2, `(.L_x_98) ;  /* 0x0000000102107547 */ /* 0x000ff6000b800000 */
[----:B------:R-:W-:Y:S04]  /*5fc0*/  MOV R3, UR54 ;  /* 0x0000003600037c02 */ /* 0x000fe80008000f00 */
[----:B------:R-:W-:Y:S04]  /*5fd0*/  SHF.L.U32 R12, R3, 0x1f, RZ ;  /* 0x0000001f030c7819 */ /* 0x000fe800000006ff */
[----:B------:R-:W1:Y:S02]  /*5fe0*/  SYNCS.PHASECHK.TRANS64.TRYWAIT P1, [UR24+0x178], R12 ;  /* 0x0001780cff0075a7 */ /* 0x000e640008021118 */
[----:B-1----:R-:W-:Y:S05]  /*5ff0*/  @!P1 BRA `(.L_x_99) ;  /* 0x0000004c004c9947 */ /* 0x002fea0003800000 */
.L_x_98:
[----:B------:R-:W-:Y:S01]  /*6000*/  UISETP.NE.AND UP2, UPT, UR46, URZ, UPT ;  /* 0x000000ff2e00728c */ /* 0x000fe2000bf45270 */
[----:B------:R-:W-:Y:S01]  /*6010*/  R2UR UR4, R0 ;  /* 0x00000000000472ca */ /* 0x000fe200000e0000 */
[----:B------:R-:W-:Y:S11]  /*6020*/  USHF.L.U32 UR11, UR29, 0x7, URZ ;  /* 0x000000071d0b7899 */ /* 0x000ff600080006ff */
[----:B------:R-:W-:Y:S01]  /*6030*/  @!UPT UIADD3 URZ, UPT, UPT, URZ, URZ, URZ ;  /* 0x000000fffffff290 */ /* 0x000fe2000fffe0ff */
[----:B------:R-:W-:Y:S07]  /*6040*/  UIMAD.WIDE.U32 UR6, UR41, UR4, URZ ;  /* 0x00000004290672a5 */ /* 0x000fee000f8e00ff */
[----:B------:R-:W-:Y:S02]  /*6050*/  UMOV UR12, UR7 ;  /* 0x00000007000c7c82 */ /* 0x000fe40008000000 */
[----:B------:R-:W-:Y:S04]  /*6060*/  UIMAD UR4, UR12, UR45, UR4 ;  /* 0x0000002d0c0472a4 */ /* 0x000fe8000f8e0204 */
[----:B------:R-:W-:Y:S11]  /*6070*/  UISETP.GT.U32.AND UP0, UPT, UR27, UR4, UPT ;  /* 0x000000041b00728c */ /* 0x000ff6000bf04070 */
[----:B------:R-:W-:Y:S02]  /*6080*/  @!UP0 UIADD3 UR4, UPT, UPT, UR4, -UR27, URZ ;  /* 0x8000001b04048290 */ /* 0x000fe4000fffe0ff */
[----:B------:R-:W-:Y:S02]  /*6090*/  @!UP0 UIADD3 UR12, UPT, UPT, UR12, 0x1, URZ ;  /* 0x000000010c0c8890 */ /* 0x000fe4000fffe0ff */
[----:B------:R-:W-:Y:S02]  /*60a0*/  UISETP.GE.U32.AND UP0, UPT, UR4, UR27, UPT ;  /* 0x0000001b0400728c */ /* 0x000fe4000bf06070 */
[----:B------:R-:W-:Y:S09]  /*60b0*/  ULOP3.LUT UR4, UR22, UR28, URZ, 0x3c, !UPT ;  /* 0x0000001c16047292 */ /* 0x000ff2000f8e3cff */
[----:B------:R-:W-:Y:S02]  /*60c0*/  @UP0 UIADD3 UR12, UPT, UPT, UR12, 0x1, URZ ;  /* 0x000000010c0c0890 */ /* 0x000fe4000fffe0ff */
[----:B------:R-:W-:Y:S11]  /*60d0*/  UISETP.GE.AND UP0, UPT, UR4, URZ, UPT ;  /* 0x000000ff0400728c */ /* 0x000ff6000bf06270 */
[----:B------:R-:W-:Y:S02]  /*60e0*/  @!UP0 UIADD3 UR12, UPT, UPT, -UR12, URZ, URZ ;  /* 0x000000ff0c0c8290 */ /* 0x000fe4000fffe1ff */
[----:B------:R-:W-:Y:S06]  /*60f0*/  @!UP5 ULOP3.LUT UR12, URZ, UR28, URZ, 0x33, !UPT ;  /* 0x0000001cff0cd292 */ /* 0x000fec000f8e33ff */
[----:B------:R-:W-:Y:S05]  /*6100*/  IMAD.U32 R0, RZ, RZ, UR12 ;  /* 0x0000000cff007e24 */ /* 0x000fea000f8e00ff */
[----:B------:R-:W-:Y:S04]  /*6110*/  IABS R0, R0 ;  /* 0x0000000000007213 */ /* 0x000fe80000000000 */
[----:B------:R-:W-:Y:S01]  /*6120*/  R2UR UR4, R0 ;  /* 0x00000000000472ca */ /* 0x000fe200000e0000 */
[----:B------:R-:W-:Y:S05]  /*6130*/  IMAD.U32 R0, RZ, RZ, UR36 ;  /* 0x00000024ff007e24 */ /* 0x000fea000f8e00ff */
[----:B------:R-:W-:Y:S04]  /*6140*/  IABS R9, R0 ;  /* 0x0000000000097213 */ /* 0x000fe80000000000 */
[----:B------:R-:W2:Y:S03]  /*6150*/  I2F.RP R16, R9 ;  /* 0x0000000900107306 */ /* 0x000ea60000209400 */
[----:B------:R-:W-:Y:S07]  /*6160*/  UIMAD.WIDE.U32 UR6, UR40, UR4, URZ ;  /* 0x00000004280672a5 */ /* 0x000fee000f8e00ff */
[----:B------:R-:W-:Y:S02]  /*6170*/  UMOV UR13, UR7 ;  /* 0x00000007000d7c82 */ /* 0x000fe40008000000 */
[----:B------:R-:W-:Y:S01]  /*6180*/  UIADD3 UR5, UPT, UPT, -UR13, URZ, URZ ;  /* 0x000000ff0d057290 */ /* 0x000fe2000fffe1ff */
[----:B--2---:R-:W2:Y:S03]  /*6190*/  MUFU.RCP R0, R16 ;  /* 0x0000001000007308 */ /* 0x004ea60000001000 */
[----:B------:R-:W-:Y:S04]  /*61a0*/  UIMAD UR4, UR26, UR5, UR4 ;  /* 0x000000051a0472a4 */ /* 0x000fe8000f8e0204 */
[----:B------:R-:W-:Y:S11]  /*61b0*/  UISETP.GT.U32.AND UP0, UPT, UR26, UR4, UPT ;  /* 0x000000041a00728c */ /* 0x000ff6000bf04070 */
[----:B------:R-:W-:Y:S01]  /*61c0*/  @!UP0 UIADD3 UR4, UPT, UPT, UR4, -UR26, URZ ;  /* 0x8000001a04048290 */ /* 0x000fe2000fffe0ff */
[----:B--2---:R-:W-:Y:S01]  /*61d0*/  VIADD R11, R0, 0xffffffe ;  /* 0x0ffffffe000b7836 */ /* 0x004fe20000000000 */
[----:B------:R-:W-:Y:S02]  /*61e0*/  @!UP0 UIADD3 UR13, UPT, UPT, UR13, 0x1, URZ ;  /* 0x000000010d0d8890 */ /* 0x000fe4000fffe0ff */
[----:B------:R-:W-:Y:S01]  /*61f0*/  UISETP.GE.U32.AND UP0, UPT, UR4, UR26, UPT ;  /* 0x0000001a0400728c */ /* 0x000fe2000bf06070 */
[----:B------:R-:W1:Y:S01]  /*6200*/  F2I.FTZ.U32.TRUNC.NTZ R13, R11 ;  /* 0x0000000b000d7305 */ /* 0x000e62000021f000 */
[----:B------:R-:W-:Y:S09]  /*6210*/  ULOP3.LUT UR4, UR12, UR46, URZ, 0x3c, !UPT ;  /* 0x0000002e0c047292 */ /* 0x000ff2000f8e3cff */
[----:B------:R-:W-:Y:S02]  /*6220*/  @UP0 UIADD3 UR13, UPT, UPT, UR13, 0x1, URZ ;  /* 0x000000010d0d0890 */ /* 0x000fe4000fffe0ff */
[----:B------:R-:W-:Y:S01]  /*6230*/  UISETP.GE.AND UP0, UPT, UR4, URZ, UPT ;  /* 0x000000ff0400728c */ /* 0x000fe2000bf06270 */
[----:B-1----:R-:W-:Y:S05]  /*6240*/  IADD3 R12, PT, PT, RZ, -R13, RZ ;  /* 0x8000000dff0c7210 */ /* 0x002fea0007ffe0ff */
[----:B------:R-:W-:Y:S02]  /*6250*/  IMAD R3, R12, R9, RZ ;  /* 0x000000090c037224 */ /* 0x000fe400078e02ff */
[----:B------:R-:W-:Y:S03]  /*6260*/  IMAD.MOV.U32 R12, RZ, RZ, RZ ;  /* 0x000000ffff0c7224 */ /* 0x000fe600078e00ff */
[----:B------:R-:W-:Y:S02]  /*6270*/  @!UP0 UIADD3 UR13, UPT, UPT, -UR13, URZ, URZ ;  /* 0x000000ff0d0d8290 */ /* 0x000fe4000fffe1ff */
[----:B------:R-:W-:Y:S01]  /*6280*/  @!UP2 ULOP3.LUT UR13, URZ, UR46, URZ, 0x33, !UPT ;  /* 0x0000002eff0da292 */ /* 0x000fe2000f8e33ff */
[----:B------:R-:W-:Y:S01]  /*6290*/  IMAD.HI.U32 R13, R13, R3, R12 ;  /* 0x000000030d0d7227 */ /* 0x000fe200078e000c */
[----:B------:R-:W-:Y:S02]  /*62a0*/  UISETP.NE.AND UP2, UPT, UR36, URZ, UPT ;  /* 0x000000ff2400728c */ /* 0x000fe4000bf45270 */
[----:B------:R-:W-:Y:S02]  /*62b0*/  ULOP3.LUT UR4, UR13, UR36, URZ, 0x3c, !UPT ;  /* 0x000000240d047292 */ /* 0x000fe4000f8e3cff */
[----:B------:R-:W-:Y:S02]  /*62c0*/  IMAD.U32 R0, RZ, RZ, UR13 ;  /* 0x0000000dff007e24 */ /* 0x000fe4000f8e00ff */
[----:B------:R-:W-:Y:S02]  /*62d0*/  UISETP.GE.AND UP0, UPT, UR4, URZ, UPT ;  /* 0x000000ff0400728c */ /* 0x000fe4000bf06270 */
[----:B------:R-:W-:Y:S01]  /*62e0*/  UIADD3 UR4, UPT, UPT, -UR12, URZ, URZ ;  /* 0x000000ff0c047290 */ /* 0x000fe2000fffe1ff */
[----:B------:R-:W-:Y:S03]  /*62f0*/  IABS R0, R0 ;  /* 0x0000000000007213 */ /* 0x000fe60000000000 */
[----:B------:R-:W-:Y:S02]  /*6300*/  UIMAD UR5, UR28, UR4, UR22 ;  /* 0x000000041c0572a4 */ /* 0x000fe4000f8e0216 */
[----:B------:R-:W-:Y:S01]  /*6310*/  UIADD3 UR4, UPT, UPT, -UR13, URZ, URZ ;  /* 0x000000ff0d047290 */ /* 0x000fe2000fffe1ff */
[----:B------:R-:W-:Y:S01]  /*6320*/  IMAD.HI.U32 R13, R13, R0, RZ ;  /* 0x000000000d0d7227 */ /* 0x000fe200078e00ff */
[----:B------:R-:W-:Y:S02]  /*6330*/  USHF.L.U32 UR23, UR5, 0x6, URZ ;  /* 0x0000000605177899 */ /* 0x000fe400080006ff */
[----:B------:R-:W-:Y:S02]  /*6340*/  UIMAD UR12, UR46, UR4, UR12 ;  /* 0x000000042e0c72a4 */ /* 0x000fe4000f8e020c */
[----:B------:R-:W-:Y:S05]  /*6350*/  IADD3 R3, PT, PT, -R13, RZ, RZ ;  /* 0x000000ff0d037210 */ /* 0x000fea0007ffe1ff */
[C---:B------:R-:W-:Y:S05]  /*6360*/  IMAD R0, R9.reuse, R3, R0 ;  /* 0x0000000309007224 */ /* 0x040fea00078e0200 */
[----:B------:R-:W-:Y:S11]  /*6370*/  ISETP.GT.U32.AND P1, PT, R9, R0, PT ;  /* 0x000000000900720c */ /* 0x000ff60003f24070 */
[----:B------:R-:W-:Y:S02]  /*6380*/  @!UPT UIADD3 URZ, UPT, UPT, URZ, URZ, URZ ;  /* 0x000000fffffff290 */ /* 0x000fe4000fffe0ff */
[----:B------:R-:W-:Y:S02]  /*6390*/  @!P1 IMAD.IADD R0, R0, 0x1, -R9 ;  /* 0x0000000100009824 */ /* 0x000fe400078e0a09 */
[----:B------:R-:W-:Y:S01]  /*63a0*/  @!P1 VIADD R13, R13, 0x1 ;  /* 0x000000010d0d9836 */ /* 0x000fe20000000000 */
[----:B------:R-:W-:Y:S02]  /*63b0*/  ISETP.NE.U32.AND P1, PT, RZ, UR30, PT ;  /* 0x0000001eff007c0c */ /* 0x000fe4000bf25070 */
[----:B------:R-:W-:Y:S02]  /*63c0*/  ISETP.GE.U32.AND P2, PT, R0, R9, PT ;  /* 0x000000090000720c */ /* 0x000fe40003f46070 */
[----:B------:R-:W-:Y:S11]  /*63d0*/  ISETP.NE.AND.EX P1, PT, RZ, UR31, PT, P1 ;  /* 0x0000001fff007c0c */ /* 0x000ff6000bf25310 */
[----:B------:R-:W-:Y:S04]  /*63e0*/  @P2 IADD3 R13, PT, PT, R13, 0x1, RZ ;  /* 0x000000010d0d2810 */ /* 0x000fe80007ffe0ff */
[----:B------:R-:W-:Y:S11]  /*63f0*/  R2UR UR14, R13 ;  /* 0x000000000d0e72ca */ /* 0x000ff600000e0000 */
[----:B------:R-:W-:Y:S02]  /*6400*/  @!UPT UIADD3 URZ, UPT, UPT, URZ, URZ, URZ ;  /* 0x000000fffffff290 */ /* 0x000fe4000fffe0ff */
[----:B------:R-:W-:Y:S02]  /*6410*/  @!UP0 UIADD3 UR14, UPT, UPT, -UR14, URZ, URZ ;  /* 0x000000ff0e0e8290 */ /* 0x000fe4000fffe1ff */
[----:B------:R-:W-:Y:S04]  /*6420*/  @!UP2 ULOP3.LUT UR14, URZ, UR36, URZ, 0x33, !UPT ;  /* 0x00000024ff0ea292 */ /* 0x000fe8000f8e33ff */
[----:B------:R-:W-:Y:S04]  /*6430*/  UIADD3 UR6, UPT, UPT, -UR14, URZ, URZ ;  /* 0x000000ff0e067290 */ /* 0x000fe8000fffe1ff */
[----:B------:R-:W-:Y:S01]  /*6440*/  UIMAD UR13, UR36, UR6, UR13 ;  /* 0x00000006240d72a4 */ /* 0x000fe2000f8e020d */
[----:B------:R-:W-:Y:S11]  /*6450*/  BRA.U !UP4, `(.L_x_100) ;  /* 0x000000010c387547 */ /* 0x000ff6000b800000 */
[----:B------:R-:W-:Y:S01]  /*6460*/  UPLOP3.LUT UP1, UPT, UPT, UPT, UP6, 0x80, 0x8 ;  /* 0x000000000008789c */ /* 0x000fe20003f2f060 */
[----:B------:R-:W-:Y:S01]  /*6470*/  HFMA2 R0, -RZ, RZ, 0, 5.9604644775390625e-08 ;  /* 0x00000001ff007431 */ /* 0x000fe200000001ff */
[----:B------:R-:W1:Y:S01]  /*6480*/  LDCU.64 UR8, c[0x0][0x358] ;  /* 0x00006b00ff0877ac */ /* 0x000e620008000a00 */
[----:B------:R-:W-:Y:S03]  /*6490*/  IMAD.MOV.U32 R91, RZ, RZ, 0x1 ;  /* 0x00000001ff5b7424 */ /* 0x000fe600078e00ff */
[----:B------:R-:W-:Y:S05]  /*64a0*/  PLOP3.LUT P2, PT, PT, PT, UP1, 0x80, 0x8 ;  /* 0x000000000008781c */ /* 0x000fea0003f4f018 */
[----:B------:R-:W2:Y:S01]  /*64b0*/  @UP1 LDCU.64 UR4, c[0x0][0x988] ;  /* 0x00013100ff0417ac */ /* 0x000ea20008000a00 */
[----:B------:R-:W-:Y:S07]  /*64c0*/  @UP1 UIMAD UR6, UR50, UR30, URZ ;  /* 0x0000001e320612a4 */ /* 0x000fee000f8e02ff */
[----:B------:R-:W-:Y:S01]  /*64d0*/  @!P2 PRMT R91, R0, 0x7610, R91 ;  /* 0x00007610005ba816 */ /* 0x000fe2000000005b */
[----:B--2---:R-:W-:Y:S06]  /*64e0*/  @UP1 UIMAD.WIDE UR4, UR6, 0x4, UR4 ;  /* 0x00000004060418a5 */ /* 0x004fec000f8e0204 */
[----:B------:R-:W-:Y:S01]  /*64f0*/  IMAD.U32 R12, RZ, RZ, UR4 ;  /* 0x00000004ff0c7e24 */ /* 0x000fe2000f8e00ff */
[----:B------:R-:W-:Y:S04]  /*6500*/  MOV R13, UR5 ;  /* 0x00000005000d7c02 */ /* 0x000fe80008000f00 */
[----:B------:R-:W2:Y:S01]  /*6510*/  @!UP1 LDCU UR4, c[0x0][0x980] ;  /* 0x00013000ff0497ac */ /* 0x000ea20008000800 */
[----:B-1---5:R1:W5:Y:S02]  /*6520*/  @P2 LDG.E R41, desc[UR8][R12.64] ;  /* 0x000000080c292981 */ /* 0x022364000c1e1900 */
[----:B-12---:R-:W-:Y:S07]  /*6530*/  @!P2 IMAD.U32 R41, RZ, RZ, UR4 ;  /* 0x00000004ff29ae24 */ /* 0x006fee000f8e00ff */
.L_x_100:
[----:B-----5:R-:W-:Y:S01]  /*6540*/  @!P1 FSETP.EQ.AND P3, PT, R41, RZ, PT ;  /* 0x000000ff2900920b */ /* 0x020fe20003f62000 */
[----:B------:R-:W-:Y:S01]  /*6550*/  @!UPT UIADD3 URZ, UPT, UPT, URZ, URZ, URZ ;  /* 0x000000fffffff290 */ /* 0x000fe2000fffe0ff */
[----:B------:R-:W-:Y:S11]  /*6560*/  @!P1 BRA `(.L_x_101) ;  /* 0x0000000000149947 */ /* 0x000ff60003800000 */
[----:B------:R-:W-:Y:S02]  /*6570*/  LOP3.LUT P1, RZ, R91, 0xff, RZ, 0xc0, !PT ;  /* 0x000000ff5bff7812 */ /* 0x000fe4000782c0ff */
[----:B------:R-:W-:Y:S04]  /*6580*/  PLOP3.LUT P3, PT, PT, PT, UP1, 0x80, 0x8 ;  /* 0x000000000008781c */ /* 0x000fe80003f6f018 */
[----:B------:R-:W-:Y:S07]  /*6590*/  PLOP3.LUT P3, PT, P3, PT, PT, 0x8, 0x80 ;  /* 0x000000000080781c */ /* 0x000fee0001f6e170 */
[----:B------:R-:W-:Y:S11]  /*65a0*/  @P1 FSETP.EQ.AND P3, PT, R41, RZ, PT ;  /* 0x000000ff2900120b */ /* 0x000ff60003f62000 */
[----:B------:R-:W-:Y:S02]  /*65b0*/  @!UPT UIADD3 URZ, UPT, UPT, URZ, URZ, URZ ;  /* 0x000000fffffff290 */ /* 0x000fe4000fffe0ff */
.L_x_101:
[----:B------:R-:W-:Y:S01]  /*65c0*/  ULEA UR5, UR25, UR24, 0x3 ;  /* 0x0000001819057291 */ /* 0x000fe2000f8e18ff */
[----:B------:R-:W-:Y:S02]  /*65d0*/  SHF.L.U32 R3, R10, 0x1f, RZ ;  /* 0x0000001f0a037819 */ /* 0x000fe400000006ff */
[----:B------:R-:W-:Y:S04]  /*65e0*/  ELECT P2, URZ, PT ;  /* 0x0000000000ff782f */ /* 0x000fe80003840000 */
[----:B------:R-:W-:Y:S02]  /*65f0*/  PLOP3.LUT P2, PT, P3, P2, PT, 0xf2, 0x2f ;  /* 0x00000000002f781c */ /* 0x000fe40001f45e72 */
[----:B------:R-:W1:Y:S02]  /*6600*/  SYNCS.PHASECHK.TRANS64.TRYWAIT P1, [UR5+0x158], R3 ;  /* 0x00015803ff0075a7 */ /* 0x000e640008021105 */
[----:B-1----:R-:W-:Y:S09]  /*6610*/  @!P1 BRA `(.L_x_102) ;  /* 0x0000004400dc9947 */ /* 0x002ff20003800000 */
.L_x_204:
[----:B------:R-:W2:Y:S01]  /*6620*/  S2UR UR29, SR_CgaCtaId ;  /* 0x00000000001d79c3 */ /* 0x000ea20000008800 */
[----:B------:R-:W-:Y:S01]  /*6630*/  VOTEU.ALL UP0, P2 ;  /* 0x0000000000ff7886 */ /* 0x000fe20001000000 */
[----:B------:R-:W-:Y:S01]  /*6640*/  @!P2 IADD3 R9, P1, PT, R14, 0x680, RZ ;  /* 0x000006800e09a810 */ /* 0x000fe20007f3e0ff */
[----:B------:R-:W-:Y:S01]  /*6650*/  UIADD3 UR6, UPT, UPT, UR25, 0x1, URZ ;  /* 0x0000000119067890 */ /* 0x000fe2000fffe0ff */
[----:B------:R-:W-:Y:S02]  /*6660*/  UMOV UR48, 0x0 ;  /* 0x0000000000307882 */ /* 0x000fe40000000000 */
[----:B------:R-:W-:Y:S01]  /*6670*/  @!UP0 ULEA UR4, UR25, UR24, 0xd ;  /* 0x0000001819048291 */ /* 0x000fe2000f8e68ff */
[----:B-1----:R-:W-:Y:S01]  /*6680*/  @!P2 IMAD.X R0, RZ, RZ, R15, P1 ;  /* 0x000000ffff00a224 */ /* 0x002fe200008e060f */
[----:B------:R-:W-:Y:S01]  /*6690*/  @!P2 R2UR UR7, R9 ;  /* 0x000000000907a2ca */ /* 0x000fe200000e0000 */
[----:B------:R-:W-:Y:S01]  /*66a0*/  UMOV UR49, 0x10000000 ;  /* 0x1000000000317882 */ /* 0x000fe20000000000 */
[----:B------:R-:W-:Y:S02]  /*66b0*/  @!UP0 UIADD3 UR8, UPT, UPT, UR4, 0x200, URZ ;  /* 0x0000020004088890 */ /* 0x000fe4000fffe0ff */
[----:B------:R-:W-:Y:S01]  /*66c0*/  UISETP.NE.AND UP0, UPT, UR6, 0x3, UPT ;  /* 0x000000030600788c */ /* 0x000fe2000bf05270 */
[----:B------:R-:W-:Y:S01]  /*66d0*/  @!P2 R2UR UR4, R0 ;  /* 0x000000000004a2ca */ /* 0x000fe200000e0000 */
[----:B------:R-:W-:Y:S02]  /*66e0*/  @!P2 IMAD.MOV.U32 R0, RZ, RZ, 0x2000 ;  /* 0x00002000ff00a424 */ /* 0x000fe400078e00ff */
[----:B------:R-:W-:Y:S02]  /*66f0*/  USEL UR6, UR6, URZ, UP0 ;  /* 0x000000ff06067287 */ /* 0x000fe40008000000 */
[----:B------:R-:W-:Y:S02]  /*6700*/  USEL UR22, URZ, 0x1, UP0 ;  /* 0x00000001ff167887 */ /* 0x000fe40008000000 */
[----:B------:R-:W-:Y:S01]  /*6710*/  VOTEU.ALL UP0, P2 ;  /* 0x0000000000ff7886 */ /* 0x000fe20001000000 */
[----:B------:R-:W-:Y:S03]  /*6720*/  IMAD.U32 R12, RZ, RZ, UR7 ;  /* 0x00000007ff0c7e24 */ /* 0x000fe6000f8e00ff */
[----:B------:R-:W-:Y:S01]  /*6730*/  LOP3.LUT R10, R10, UR22, RZ, 0x3c, !PT ;  /* 0x000000160a0a7c12 */ /* 0x000fe2000f8e3cff */
[----:B------:R-:W-:Y:S01]  /*6740*/  @!UP0 UMOV UR10, UR23 ;  /* 0x00000017000a8c82 */ /* 0x000fe20008000000 */
[----:B------:R-:W-:Y:S01]  /*6750*/  IMAD.U32 R13, RZ, RZ, UR4 ;  /* 0x00000004ff0d7e24 */ /* 0x000fe2000f8e00ff */
[----:B------:R-:W-:Y:S01]  /*6760*/  @!P2 R2UR UR20, R12 ;  /* 0x000000000c14a2ca */ /* 0x000fe200000e0000 */
[----:B------:R-:W-:Y:S01]  /*6770*/  UIADD3 UR4, UPT, UPT, UR5, 0x140, URZ ;  /* 0x0000014005047890 */ /* 0x000fe2000fffe0ff */
[----:B------:R-:W-:Y:S02]  /*6780*/  SHF.L.U32 R3, R10, 0x1f, RZ ;  /* 0x0000001f0a037819 */ /* 0x000fe400000006ff */
[----:B------:R-:W-:Y:S01]  /*6790*/  @!P2 R2UR UR21, R13 ;  /* 0x000000000d15a2ca */ /* 0x000fe200000e0000 */
[----:B--2---:R-:W-:Y:S03]  /*67a0*/  UPRMT UR7, UR29, 0x654, UR4 ;  /* 0x000006541d077896 */ /* 0x004fe60008000004 */
[----:B------:R-:W-:Y:S01]  /*67b0*/  @!UP0 UMOV UR9, UR4 ;  /* 0x0000000400098c82 */ /* 0x000fe20008000000 */
[----:B------:R-:W-:Y:S08]  /*67c0*/  ULEA UR4, UR6, UR24, 0x3 ;  /* 0x0000001806047291 */ /* 0x000ff0000f8e18ff */
[----:B------:R1:W-:Y:S01]  /*67d0*/  @!UP0 UTMALDG.5D [UR8], [UR20], desc[UR48] ;  /* 0x00003008140085b4 */ /* 0x0003e20008021000 */
[----:B------:R2:W-:Y:S01]  /*67e0*/  @!P2 SYNCS.ARRIVE.TRANS64.RED.A0TR RZ, [UR5+0x140], R0 ;  /* 0x00014000ffffa9a7 */ /* 0x0005e20008300405 */
[----:B------:R-:W-:Y:S01]  /*67f0*/  SYNCS.ARRIVE.TRANS64.RED.A1T0 RZ, [UR7], RZ ;  /* 0x000000ffffff79a7 */ /* 0x000fe20008100407 */
[----:B--2---:R-:W-:Y:S01]  /*6800*/  @P0 SHF.R.U32.HI R0, RZ, 0x10, R5 ;  /* 0x00000010ff000819 */ /* 0x004fe20000011605 */
[----:B------:R-:W2:Y:S03]  /*6810*/  SYNCS.PHASECHK.TRANS64.TRYWAIT P1, [UR4+0x158], R3 ;  /* 0x00015803ff0075a7 */ /* 0x000ea60008021104 */
[----:B------:R-:W-:Y:S01]  /*6820*/  @P0 R2UR UR50, R0 ;  /* 0x00000000003202ca */ /* 0x000fe200000e0000 */
[----:B------:R-:W-:Y:S03]  /*6830*/  @!UPT UIADD3 URZ, UPT, UPT, URZ, URZ, URZ ;  /* 0x000000fffffff290 */ /* 0x000fe6000fffe0ff */
[----:B-12---:R-:W-:Y:S11]  /*6840*/  @!P1 BRA `(.L_x_103) ;  /* 0x0000004400689947 */ /* 0x006ff60003800000 */
.L_x_206:
[----:B------:R-:W2:Y:S01]  /*6850*/  S2UR UR48, SR_CgaCtaId ;  /* 0x00000000003079c3 */ /* 0x000ea20000008800 */
[----:B------:R-:W-:Y:S01]  /*6860*/  UPLOP3.LUT UP2, UPT, UPT, UPT, UPT, 0x80, 0x8 ;  /* 0x000000000008789c */ /* 0x000fe20003f4f070 */
[----:B-1----:R-:W-:Y:S01]  /*6870*/  @!P2 IADD3 R3, P0, PT, R14, 0x680, RZ ;  /* 0x000006800e03a810 */ /* 0x002fe20007f1e0ff */
[----:B------:R-:W-:Y:S01]  /*6880*/  UMOV UR22, 0x0 ;  /* 0x0000000000167882 */ /* 0x000fe20000000000 */
[----:B------:R-:W-:Y:S01]  /*6890*/  VOTEU.ALL UP0, P2 ;  /* 0x0000000000ff7886 */ /* 0x000fe20001000000 */
[----:B------:R-:W-:Y:S02]  /*68a0*/  R2UR UR29, R96 ;  /* 0x00000000601d72ca */ /* 0x000fe400000e0000 */
[----:B------:R-:W-:Y:S01]  /*68b0*/  @!P2 IMAD.X R0, RZ, RZ, R15, P0 ;  /* 0x000000ffff00a224 */ /* 0x000fe200000e060f */
[----:B------:R-:W-:Y:S01]  /*68c0*/  R2UR UR21, R97 ;  /* 0x00000000611572ca */ /* 0x000fe200000e0000 */
[----:B------:R-:W-:Y:S01]  /*68d0*/  @!UP0 ULEA UR5, UR6, UR24, 0xd ;  /* 0x0000001806058291 */ /* 0x000fe2000f8e68ff */
[----:B------:R-:W-:Y:S01]  /*68e0*/  LOP3.LUT P0, RZ, R6, 0x1, RZ, 0xc0, !PT ;  /* 0x0000000106ff7812 */ /* 0x000fe2000780c0ff */
[----:B------:R-:W-:Y:S01]  /*68f0*/  UIADD3 UR6, UPT, UPT, UR6, 0x1, URZ ;  /* 0x0000000106067890 */ /* 0x000fe2000fffe0ff */
[----:B------:R-:W-:Y:S01]  /*6900*/  LOP3.LUT R8, R8, 0x1, RZ, 0x3c, !PT ;  /* 0x0000000108087812 */ /* 0x000fe200078e3cff */
[----:B------:R-:W-:Y:S02]  /*6910*/  @!UP0 UIADD3 UR10, UPT, UPT, UR23, 0x20, URZ ;  /* 0x00000020170a8890 */ /* 0x000fe4000fffe0ff */
[----:B------:R-:W-:Y:S01]  /*6920*/  @!UP0 UIADD3 UR8, UPT, UPT, UR5, 0x200, URZ ;  /* 0x0000020005088890 */ /* 0x000fe2000fffe0ff */
[----:B------:R-:W-:Y:S01]  /*6930*/  @!P2 R2UR UR5, R0 ;  /* 0x000000000005a2ca */ /* 0x000fe200000e0000 */
[----:B------:R-:W-:Y:S01]  /*6940*/  UISETP.NE.AND UP0, UPT, UR6, 0x3, UPT ;  /* 0x000000030600788c */ /* 0x000fe2000bf05270 */
[----:B------:R-:W-:Y:S03]  /*6950*/  UMOV UR23, 0x10000000 ;  /* 0x1000000000177882 */ /* 0x000fe60000000000 */
[----:B------:R-:W-:Y:S01]  /*6960*/  USEL UR25, UR6, URZ, UP0 ;  /* 0x000000ff06197287 */ /* 0x000fe20008000000 */
[----:B------:R-:W-:Y:S01]  /*6970*/  @!P2 R2UR UR6, R3 ;  /* 0x000000000306a2ca */ /* 0x000fe200000e0000 */
[----:B------:R-:W-:Y:S02]  /*6980*/  USEL UR20, URZ, 0x1, UP0 ;  /* 0x00000001ff147887 */ /* 0x000fe40008000000 */
[----:B------:R-:W-:Y:S04]  /*6990*/  VOTEU.ALL UP0, P2 ;  /* 0x0000000000ff7886 */ /* 0x000fe80001000000 */
[----:B------:R-:W-:Y:S01]  /*69a0*/  IMAD.U32 R13, RZ, RZ, UR5 ;  /* 0x00000005ff0d7e24 */ /* 0x000fe2000f8e00ff */
[----:B------:R-:W-:Y:S01]  /*69b0*/  UIADD3 UR5, UPT, UPT, UR4, 0x140, URZ ;  /* 0x0000014004057890 */ /* 0x000fe2000fffe0ff */
[----:B------:R-:W-:Y:S03]  /*69c0*/  LOP3.LUT R10, R10, UR20, RZ, 0x3c, !PT ;  /* 0x000000140a0a7c12 */ /* 0x000fe6000f8e3cff */
[----:B------:R-:W-:Y:S01]  /*69d0*/  @!P2 R2UR UR7, R13 ;  /* 0x000000000d07a2ca */ /* 0x000fe200000e0000 */
[----:B------:R-:W-:Y:S02]  /*69e0*/  IMAD.U32 R12, RZ, RZ, UR6 ;  /* 0x00000006ff0c7e24 */ /* 0x000fe4000f8e00ff */
[----:B------:R-:W-:Y:S01]  /*69f0*/  @!UP0 UMOV UR9, UR5 ;  /* 0x0000000500098c82 */ /* 0x000fe20008000000 */
[----:B--2---:R-:W-:Y:S02]  /*6a00*/  UPRMT UR5, UR48, 0x654, UR5 ;  /* 0x0000065430057896 */ /* 0x004fe40008000005 */
[----:B------:R-:W-:Y:S11]  /*6a10*/  @!P2 R2UR UR6, R12 ;  /* 0x000000000c06a2ca */ /* 0x000ff600000e0000 */
[----:B------:R-:W-:Y:S02]  /*6a20*/  @!UPT UIADD3 URZ, UPT, UPT, URZ, URZ, URZ ;  /* 0x000000fffffff290 */ /* 0x000fe4000fffe0ff */
[----:B------:R1:W-:Y:S01]  /*6a30*/  @!UP0 UTMALDG.5D [UR8], [UR6], desc[UR22] ;  /* 0x00001608060085b4 */ /* 0x0003e20008021000 */
[----:B------:R2:W-:Y:S01]  /*6a40*/  @!P2 SYNCS.ARRIVE.TRANS64.RED.A0TR RZ, [UR4+0x140], R2 ;  /* 0x00014002ffffa9a7 */ /* 0x0005e20008300404 */
[----:B------:R-:W-:Y:S01]  /*6a50*/  SYNCS.ARRIVE.TRANS64.RED.A1T0 RZ, [UR5], RZ ;  /* 0x000000ffffff79a7 */ /* 0x000fe20008100405 */
[----:B-1----:R-:W-:Y:S02]  /*6a60*/  UIADD3 UR22, UPT, UPT, UR15, UR29, URZ ;  /* 0x0000001d0f167290 */ /* 0x002fe4000fffe0ff */
[----:B------:R-:W-:Y:S01]  /*6a70*/  UIADD3 UR29, UPT, UPT, UR16, UR21, URZ ;  /* 0x00000015101d7290 */ /* 0x000fe2000fffe0ff */
[----:B------:R-:W-:Y:S11]  /*6a80*/  @P0 BRA `(.L_x_104) ;  /* 0xffffffec00dc0947 */ /* 0x000ff6000383ffff */
[----:B------:R-:W-:Y:S01]  /*6a90*/  UIADD3 UR24, UPT, UPT, UR24, 0x158, URZ ;  /* 0x0000015818187890 */ /* 0x000fe2000fffe0ff */
[----:B------:R-:W-:-:S03]  /*6aa0*/  SHF.L.U32 R3, R10, 0x1f, RZ ;  /* 0x0000001f0a037819 */ /* 0x000fc600000006ff */
[----:B------:R-:W-:-:S09]  /*6ab0*/  ULEA UR4, UR25, UR24, 0x3 ;  /* 0x0000001819047291 */ /* 0x000fd2000f8e18ff */
[----:B------:R-:W1:Y:S02]  /*6ac0*/  SYNCS.PHASECHK.TRANS64.TRYWAIT P0, [UR4], R3 ;  /* 0x00000003ff0075a7 */ /* 0x000e640008001104 */
[----:B-1----:R-:W-:Y:S05]  /*6ad0*/  @!P0 BRA `(.L_x_105) ;  /* 0x0000004000dc8947 */ /* 0x002fea0003800000 */
.L_x_208:
[----:B------:R-:W-:-:S04]  /*6ae0*/  UIADD3 UR4, UPT, UPT, UR25, 0x1, URZ ;  /* 0x0000000119047890 */ /* 0x000fc8000fffe0ff */
[----:B------:R-:W-:-:S04]  /*6af0*/  UISETP.NE.AND UP0, UPT, UR4, 0x3, UPT ;  /* 0x000000030400788c */ /* 0x000fc8000bf05270 */
[----:B------:R-:W-:Y:S02]  /*6b00*/  USEL UR6, URZ, 0x1, UP0 ;  /* 0x00000001ff067887 */ /* 0x000fe40008000000 */
[----:B------:R-:W-:-:S04]  /*6b10*/  USEL UR4, UR4, URZ, UP0 ;  /* 0x000000ff04047287 */ /* 0x000fc80008000000 */
[----:B------:R-:W-:Y:S01]  /*6b20*/  ULEA UR5, UR4, UR24, 0x3 ;  /* 0x0000001804057291 */ /* 0x000fe2000f8e18ff */
[----:B------:R-:W-:-:S04]  /*6b30*/  LOP3.LUT R10, R10, UR6, RZ, 0x3c, !PT ;  /* 0x000000060a0a7c12 */ /* 0x000fc8000f8e3cff */
[----:B-1----:R-:W-:-:S04]  /*6b40*/  SHF.L.U32 R3, R10, 0x1f, RZ ;  /* 0x0000001f0a037819 */ /* 0x002fc800000006ff */
[----:B------:R-:W1:Y:S02]  /*6b50*/  SYNCS.PHASECHK.TRANS64.TRYWAIT P0, [UR5], R3 ;  /* 0x00000003ff0075a7 */ /* 0x000e640008001105 */
[----:B-1----:R-:W-:Y:S05]  /*6b60*/  @!P0 BRA `(.L_x_106) ;  /* 0x0000004000d08947 */ /* 0x002fea0003800000 */
.L_x_210:
[----:B------:R-:W-:-:S04]  /*6b70*/  UIADD3 UR4, UPT, UPT, UR4, 0x1, URZ ;  /* 0x0000000104047890 */ /* 0x000fc8000fffe0ff */
[----:B------:R-:W-:-:S04]  /*6b80*/  UISETP.NE.AND UP0, UPT, UR4, 0x3, UPT ;  /* 0x000000030400788c */ /* 0x000fc8000bf05270 */
[----:B------:R-:W-:Y:S02]  /*6b90*/  USEL UR5, URZ, 0x1, UP0 ;  /* 0x00000001ff057887 */ /* 0x000fe40008000000 */
[----:B------:R-:W-:-:S04]  /*6ba0*/  USEL UR4, UR4, URZ, UP0 ;  /* 0x000000ff04047287 */ /* 0x000fc80008000000 */
[----:B------:R-:W-:Y:S01]  /*6bb0*/  ULEA UR4, UR4, UR24, 0x3 ;  /* 0x0000001804047291 */ /* 0x000fe2000f8e18ff */
[----:B-1----:R-:W-:-:S04]  /*6bc0*/  LOP3.LUT R3, R10, UR5, RZ, 0x3c, !PT ;  /* 0x000000050a037c12 */ /* 0x002fc8000f8e3cff */
[----:B------:R-:W-:Y:S01]  /*6bd0*/  SHF.L.U32 R3, R3, 0x1f, RZ ;  /* 0x0000001f03037819 */ /* 0x000fe200000006ff */
[----:B------:R-:W-:-:S07]  /*6be0*/  IMAD.U32 R0, RZ, RZ, UR4 ;  /* 0x00000004ff007e24 */ /* 0x000fce000f8e00ff */
.L_x_107:
[----:B-1----:R1:W3:Y:S02]  /*6bf0*/  SYNCS.PHASECHK.TRANS64.TRYWAIT P0, [R0+URZ], R3 ;  /* 0x00000003000075a7 */ /* 0x0022e400080011ff */
[----:B---3--:R-:W-:Y:S05]  /*6c00*/  @!P0 NANOSLEEP.SYNCS 0x989680 ;  /* 0x009896800000895d */ /* 0x008fea0003900000 */
[----:B------:R-:W3:Y:S02]  /*6c10*/  @!P0 SYNCS.PHASECHK.TRANS64 P0, [R0+URZ], R3 ;  /* 0x00000003000085a7 */ /* 0x000ee400080010ff */
[----:B---3--:R-:W-:Y:S05]  /*6c20*/  @P0 EXIT ;  /* 0x000000000000094d */ /* 0x008fea0003800000 */
[----:B------:R-:W-:Y:S05]  /*6c30*/  BRA `(.L_x_107) ;  /* 0xfffffffc00ec7947 */ /* 0x000fea000383ffff */
.L_x_95:
[----:B------:R-:W-:-:S06]  /*6c40*/  UISETP.GE.AND UP0, UPT, UR18, 0x4, UPT ;  /* 0x000000041200788c */ /* 0x000fcc000bf06270 */
[----:B------:R-:W-:-:S13]  /*6c50*/  PLOP3.LUT P0, PT, PT, PT, UP0, 0x80, 0x8 ;  /* 0x000000000008781c */ /* 0x000fda0003f0f008 */
[----:B-1----:R-:W-:Y:S05]  /*6c60*/  @!P0 EXIT ;  /* 0x000000000000894d */ /* 0x002fea0003800000 */
[----:B------:R-:W1:Y:S08]  /*6c70*/  S2UR UR4, SR_CgaCtaId ;  /* 0x00000000000479c3 */ /* 0x000e700000008800 */
[----:B------:R-:W-:Y:S01]  /*6c80*/  BAR.SYNC.DEFER_BLOCKING 0x6, 0xa0 ;  /* 0x0182800000007b1d */ /* 0x000fe20000010000 */
[C---:B------:R-:W-:Y:S01]  /*6c90*/  IMAD.SHL.U32 R5, R99.reuse, 0x20, RZ ;  /* 0x0000002063057824 */ /* 0x040fe200078e00ff */
[C---:B------:R-:W-:Y:S01]  /*6ca0*/  LOP3.LUT R100, R99.reuse, 0x2, RZ, 0xc0, !PT ;  /* 0x0000000263647812 */ /* 0x040fe200078ec0ff */
[C---:B------:R-:W-:Y:S01]  /*6cb0*/  IMAD.SHL.U32 R102, R99.reuse, 0x4, RZ ;  /* 0x0000000463667824 */ /* 0x040fe200078e00ff */
[C---:B------:R-:W-:Y:S01]  /*6cc0*/  LOP3.LUT R90, R99.reuse, 0x60, RZ, 0xc0, !PT ;  /* 0x00000060635a7812 */ /* 0x040fe200078ec0ff */
[----:B------:R-:W-:Y:S01]  /*6cd0*/  IMAD.U32 R37, R99, 0x10000, RZ ;  /* 0x0001000063257824 */ /* 0x000fe200078e00ff */
[----:B------:R-:W-:-:S02]  /*6ce0*/  UMOV UR52, 0x400 ;  /* 0x0000040000347882 */ /* 0x000fc40000000000 */
[----:B------:R-:W2:Y:S01]  /*6cf0*/  LDC.64 R78, c[0x0][0x9b0] ;  /* 0x00026c00ff4e7b82 */ /* 0x000ea20000000a00 */
[----:B------:R-:W3:Y:S01]  /*6d00*/  LDCU.64 UR6, c[0x0][0x988] ;  /* 0x00013100ff0677ac */ /* 0x000ee20008000a00 */
[----:B------:R-:W-:Y:S01]  /*6d10*/  LOP3.LUT R7, R5, 0xc0, RZ, 0xc0, !PT ;  /* 0x000000c005077812 */ /* 0x000fe200078ec0ff */
[----:B------:R-:W-:Y:S01]  /*6d20*/  IMAD.MOV.U32 R36, RZ, RZ, RZ ;  /* 0x000000ffff247224 */ /* 0x000fe200078e00ff */
[----:B------:R-:W-:Y:S01]  /*6d30*/  LOP3.LUT R99, R99, 0x4, RZ, 0xc0, !PT ;  /* 0x0000000463637812 */ /* 0x000fe200078ec0ff */
[----:B------:R-:W-:Y:S01]  /*6d40*/  USHF.R.S32.HI UR56, URZ, 0x1f, UR5 ;  /* 0x0000001fff387899 */ /* 0x000fe20008011405 */
[----:B------:R-:W-:Y:S02]  /*6d50*/  LOP3.LUT R102, R7, 0x18, R102, 0xf8, !PT ;  /* 0x0000001807667812 */ /* 0x000fe400078ef866 */
[----:B------:R-:W-:Y:S01]  /*6d60*/  CS2R R88, SRZ ;  /* 0x0000000000587805 */ /* 0x000fe2000001ff00 */
[----:B------:R-:W4:Y:S01]  /*6d70*/  LDC.64 R76, c[0x0][0x9a8] ;  /* 0x00026a00ff4c7b82 */ /* 0x000f220000000a00 */
[----:B------:R-:W-:Y:S01]  /*6d80*/  IADD3 R101, PT, PT, -R99, 0x2, RZ ;  /* 0x0000000263657810 */ /* 0x000fe20007ffe1ff */
[----:B------:R-:W-:Y:S01]  /*6d90*/  ULEA.HI UR56, UR56, UR5, URZ, 0x6 ;  /* 0x0000000538387291 */ /* 0x000fe2000f8f30ff */
[----:B------:R-:W-:Y:S01]  /*6da0*/  LOP3.LUT R102, R102, 0xf20, R5, 0xf8, !PT ;  /* 0x00000f2066667812 */ /* 0x000fe200078ef805 */
[----:B------:R-:W-:Y:S01]  /*6db0*/  IMAD.MOV R100, RZ, RZ, -R100 ;  /* 0x000000ffff647224 */ /* 0x000fe200078e0a64 */
[----:B------:R-:W-:Y:S01]  /*6dc0*/  LOP3.LUT R37, R37, 0x600000, RZ, 0xc0, !PT ;  /* 0x0060000025257812 */ /* 0x000fe200078ec0ff */
[----:B------:R-:W-:Y:S01]  /*6dd0*/  IMAD.MOV R99, RZ, RZ, -R99 ;  /* 0x000000ffff637224 */ /* 0x000fe200078e0a63 */
[----:B------:R-:W-:Y:S01]  /*6de0*/  UMOV UR58, 0x1 ;  /* 0x00000001003a7882 */ /* 0x000fe20000000000 */
[----:B-1----:R-:W-:Y:S01]  /*6df0*/  ULEA UR52, UR4, UR52, 0x18 ;  /* 0x0000003404347291 */ /* 0x002fe2000f8ec0ff */
[----:B------:R-:W-:Y:S01]  /*6e00*/  IMAD.SHL.U32 R101, R101, 0x10, RZ ;  /* 0x0000001065657824 */ /* 0x000fe200078e00ff */
[----:B------:R-:W1:Y:S01]  /*6e10*/  LDCU UR4, c[0x0][0x370] ;  /* 0x00006e00ff0477ac */ /* 0x000e620008000800 */
[----:B---3--:R-:W-:-:S02]  /*6e20*/  IMAD.U32 R94, RZ, RZ, UR6 ;  /* 0x00000006ff5e7e24 */ /* 0x008fc4000f8e00ff */
[----:B------:R-:W-:Y:S01]  /*6e30*/  IMAD.U32 R93, RZ, RZ, UR7 ;  /* 0x00000007ff5d7e24 */ /* 0x000fe2000f8e00ff */
[----:B------:R-:W-:Y:S01]  /*6e40*/  UMOV UR53, URZ ;  /* 0x000000ff00357c82 */ /* 0x000fe20008000000 */
[----:B------:R-:W3:Y:S02]  /*6e50*/  LDCU UR48, c[0x0][0xc0c] ;  /* 0x00018180ff3077ac */ /* 0x000ee40008000800 */
[----:B------:R-:W3:Y:S01]  /*6e60*/  LDS R2, [UR52+0x1d0] ;  /* 0x0001d034ff027984 */ /* 0x000ee20008000800 */
[----:B------:R-:W2:Y:S01]  /*6e70*/  LDCU UR38, c[0x0][0xc30] ;  /* 0x00018600ff2677ac */ /* 0x000ea20008000800 */
[----:B------:R-:W2:Y:S01]  /*6e80*/  LDCU.64 UR46, c[0x0][0xc28] ;  /* 0x00018500ff2e77ac */ /* 0x000ea20008000a00 */
[----:B------:R-:W2:Y:S01]  /*6e90*/  LDCU.128 UR60, c[0x0][0xc10] ;  /* 0x00018200ff3c77ac */ /* 0x000ea20008000c00 */
[----:B-1----:R-:W-:Y:S01]  /*6ea0*/  IMAD.U32 R95, RZ, RZ, UR4 ;  /* 0x00000004ff5f7e24 */ /* 0x002fe2000f8e00ff */
[----:B------:R-:W-:Y:S01]  /*6eb0*/  UIADD3 UR4, UPT, UPT, UR52, 0x200, URZ ;  /* 0x0000020034047890 */ /* 0x000fe2000fffe0ff */
[----:B------:R-:W1:Y:S05]  /*6ec0*/  LDCU UR59, c[0x0][0x374] ;  /* 0x00006e80ff3b77ac */ /* 0x000e6a0008000800 */
[----:B------:R-:W-:Y:S01]  /*6ed0*/  IMAD.U32 R0, RZ, RZ, UR4 ;  /* 0x00000004ff007e24 */ /* 0x000fe2000f8e00ff */
[----:B------:R-:W-:Y:S01]  /*6ee0*/  LEA R102, R102, UR4, 0x1 ;  /* 0x0000000466667c11 */ /* 0x000fe2000f8e08ff */
[----:B------:R-:W-:Y:S01]  /*6ef0*/  USHF.R.S32.HI UR56, URZ, 0x6, UR56 ;  /* 0x00000006ff387899 */ /* 0x000fe20008011438 */
[----:B------:R-:W-:Y:S01]  /*6f00*/  UMOV UR57, URZ ;  /* 0x000000ff00397c82 */ /* 0x000fe20008000000 */
[----:B------:R-:W-:Y:S01]  /*6f10*/  UMOV UR55, URZ ;  /* 0x000000ff00377c82 */ /* 0x000fe20008000000 */
[C---:B---3--:R-:W-:Y:S01]  /*6f20*/  VIADD R3, R2.reuse, 0x40 ;  /* 0x0000004002037836 */ /* 0x048fe20000000000 */
[----:B------:R-:W-:-:S04]  /*6f30*/  LOP3.LUT R2, R2, 0xffff, RZ, 0xc0, !PT ;  /* 0x0000ffff02027812 */ /* 0x000fc800078ec0ff */
[----:B------:R-:W-:-:S05]  /*6f40*/  LOP3.LUT R3, R3, 0xffff, RZ, 0xc0, !PT ;  /* 0x0000ffff03037812 */ /* 0x000fca00078ec0ff */
[----:B-12-4-:R3:W-:Y:S02]  /*6f50*/  STL.64 [R1], R2 ;  /* 0x0000000201007387 */ /* 0x0167e40000100a00 */
.L_x_138:
[----:B---3--:R-:W-:Y:S04]  /*6f60*/  SHF.L.U32 R3, R88, 0x1f, RZ ;  /* 0x0000001f58037819 */ /* 0x008fe800000006ff */
[----:B-1----:R-:W1:Y:S02]  /*6f70*/  SYNCS.PHASECHK.TRANS64.TRYWAIT P0, [UR52+0x180], R3 ;  /* 0x00018003ff0075a7 */ /* 0x002e640008001134 */
[----:B-1----:R-:W-:Y:S05]  /*6f80*/  @!P0 BRA `(.L_x_108) ;  /* 0x0000003c00e08947 */ /* 0x002fea0003800000 */
.L_x_212:
[----:B------:R-:W2:Y:S01]  /*6f90*/  LDS.128 R80, [UR52+0x1c0] ;  /* 0x0001c034ff507984 */ /* 0x000ea20008000c00 */
[----:B------:R-:W-:Y:S02]  /*6fa0*/  UIADD3 UR4, UPT, UPT, UR52, 0x188, URZ ;  /* 0x0000018834047890 */ /* 0x000fe4000fffe0ff */
[----:B------:R-:W-:Y:S02]  /*6fb0*/  UISETP.GE.AND UP1, UPT, UR39, 0x1, UPT ;  /* 0x000000012700788c */ /* 0x000fe4000bf26270 */
[----:B------:R-:W-:Y:S01]  /*6fc0*/  UPRMT UR4, URZ, 0x654, UR4 ;  /* 0x00000654ff047896 */ /* 0x000fe20008000004 */
        /* <DEDUP_REMOVED lines=12> */
[----:B------:R-:W-:Y:S02]  /*7090*/  @P0 MOV R2, R80 ;  /* 0x0000005000020202 */ /* 0x000fe40000000f00 */
[----:B-1----:R-:W-:Y:S02]  /*70a0*/  @P0 LOP3.LUT R0, R81, 0xffff, RZ, 0xc0, !PT ;  /* 0x0000ffff51000812 */ /* 0x002fe400078ec0ff */
[----:B------:R-:W-:Y:S02]  /*70b0*/  @P0 R2UR UR6, R2 ;  /* 0x00000000020602ca */ /* 0x000fe400000e0000 */
[----:B------:R-:W-:Y:S01]  /*70c0*/  @P0 R2UR UR5, R0 ;  /* 0x00000000000502ca */ /* 0x000fe200000e0000 */
[----:B------:R-:W-:Y:S05]  /*70d0*/  IMAD.U32 R0, RZ, RZ, UR56 ;  /* 0x00000038ff007e24 */ /* 0x000fea000f8e00ff */
[----:B------:R-:W-:Y:S05]  /*70e0*/  IABS R2, R0 ;  /* 0x0000000000027213 */ /* 0x000fea0000000000 */
[----:B------:R-:W-:Y:S02]  /*70f0*/  @UP0 UMOV UR37, UR6 ;  /* 0x0000000600250c82 */ /* 0x000fe40008000000 */
[----:B------:R-:W-:Y:S01]  /*7100*/  @UP0 UMOV UR36, UR5 ;  /* 0x0000000500240c82 */ /* 0x000fe20008000000 */
[----:B------:R-:W-:Y:S05]  /*7110*/  BRA.U !UP1, `(.L_x_109) ;  /* 0x0000000109d07547 */ /* 0x000fea000b800000 */
[----:B------:R-:W1:Y:S01]  /*7120*/  LDCU UR14, c[0x0][0xc20] ;  /* 0x00018400ff0e77ac */ /* 0x000e620008000800 */
[----:B------:R-:W-:Y:S01]  /*7130*/  R2UR UR9, R95 ;  /* 0x000000005f0972ca */ /* 0x000fe200000e0000 */
[----:B------:R-:W-:Y:S02]  /*7140*/  UIMAD.WIDE.U32 UR4, UR59, UR63, URZ ;  /* 0x0000003f3b0472a5 */ /* 0x000fe4000f8e00ff */
[----:B------:R-:W-:Y:S02]  /*7150*/  UIMAD.WIDE.U32 UR10, UR36, UR63, URZ ;  /* 0x0000003f240a72a5 */ /* 0x000fe4000f8e00ff */
[----:B------:R-:W-:Y:S02]  /*7160*/  UISETP.NE.AND UP0, UPT, UR62, 0x1, UPT ;  /* 0x000000013e00788c */ /* 0x000fe4000bf05270 */
[----:B------:R-:W-:Y:S02]  /*7170*/  UISETP.NE.AND UP1, UPT, UR48, 0x1, UPT ;  /* 0x000000013000788c */ /* 0x000fe4000bf25270 */
[----:B------:R-:W-:Y:S04]  /*7180*/  UISETP.NE.AND UP2, UPT, UR39, 0x1, UPT ;  /* 0x000000012700788c */ /* 0x000fe8000bf45270 */
[----:B------:R-:W-:Y:S02]  /*7190*/  UIMAD.WIDE.U32 UR6, UR9, UR60, URZ ;  /* 0x0000003c090672a5 */ /* 0x000fe4000f8e00ff */
[----:B------:R-:W-:Y:S01]  /*71a0*/  UIMAD.WIDE.U32 UR12, UR37, UR60, URZ ;  /* 0x0000003c250c72a5 */ /* 0x000fe2000f8e00ff */
[----:B------:R-:W-:Y:S02]  /*71b0*/  UMOV UR4, UR5 ;  /* 0x0000000500047c82 */ /* 0x000fe40008000000 */
[----:B-1----:R-:W-:Y:S02]  /*71c0*/  USHF.R.U32.HI UR8, URZ, UR14, UR4 ;  /* 0x0000000eff087299 */ /* 0x002fe40008011604 */
[----:B------:R-:W-:Y:S01]  /*71d0*/  UMOV UR6, UR11 ;  /* 0x0000000b00067c82 */ /* 0x000fe20008000000 */
[----:B------:R-:W-:Y:S02]  /*71e0*/  UMOV UR4, UR7 ;  /* 0x0000000700047c82 */ /* 0x000fe40008000000 */
[----:B------:R-:W-:Y:S02]  /*71f0*/  USHF.R.U32.HI UR5, URZ, UR61, UR4 ;  /* 0x0000003dff057299 */ /* 0x000fe40008011604 */
[----:B------:R-:W-:Y:S02]  /*7200*/  USEL UR4, UR59, UR8, !UP0 ;  /* 0x000000083b047287 */ /* 0x000fe4000c000000 */
[----:B------:R-:W-:Y:S02]  /*7210*/  USHF.R.U32.HI UR8, URZ, UR14, UR6 ;  /* 0x0000000eff087299 */ /* 0x000fe40008011606 */
[----:B------:R-:W-:Y:S02]  /*7220*/  UIMAD.WIDE.U32 UR6, UR4, UR46, URZ ;  /* 0x0000002e040672a5 */ /* 0x000fe4000f8e00ff */
[----:B------:R-:W-:Y:S02]  /*7230*/  USEL UR9, UR9, UR5, !UP1 ;  /* 0x0000000509097287 */ /* 0x000fe4000c800000 */
[----:B------:R-:W-:Y:S02]  /*7240*/  USEL UR8, UR36, UR8, !UP0 ;  /* 0x0000000824087287 */ /* 0x000fe4000c000000 */
[----:B------:R-:W-:Y:S01]  /*7250*/  UIMAD.WIDE.U32 UR10, UR9, UR46, URZ ;  /* 0x0000002e090a72a5 */ /* 0x000fe2000f8e00ff */
[----:B------:R-:W-:Y:S01]  /*7260*/  UMOV UR6, UR7 ;  /* 0x0000000700067c82 */ /* 0x000fe20008000000 */
[----:B------:R-:W-:Y:S01]  /*7270*/  UMOV UR5, UR13 ;  /* 0x0000000d00057c82 */ /* 0x000fe20008000000 */
[----:B------:R-:W-:Y:S02]  /*7280*/  @UP2 USHF.R.U32.HI UR4, URZ, UR47, UR6 ;  /* 0x0000002fff042299 */ /* 0x000fe40008011606 */
[----:B------:R-:W-:Y:S02]  /*7290*/  USHF.R.U32.HI UR5, URZ, UR61, UR5 ;  /* 0x0000003dff057299 */ /* 0x000fe40008011605 */
[----:B------:R-:W-:Y:S02]  /*72a0*/  UIMAD UR4, UR39, UR4, URZ ;  /* 0x00000004270472a4 */ /* 0x000fe4000f8e02ff */
[----:B------:R-:W-:Y:S02]  /*72b0*/  USEL UR5, UR37, UR5, !UP1 ;  /* 0x0000000525057287 */ /* 0x000fe4000c800000 */
[----:B------:R-:W-:Y:S01]  /*72c0*/  UISETP.GE.AND UP0, UPT, UR8, UR4, UPT ;  /* 0x000000040800728c */ /* 0x000fe2000bf06270 */
[----:B------:R-:W-:Y:S01]  /*72d0*/  UMOV UR6, UR11 ;  /* 0x0000000b00067c82 */ /* 0x000fe20008000000 */
[----:B------:R-:W-:Y:S02]  /*72e0*/  UIMAD.WIDE.U32 UR10, UR8, UR46, URZ ;  /* 0x0000002e080a72a5 */ /* 0x000fe4000f8e00ff */
[----:B------:R-:W-:Y:S04]  /*72f0*/  @UP2 USHF.R.U32.HI UR9, URZ, UR47, UR6 ;  /* 0x0000002fff092299 */ /* 0x000fe80008011606 */
[----:B------:R-:W-:Y:S01]  /*7300*/  UIMAD UR6, UR39, UR9, URZ ;  /* 0x00000009270672a4 */ /* 0x000fe2000f8e02ff */
[----:B------:R-:W-:Y:S03]  /*7310*/  UMOV UR4, UR11 ;  /* 0x0000000b00047c82 */ /* 0x000fe60008000000 */
[----:B------:R-:W-:Y:S02]  /*7320*/  UISETP.GE.OR UP0, UPT, UR5, UR6, UP0 ;  /* 0x000000060500728c */ /* 0x000fe40008706670 */
[----:B------:R-:W-:Y:S02]  /*7330*/  USHF.R.U32.HI UR4, URZ, UR47, UR4 ;  /* 0x0000002fff047299 */ /* 0x000fe40008011604 */
[----:B------:R-:W-:Y:S02]  /*7340*/  UIMAD.WIDE.U32 UR6, UR5, UR46, URZ ;  /* 0x0000002e050672a5 */ /* 0x000fe4000f8e00ff */
[----:B------:R-:W-:Y:S02]  /*7350*/  USEL UR11, UR8, UR4, !UP2 ;  /* 0x00000004080b7287 */ /* 0x000fe4000d000000 */
[----:B------:R-:W-:Y:S02]  /*7360*/  UIADD3 UR6, UPT, UPT, -UR5, URZ, URZ ;  /* 0x000000ff05067290 */ /* 0x000fe4000fffe1ff */
[----:B------:R-:W-:Y:S02]  /*7370*/  UIADD3 UR10, UPT, UPT, -UR11, URZ, URZ ;  /* 0x000000ff0b0a7290 */ /* 0x000fe4000fffe1ff */
[----:B------:R-:W-:Y:S02]  /*7380*/  UIMAD UR6, UR48, UR6, UR37 ;  /* 0x00000006300672a4 */ /* 0x000fe4000f8e0225 */
[----:B------:R-:W-:Y:S01]  /*7390*/  UIMAD UR10, UR39, UR10, UR8 ;  /* 0x0000000a270a72a4 */ /* 0x000fe2000f8e0208 */
[----:B------:R-:W-:Y:S01]  /*73a0*/  @!UP0 UMOV UR4, UR7 ;  /* 0x0000000700048c82 */ /* 0x000fe20008000000 */
[----:B------:R-:W-:Y:S02]  /*73b0*/  UIADD3 UR7, UPT, UPT, -UR8, URZ, URZ ;  /* 0x000000ff08077290 */ /* 0x000fe4000fffe1ff */
[----:B------:R-:W-:Y:S04]  /*73c0*/  @!UP0 USHF.R.U32.HI UR4, URZ, UR47, UR4 ;  /* 0x0000002fff048299 */ /* 0x000fe80008011604 */
[----:B------:R-:W-:Y:S04]  /*73d0*/  @!UP0 USEL UR4, UR5, UR4, !UP2 ;  /* 0x0000000405048287 */ /* 0x000fe8000d000000 */
[----:B------:R-:W-:Y:S02]  /*73e0*/  @!UP0 UIMAD UR9, UR9, UR10, UR4 ;  /* 0x0000000a090982a4 */ /* 0x000fe4000f8e0204 */
[----:B------:R-:W-:Y:S02]  /*73f0*/  @!UP0 UIADD3 UR10, UPT, UPT, UR11, -UR4, URZ ;  /* 0x800000040b0a8290 */ /* 0x000fe4000fffe0ff */
[----:B------:R-:W-:Y:S02]  /*7400*/  UIMAD UR4, UR62, UR7, UR36 ;  /* 0x000000073e0472a4 */ /* 0x000fe4000f8e0224 */
[----:B------:R-:W-:Y:S03]  /*7410*/  @!UP0 UIMAD UR8, UR10, UR39, UR5 ;  /* 0x000000270a0882a4 */ /* 0x000fe6000f8e0205 */
[----:B------:R-:W-:Y:S02]  /*7420*/  @!UP0 UMOV UR5, UR9 ;  /* 0x0000000900058c82 */ /* 0x000fe40008000000 */
[----:B------:R-:W-:Y:S02]  /*7430*/  UIMAD UR37, UR5, UR48, UR6 ;  /* 0x00000030052572a4 */ /* 0x000fe4000f8e0206 */
[----:B------:R-:W-:Y:S11]  /*7440*/  UIMAD UR36, UR8, UR62, UR4 ;  /* 0x0000003e082472a4 */ /* 0x000ff6000f8e0204 */
[----:B------:R-:W-:Y:S01]  /*7450*/  @!UPT UIADD3 URZ, UPT, UPT, URZ, URZ, URZ ;  /* 0x000000fffffff290 */ /* 0x000fe2000fffe0ff */
.L_x_109:
[----:B------:R-:W1:Y:S01]  /*7460*/  LDCU UR16, c[0x0][0x388] ;  /* 0x00007100ff1077ac */ /* 0x000e620008000800 */
[----:B------:R-:W-:Y:S01]  /*7470*/  R2UR UR6, R2 ;  /* 0x00000000020672ca */ /* 0x000fe200000e0000 */
[----:B------:R-:W-:Y:S01]  /*7480*/  IMAD.U32 R4, RZ, RZ, UR22 ;  /* 0x00000016ff047e24 */ /* 0x000fe2000f8e00ff */
[----:B------:R-:W-:Y:S01]  /*7490*/  LEA R2, R36, UR49, 0x2 ;  /* 0x0000003124027c11 */ /* 0x000fe2000f8e10ff */
[----:B------:R-:W2:Y:S01]  /*74a0*/  LDCU UR11, c[0x0][0x38c] ;  /* 0x00007180ff0b77ac */ /* 0x000ea20008000800 */
[----:B------:R-:W-:Y:S02]  /*74b0*/  IABS R0, R0 ;  /* 0x0000000000007213 */ /* 0x000fe40000000000 */
[----:B------:R-:W-:Y:S01]  /*74c0*/  IABS R4, R4 ;  /* 0x0000000400047213 */ /* 0x000fe20000000000 */
[----:B------:R-:W-:Y:S01]  /*74d0*/  USHF.L.U32 UR42, UR29, 0x7, URZ ;  /* 0x000000071d2a7899 */ /* 0x000fe200080006ff */
[----:B------:R-:W5:Y:S01]  /*74e0*/  LDL R2, [R2] ;  /* 0x0000000002027983 */ /* 0x000f620000100800 */
[----:B------:R-:W-:Y:S01]  /*74f0*/  IMAD.MOV R0, RZ, RZ, -R0 ;  /* 0x000000ffff007224 */ /* 0x000fe200078e0a00 */
[----:B------:R-:W-:Y:S02]  /*7500*/  R2UR UR9, R4 ;  /* 0x00000000040972ca */ /* 0x000fe400000e0000 */
[----:B------:R-:W-:Y:S01]  /*7510*/  R2UR UR17, R110 ;  /* 0x000000006e1172ca */ /* 0x000fe200000e0000 */
[----:B------:R-:W3:Y:S10]  /*7520*/  I2F.RP R6, UR6 ;  /* 0x0000000600067d06 */ /* 0x000ef40008209400 */
[----:B---3--:R-:W3:Y:S02]  /*7530*/  MUFU.RCP R3, R6 ;  /* 0x0000000600037308 */ /* 0x008ee40000001000 */
[----:B---3--:R-:W-:Y:S08]  /*7540*/  VIADD R5, R3, 0xffffffe ;  /* 0x0ffffffe03057836 */ /* 0x008ff00000000000 */
[----:B------:R-:W3:Y:S02]  /*7550*/  F2I.FTZ.U32.TRUNC.NTZ R3, R5 ;  /* 0x0000000500037305 */ /* 0x000ee4000021f000 */
[----:B---3--:R-:W-:Y:S01]  /*7560*/  R2UR UR5, R3 ;  /* 0x00000000030572ca */ /* 0x008fe200000e0000 */
[----:B-1----:R-:W-:Y:S05]  /*7570*/  IMAD.U32 R3, RZ, RZ, UR16 ;  /* 0x00000010ff037e24 */ /* 0x002fea000f8e00ff */
[----:B------:R-:W-:Y:S04]  /*7580*/  IABS R3, R3 ;  /* 0x0000000300037213 */ /* 0x000fe80000000000 */
[----:B------:R-:W-:Y:S03]  /*7590*/  R2UR UR7, R3 ;  /* 0x00000000030772ca */ /* 0x000fe600000e0000 */
[----:B------:R-:W-:Y:S04]  /*75a0*/  UIADD3 UR4, UPT, UPT, URZ, -UR5, URZ ;  /* 0x80000005ff047290 */ /* 0x000fe8000fffe0ff */
[----:B------:R-:W-:Y:S03]  /*75b0*/  UIMAD UR8, UR4, UR6, URZ ;  /* 0x00000006040872a4 */ /* 0x000fe6000f8e02ff */
[----:B------:R-:W-:Y:S02]  /*75c0*/  UMOV UR4, URZ ;  /* 0x000000ff00047c82 */ /* 0x000fe40008000000 */
[----:B------:R-:W-:Y:S01]  /*75d0*/  UIMAD.WIDE.U32 UR4, UR5, UR8, UR4 ;  /* 0x00000008050472a5 */ /* 0x000fe2000f8e0004 */
[----:B------:R-:W1:Y:S01]  /*75e0*/  I2F.RP R4, UR7 ;  /* 0x0000000700047d06 */ /* 0x000e620008209400 */
[----:B------:R-:W-:Y:S05]  /*75f0*/  R2UR UR8, R0 ;  /* 0x00000000000872ca */ /* 0x000fea00000e0000 */
[----:B------:R-:W-:Y:S02]  /*7600*/  UMOV UR4, UR5 ;  /* 0x0000000500047c82 */ /* 0x000fe40008000000 */
[----:B------:R-:W-:Y:S02]  /*7610*/  UIMAD.WIDE.U32 UR4, UR4, UR9, URZ ;  /* 0x00000009040472a5 */ /* 0x000fe4000f8e00ff */
[----:B-1----:R-:W1:Y:S05]  /*7620*/  MUFU.RCP R0, R4 ;  /* 0x0000000400007308 */ /* 0x002e6a0000001000 */
[----:B------:R-:W-:Y:S02]  /*7630*/  UMOV UR43, UR5 ;  /* 0x00000005002b7c82 */ /* 0x000fe40008000000 */
[----:B------:R-:W-:Y:S04]  /*7640*/  UIMAD UR4, UR43, UR8, UR9 ;  /* 0x000000082b0472a4 */ /* 0x000fe8000f8e0209 */
[----:B------:R-:W-:Y:S01]  /*7650*/  UISETP.GT.U32.AND UP0, UPT, UR6, UR4, UPT ;  /* 0x000000040600728c */ /* 0x000fe2000bf04070 */
[----:B-1----:R-:W-:Y:S10]  /*7660*/  VIADD R3, R0, 0xffffffe ;  /* 0x0ffffffe00037836 */ /* 0x002ff40000000000 */
[----:B------:R-:W-:Y:S02]  /*7670*/  @!UP0 UIADD3 UR4, UPT, UPT, UR4, -UR6, URZ ;  /* 0x8000000604048290 */ /* 0x000fe4000fffe0ff */
[----:B------:R-:W-:Y:S01]  /*7680*/  @!UP0 UIADD3 UR43, UPT, UPT, UR43, 0x1, URZ ;  /* 0x000000012b2b8890 */ /* 0x000fe2000fffe0ff */
[----:B------:R-:W1:Y:S01]  /*7690*/  F2I.FTZ.U32.TRUNC.NTZ R0, R3 ;  /* 0x0000000300007305 */ /* 0x000e62000021f000 */
[----:B------:R-:W-:Y:S02]  /*76a0*/  UISETP.GE.U32.AND UP2, UPT, UR4, UR6, UPT ;  /* 0x000000060400728c */ /* 0x000fe4000bf46070 */
[----:B------:R-:W-:Y:S02]  /*76b0*/  ULOP3.LUT UR4, UR22, UR56, URZ, 0x3c, !UPT ;  /* 0x0000003816047292 */ /* 0x000fe4000f8e3cff */
[----:B------:R-:W-:Y:S02]  /*76c0*/  UISETP.NE.AND UP0, UPT, UR56, URZ, UPT ;  /* 0x000000ff3800728c */ /* 0x000fe4000bf05270 */
[----:B------:R-:W-:Y:S05]  /*76d0*/  UISETP.GE.AND UP1, UPT, UR4, URZ, UPT ;  /* 0x000000ff0400728c */ /* 0x000fea000bf26270 */
[----:B------:R-:W-:Y:S01]  /*76e0*/  @UP2 UIADD3 UR43, UPT, UPT, UR43, 0x1, URZ ;  /* 0x000000012b2b2890 */ /* 0x000fe2000fffe0ff */
[----:B-1----:R-:W-:Y:S05]  /*76f0*/  R2UR UR5, R0 ;  /* 0x00000000000572ca */ /* 0x002fea00000e0000 */
[----:B------:R-:W-:Y:S02]  /*7700*/  @!UP1 UIADD3 UR43, UPT, UPT, -UR43, URZ, URZ ;  /* 0x000000ff2b2b9290 */ /* 0x000fe4000fffe1ff */
[----:B------:R-:W-:Y:S06]  /*7710*/  @!UP0 ULOP3.LUT UR43, URZ, UR56, URZ, 0x33, !UPT ;  /* 0x00000038ff2b8292 */ /* 0x000fec000f8e33ff */
[----:B------:R-:W-:Y:S01]  /*7720*/  IMAD.U32 R0, RZ, RZ, UR43 ;  /* 0x0000002bff007e24 */ /* 0x000fe2000f8e00ff */
[----:B------:R-:W-:Y:S04]  /*7730*/  UIADD3 UR4, UPT, UPT, URZ, -UR5, URZ ;  /* 0x80000005ff047290 */ /* 0x000fe8000fffe0ff */
[----:B------:R-:W-:Y:S01]  /*7740*/  IABS R0, R0 ;  /* 0x0000000000007213 */ /* 0x000fe20000000000 */
[----:B------:R-:W-:Y:S03]  /*7750*/  UIMAD UR6, UR4, UR7, URZ ;  /* 0x00000007040672a4 */ /* 0x000fe6000f8e02ff */
[----:B------:R-:W-:Y:S01]  /*7760*/  R2UR UR8, R0 ;  /* 0x00000000000872ca */ /* 0x000fe200000e0000 */
[----:B------:R-:W-:Y:S01]  /*7770*/  UMOV UR4, URZ ;  /* 0x000000ff00047c82 */ /* 0x000fe20008000000 */
[----:B--2---:R-:W-:Y:S01]  /*7780*/  IMAD.U32 R0, RZ, RZ, UR11 ;  /* 0x0000000bff007e24 */ /* 0x004fe2000f8e00ff */
[----:B------:R-:W-:Y:S04]  /*7790*/  UIMAD.WIDE.U32 UR4, UR5, UR6, UR4 ;  /* 0x00000006050472a5 */ /* 0x000fe8000f8e0004 */
[----:B------:R-:W-:Y:S03]  /*77a0*/  IABS R5, R0 ;  /* 0x0000000000057213 */ /* 0x000fe60000000000 */
[----:B------:R-:W-:Y:S01]  /*77b0*/  UMOV UR4, UR5 ;  /* 0x0000000500047c82 */ /* 0x000fe20008000000 */
[----:B------:R-:W1:Y:S02]  /*77c0*/  I2F.RP R0, R5 ;  /* 0x0000000500007306 */ /* 0x000e640000209400 */
[----:B------:R-:W-:Y:S07]  /*77d0*/  UIMAD.WIDE.U32 UR4, UR4, UR8, URZ ;  /* 0x00000008040472a5 */ /* 0x000fee000f8e00ff */
[----:B------:R-:W-:Y:S02]  /*77e0*/  UMOV UR44, UR5 ;  /* 0x00000005002c7c82 */ /* 0x000fe40008000000 */
[----:B------:R-:W-:Y:S04]  /*77f0*/  UIADD3 UR4, UPT, UPT, -UR44, URZ, URZ ;  /* 0x000000ff2c047290 */ /* 0x000fe8000fffe1ff */
[----:B------:R-:W-:Y:S01]  /*7800*/  UIMAD UR4, UR7, UR4, UR8 ;  /* 0x00000004070472a4 */ /* 0x000fe2000f8e0208 */
[----:B-1----:R-:W1:Y:S03]  /*7810*/  MUFU.RCP R0, R0 ;  /* 0x0000000000007308 */ /* 0x002e660000001000 */
[----:B------:R-:W-:Y:S11]  /*7820*/  UISETP.GT.U32.AND UP0, UPT, UR7, UR4, UPT ;  /* 0x000000040700728c */ /* 0x000ff6000bf04070 */
[----:B------:R-:W-:Y:S02]  /*7830*/  @!UP0 UIADD3 UR4, UPT, UPT, UR4, -UR7, URZ ;  /* 0x8000000704048290 */ /* 0x000fe4000fffe0ff */
[----:B------:R-:W-:Y:S01]  /*7840*/  @!UP0 UIADD3 UR44, UPT, UPT, UR44, 0x1, URZ ;  /* 0x000000012c2c8890 */ /* 0x000fe2000fffe0ff */
[----:B-1----:R-:W-:Y:S01]  /*7850*/  VIADD R6, R0, 0xffffffe ;  /* 0x0ffffffe00067836 */ /* 0x002fe20000000000 */
[----:B------:R-:W-:Y:S02]  /*7860*/  UISETP.GE.U32.AND UP1, UPT, UR4, UR7, UPT ;  /* 0x000000070400728c */ /* 0x000fe4000bf26070 */
[----:B------:R-:W-:Y:S01]  /*7870*/  ULOP3.LUT UR4, UR43, UR16, URZ, 0x3c, !UPT ;  /* 0x000000102b047292 */ /* 0x000fe2000f8e3cff */
[----:B------:R-:W1:Y:S03]  /*7880*/  F2I.FTZ.U32.TRUNC.NTZ R7, R6 ;  /* 0x0000000600077305 */ /* 0x000e66000021f000 */
[----:B------:R-:W-:Y:S05]  /*7890*/  UISETP.GE.AND UP0, UPT, UR4, URZ, UPT ;  /* 0x000000ff0400728c */ /* 0x000fea000bf06270 */
[----:B------:R-:W-:Y:S02]  /*78a0*/  @UP1 UIADD3 UR44, UPT, UPT, UR44, 0x1, URZ ;  /* 0x000000012c2c1890 */ /* 0x000fe4000fffe0ff */
[----:B------:R-:W-:Y:S04]  /*78b0*/  UISETP.NE.AND UP1, UPT, UR16, URZ, UPT ;  /* 0x000000ff1000728c */ /* 0x000fe8000bf25270 */
[----:B------:R-:W-:Y:S01]  /*78c0*/  @!UP0 UIADD3 UR44, UPT, UPT, -UR44, URZ, URZ ;  /* 0x000000ff2c2c8290 */ /* 0x000fe2000fffe1ff */
[--C-:B-1----:R-:W-:Y:S02]  /*78d0*/  IMAD.MOV R4, RZ, RZ, -R7.reuse ;  /* 0x000000ffff047224 */ /* 0x102fe400078e0a07 */
[----:B------:R-:W-:Y:S02]  /*78e0*/  IMAD.MOV.U32 R6, RZ, RZ, RZ ;  /* 0x000000ffff067224 */ /* 0x000fe400078e00ff */
[----:B------:R-:W-:Y:S02]  /*78f0*/  IMAD R3, R4, R5, RZ ;  /* 0x0000000504037224 */ /* 0x000fe400078e02ff */
[----:B------:R-:W-:Y:S02]  /*7900*/  @!UP1 ULOP3.LUT UR44, URZ, UR16, URZ, 0x33, !UPT ;  /* 0x00000010ff2c9292 */ /* 0x000fe4000f8e33ff */
[----:B------:R-:W-:Y:S01]  /*7910*/  UISETP.NE.AND UP1, UPT, UR38, 0x1, UPT ;  /* 0x000000012600788c */ /* 0x000fe2000bf25270 */
[----:B------:R-:W-:Y:S04]  /*7920*/  IMAD.HI.U32 R7, R7, R3, R6 ;  /* 0x0000000307077227 */ /* 0x000fe800078e0006 */
[----:B------:R-:W-:Y:S05]  /*7930*/  IMAD.U32 R0, RZ, RZ, UR44 ;  /* 0x0000002cff007e24 */ /* 0x000fea000f8e00ff */
[----:B------:R-:W-:Y:S01]  /*7940*/  IABS R0, R0 ;  /* 0x0000000000007213 */ /* 0x000fe20000000000 */
[----:B------:R-:W1:Y:S04]  /*7950*/  @!UP1 LDCU.128 UR12, c[0x0][0xc10] ;  /* 0x00018200ff0c97ac */ /* 0x000e680008000c00 */
[----:B------:R-:W-:Y:S01]  /*7960*/  IMAD.HI.U32 R7, R7, R0, RZ ;  /* 0x0000000007077227 */ /* 0x000fe200078e00ff */
[----:B------:R-:W2:Y:S03]  /*7970*/  @!UP1 LDCU UR10, c[0x0][0xc20] ;  /* 0x00018400ff0a97ac */ /* 0x000ea60008000800 */
[----:B------:R-:W-:Y:S01]  /*7980*/  IMAD.MOV R3, RZ, RZ, -R7 ;  /* 0x000000ffff037224 */ /* 0x000fe200078e0a07 */
[----:B------:R-:W3:Y:S03]  /*7990*/  @!UP1 LDCU UR5, c[0x0][0xc0c] ;  /* 0x00018180ff0597ac */ /* 0x000ee60008000800 */
[C---:B------:R-:W-:Y:S01]  /*79a0*/  IMAD R0, R5.reuse, R3, R0 ;  /* 0x0000000305007224 */ /* 0x040fe200078e0200 */
[----:B-1----:R-:W-:Y:S04]  /*79b0*/  UIMAD.WIDE.U32 UR6, UR36, UR15, URZ ;  /* 0x0000000f240672a5 */ /* 0x002fe8000f8e00ff */
[----:B------:R-:W-:Y:S01]  /*79c0*/  ISETP.GT.U32.AND P1, PT, R5, R0, PT ;  /* 0x000000000500720c */ /* 0x000fe20003f24070 */
[----:B------:R-:W-:Y:S02]  /*79d0*/  UIMAD.WIDE.U32 UR8, UR37, UR12, URZ ;  /* 0x0000000c250872a5 */ /* 0x000fe4000f8e00ff */
[----:B------:R-:W-:Y:S02]  /*79e0*/  @!UP1 UISETP.NE.AND UP0, UPT, UR14, 0x1, UPT ;  /* 0x000000010e00988c */ /* 0x000fe4000bf05270 */
[----:B------:R-:W-:Y:S01]  /*79f0*/  ULOP3.LUT UR8, UR44, UR11, URZ, 0x3c, !UPT ;  /* 0x0000000b2c087292 */ /* 0x000fe2000f8e3cff */
[----:B------:R-:W-:Y:S02]  /*7a00*/  @!UP1 UMOV UR6, UR7 ;  /* 0x0000000700069c82 */ /* 0x000fe40008000000 */
[----:B------:R-:W-:Y:S01]  /*7a10*/  @!UP1 UMOV UR4, UR9 ;  /* 0x0000000900049c82 */ /* 0x000fe20008000000 */
[----:B--2---:R-:W-:Y:S02]  /*7a20*/  @!UP1 USHF.R.U32.HI UR6, URZ, UR10, UR6 ;  /* 0x0000000aff069299 */ /* 0x004fe40008011606 */
[----:B---3--:R-:W-:Y:S02]  /*7a30*/  @!UP1 UISETP.NE.AND UP2, UPT, UR5, 0x1, UPT ;  /* 0x000000010500988c */ /* 0x008fe4000bf45270 */
[----:B------:R-:W-:Y:S01]  /*7a40*/  @!UP1 USEL UR6, UR36, UR6, !UP0 ;  /* 0x0000000624069287 */ /* 0x000fe2000c000000 */
[----:B------:R-:W-:Y:S01]  /*7a50*/  @!P1 IMAD.IADD R0, R0, 0x1, -R5 ;  /* 0x0000000100009824 */ /* 0x000fe200078e0a05 */
[----:B------:R-:W-:Y:S01]  /*7a60*/  UISETP.GE.AND UP0, UPT, UR8, URZ, UPT ;  /* 0x000000ff0800728c */ /* 0x000fe2000bf06270 */
[----:B------:R-:W-:Y:S01]  /*7a70*/  @!P1 VIADD R7, R7, 0x1 ;  /* 0x0000000107079836 */ /* 0x000fe20000000000 */
[----:B------:R-:W-:Y:S02]  /*7a80*/  @!UP1 USHF.R.U32.HI UR4, URZ, UR13, UR4 ;  /* 0x0000000dff049299 */ /* 0x000fe40008011604 */
[----:B------:R-:W-:Y:S02]  /*7a90*/  ISETP.GE.U32.AND P2, PT, R0, R5, PT ;  /* 0x000000050000720c */ /* 0x000fe40003f46070 */
[----:B------:R-:W-:Y:S01]  /*7aa0*/  @!UP1 USEL UR7, UR37, UR4, !UP2 ;  /* 0x0000000425079287 */ /* 0x000fe2000d000000 */
[----:B------:R-:W-:Y:S01]  /*7ab0*/  @P0 SHF.R.U32.HI R0, RZ, 0x10, R81 ;  /* 0x00000010ff000819 */ /* 0x000fe20000011651 */
[----:B------:R-:W-:Y:S02]  /*7ac0*/  UISETP.NE.AND UP2, UPT, UR11, URZ, UPT ;  /* 0x000000ff0b00728c */ /* 0x000fe4000bf45270 */
[----:B------:R-:W-:Y:S01]  /*7ad0*/  @!UP1 UIADD3 UR4, UPT, UPT, -UR7, UR6, URZ ;  /* 0x0000000607049290 */ /* 0x000fe2000fffe1ff */
[----:B------:R-:W-:Y:S01]  /*7ae0*/  @P0 R2UR UR17, R0 ;  /* 0x00000000001102ca */ /* 0x000fe200000e0000 */
[----:B------:R-:W-:Y:S02]  /*7af0*/  @!UP1 UIADD3 UR6, UPT, UPT, UR7, -UR6, URZ ;  /* 0x8000000607069290 */ /* 0x000fe4000fffe0ff */
[----:B------:R-:W-:Y:S02]  /*7b00*/  @!UP1 UIMAD UR37, UR4, UR5, UR37 ;  /* 0x00000005042592a4 */ /* 0x000fe4000f8e0225 */
[----:B------:R-:W-:Y:S01]  /*7b10*/  UIADD3 UR4, UPT, UPT, -UR43, URZ, URZ ;  /* 0x000000ff2b047290 */ /* 0x000fe2000fffe1ff */
[----:B------:R-:W-:Y:S01]  /*7b20*/  @P2 VIADD R7, R7, 0x1 ;  /* 0x0000000107072836 */ /* 0x000fe20000000000 */
[----:B------:R-:W-:Y:S02]  /*7b30*/  @!UP1 UIMAD UR36, UR6, UR14, UR36 ;  /* 0x0000000e062492a4 */ /* 0x000fe4000f8e0224 */
[----:B------:R-:W-:Y:S02]  /*7b40*/  UIMAD UR5, UR56, UR4, UR22 ;  /* 0x00000004380572a4 */ /* 0x000fe4000f8e0216 */
[----:B------:R-:W-:Y:S01]  /*7b50*/  UIADD3 UR4, UPT, UPT, -UR44, URZ, URZ ;  /* 0x000000ff2c047290 */ /* 0x000fe2000fffe1ff */
[----:B------:R-:W-:Y:S01]  /*7b60*/  R2UR UR45, R7 ;  /* 0x00000000072d72ca */ /* 0x000fe200000e0000 */
[----:B------:R-:W-:Y:S01]  /*7b70*/  USHF.L.U32 UR54, UR5, 0x6, URZ ;  /* 0x0000000605367899 */ /* 0x000fe200080006ff */
[----:B------:R-:W-:Y:S01]  /*7b80*/  IMAD.U32 R110, RZ, RZ, UR17 ;  /* 0x00000011ff6e7e24 */ /* 0x000fe2000f8e00ff */
[----:B------:R-:W-:Y:S02]  /*7b90*/  UIADD3 UR17, UPT, UPT, UR52, 0x200, URZ ;  /* 0x0000020034117890 */ /* 0x000fe4000fffe0ff */
[----:B------:R-:W-:Y:S08]  /*7ba0*/  UIMAD UR43, UR16, UR4, UR43 ;  /* 0x00000004102b72a4 */ /* 0x000ff0000f8e022b */
[----:B------:R-:W-:Y:S02]  /*7bb0*/  @!UP0 UIADD3 UR45, UPT, UPT, -UR45, URZ, URZ ;  /* 0x000000ff2d2d8290 */ /* 0x000fe4000fffe1ff */
[----:B------:R-:W-:Y:S02]  /*7bc0*/  ULOP3.LUT UP0, URZ, UR17, 0x1b0, URZ, 0xc0, !UPT ;  /* 0x000001b011ff7892 */ /* 0x000fe4000f80c0ff */
[----:B------:R-:W-:Y:S04]  /*7bd0*/  @!UP2 ULOP3.LUT UR45, URZ, UR11, URZ, 0x33, !UPT ;  /* 0x0000000bff2da292 */ /* 0x000fe8000f8e33ff */
[----:B------:R-:W-:Y:S04]  /*7be0*/  UIADD3 UR6, UPT, UPT, -UR45, URZ, URZ ;  /* 0x000000ff2d067290 */ /* 0x000fe8000fffe1ff */
[----:B------:R-:W-:Y:S01]  /*7bf0*/  UIMAD UR44, UR11, UR6, UR44 ;  /* 0x000000060b2c72a4 */ /* 0x000fe2000f8e022c */
[----:B------:R-:W-:Y:S11]  /*7c00*/  BRA.U !UP0, `(.L_x_110) ;  /* 0x00000001087c7547 */ /* 0x000ff6000b800000 */
[----:B------:R-:W1:Y:S01]  /*7c10*/  LDCU.64 UR8, c[0x4][0x80] ;  /* 0x01001000ff0877ac */ /* 0x000e620008000a00 */
[----:B------:R-:W-:Y:S01]  /*7c20*/  MOV R16, 0x0 ;  /* 0x0000000000107802 */ /* 0x000fe20000000f00 */
[----:B------:R-:W-:Y:S02]  /*7c30*/  HFMA2 R12, -RZ, RZ, 0, 5.9604644775390625e-08 ;  /* 0x00000001ff0c7431 */ /* 0x000fe400000001ff */
[----:B------:R-:W-:Y:S01]  /*7c40*/  IMAD.MOV.U32 R8, RZ, RZ, 0x70 ;  /* 0x00000070ff087424 */ /* 0x000fe200078e00ff */
[----:B------:R2:W3:Y:S01]  /*7c50*/  LDC.64 R14, c[0x4][R16] ;  /* 0x01000000100e7b82 */ /* 0x0004e20000000a00 */
[----:B------:R-:W4:Y:S01]  /*7c60*/  LDCU.64 UR6, c[0x4][0x88] ;  /* 0x01001100ff0677ac */ /* 0x000f220008000a00 */
[----:B------:R-:W-:Y:S01]  /*7c70*/  IMAD.MOV.U32 R13, RZ, RZ, RZ ;  /* 0x000000ffff0d7224 */ /* 0x000fe200078e00ff */
[----:B------:R-:W2:Y:S01]  /*7c80*/  LDCU.64 UR4, c[0x4][0x8] ;  /* 0x01000100ff0477ac */ /* 0x000ea20008000a00 */
[----:B-1----:R-:W-:Y:S01]  /*7c90*/  MOV R5, UR9 ;  /* 0x0000000900057c02 */ /* 0x002fe20008000f00 */
[----:B------:R-:W-:Y:S01]  /*7ca0*/  IMAD.U32 R4, RZ, RZ, UR8 ;  /* 0x00000008ff047e24 */ /* 0x000fe2000f8e00ff */
[----:B----4-:R-:W-:Y:S01]  /*7cb0*/  MOV R7, UR7 ;  /* 0x0000000700077c02 */ /* 0x010fe20008000f00 */
[----:B------:R-:W-:Y:S01]  /*7cc0*/  IMAD.U32 R6, RZ, RZ, UR6 ;  /* 0x00000006ff067e24 */ /* 0x000fe2000f8e00ff */
[----:B--2---:R-:W-:Y:S01]  /*7cd0*/  MOV R11, UR5 ;  /* 0x00000005000b7c02 */ /* 0x004fe20008000f00 */
[----:B------:R-:W-:Y:S02]  /*7ce0*/  IMAD.U32 R10, RZ, RZ, UR4 ;  /* 0x00000004ff0a7e24 */ /* 0x000fe4000f8e00ff */
[----:B------:R-:W-:Y:S07]  /*7cf0*/  LEPC R20, `(.L_x_111) ;  /* 0x000000001014794e */ /* 0x000fee0000000000 */
[----:B---3-5:R-:W-:Y:S05]  /*7d00*/  CALL.ABS.NOINC R14 ;  /* 0x000000000e007343 */ /* 0x028fea0003c00000 */
.L_x_111:
[----:B------:R-:W1:Y:S01]  /*7d10*/  LDCU.64 UR8, c[0x4][0x80] ;  /* 0x01001000ff0877ac */ /* 0x000e620008000a00 */
[----:B------:R-:W2:Y:S01]  /*7d20*/  LDC.64 R16, c[0x4][R16] ;  /* 0x0100000010107b82 */ /* 0x000ea20000000a00 */
[----:B------:R-:W-:Y:S02]  /*7d30*/  HFMA2 R12, -RZ, RZ, 0, 5.9604644775390625e-08 ;  /* 0x00000001ff0c7431 */ /* 0x000fe400000001ff */
[----:B------:R-:W-:Y:S02]  /*7d40*/  IMAD.MOV.U32 R8, RZ, RZ, 0x70 ;  /* 0x00000070ff087424 */ /* 0x000fe400078e00ff */
[----:B------:R-:W-:Y:S01]  /*7d50*/  IMAD.MOV.U32 R13, RZ, RZ, RZ ;  /* 0x000000ffff0d7224 */ /* 0x000fe200078e00ff */
[----:B------:R-:W3:Y:S01]  /*7d60*/  LDCU.64 UR6, c[0x4][0x88] ;  /* 0x01001100ff0677ac */ /* 0x000ee20008000a00 */
[----:B------:R-:W4:Y:S01]  /*7d70*/  LDCU.64 UR4, c[0x4][0x8] ;  /* 0x01000100ff0477ac */ /* 0x000f220008000a00 */
[----:B-1----:R-:W-:Y:S02]  /*7d80*/  MOV R4, UR8 ;  /* 0x0000000800047c02 */ /* 0x002fe40008000f00 */
[----:B------:R-:W-:Y:S02]  /*7d90*/  MOV R5, UR9 ;  /* 0x0000000900057c02 */ /* 0x000fe40008000f00 */
[----:B---3--:R-:W-:Y:S01]  /*7da0*/  MOV R7, UR7 ;  /* 0x0000000700077c02 */ /* 0x008fe20008000f00 */
[----:B------:R-:W-:Y:S01]  /*7db0*/  IMAD.U32 R6, RZ, RZ, UR6 ;  /* 0x00000006ff067e24 */ /* 0x000fe2000f8e00ff */
[----:B----4-:R-:W-:Y:S01]  /*7dc0*/  MOV R11, UR5 ;  /* 0x00000005000b7c02 */ /* 0x010fe20008000f00 */
[----:B------:R-:W-:Y:S02]  /*7dd0*/  IMAD.U32 R10, RZ, RZ, UR4 ;  /* 0x00000004ff0a7e24 */ /* 0x000fe4000f8e00ff */
[----:B------:R-:W-:Y:S07]  /*7de0*/  LEPC R20, `(.L_x_110) ;  /* 0x000000001014794e */ /* 0x000fee0000000000 */
[----:B--2---:R-:W-:Y:S05]  /*7df0*/  CALL.ABS.NOINC R16 ;  /* 0x0000000010007343 */ /* 0x004fea0003c00000 */
.L_x_110:
[----:B------:R-:W-:Y:S02]  /*7e00*/  R2UR UR4, R98 ;  /* 0x00000000620472ca */ /* 0x000fe400000e0000 */
[----:B------:R-:W-:Y:S02]  /*7e10*/  R2UR UR7, R94 ;  /* 0x000000005e0772ca */ /* 0x000fe400000e0000 */
[----:B------:R-:W-:Y:S02]  /*7e20*/  R2UR UR6, R93 ;  /* 0x000000005d0672ca */ /* 0x000fe400000e0000 */
[----:B------:R-:W-:Y:S04]  /*7e30*/  ISETP.NE.U32.AND P3, PT, R78, RZ, PT ;  /* 0x000000ff4e00720c */ /* 0x000fe80003f65070 */
[----:B------:R-:W-:Y:S03]  /*7e40*/  ISETP.NE.AND.EX P3, PT, R79, RZ, PT, P3 ;  /* 0x000000ff4f00720c */ /* 0x000fe60003f65330 */
[----:B------:R-:W-:Y:S01]  /*7e50*/  UISETP.NE.AND UP2, UPT, UR4, URZ, UPT ;  /* 0x000000ff0400728c */ /* 0x000fe2000bf45270 */
[----:B------:R-:W1:Y:S01]  /*7e60*/  LDCU.64 UR4, c[0x0][0x990] ;  /* 0x00013200ff0477ac */ /* 0x000e620008000a00 */
[----:B------:R-:W-:Y:S04]  /*7e70*/  ISETP.NE.U32.AND P2, PT, RZ, UR7, PT ;  /* 0x00000007ff007c0c */ /* 0x000fe8000bf45070 */
[----:B------:R-:W-:Y:S02]  /*7e80*/  PLOP3.LUT P4, PT, PT, PT, UP2, 0x80, 0x8 ;  /* 0x000000000008781c */ /* 0x000fe40003f8f028 */
[----:B------:R-:W-:Y:S02]  /*7e90*/  ISETP.NE.AND.EX P2, PT, RZ, UR6, PT, P2 ;  /* 0x00000006ff007c0c */ /* 0x000fe4000bf45320 */
[----:B------:R-:W-:Y:S01]  /*7ea0*/  P2R R111, PR, RZ, 0x10 ;  /* 0x00000010ff6f7803 */ /* 0x000fe20000000000 */
[----:B-1----:R-:W-:Y:S04]  /*7eb0*/  UISETP.NE.U32.AND UP0, UPT, UR4, URZ, UPT ;  /* 0x000000ff0400728c */ /* 0x002fe8000bf05070 */
[----:B------:R-:W-:Y:S02]  /*7ec0*/  UISETP.NE.AND.EX UP1, UPT, UR5, URZ, UPT, UP0 ;  /* 0x000000ff0500728c */ /* 0x000fe4000bf25300 */
[----:B------:R-:W-:Y:S02]  /*7ed0*/  UPLOP3.LUT UP0, UPT, UPT, UPT, UPT, 0x40, 0x4 ;  /* 0x000000000004789c */ /* 0x000fe40003f0e870 */
[----:B------:R-:W-:Y:S06]  /*7ee0*/  @UP2 UPLOP3.LUT UP0, UPT, UPT, UPT, UP1, 0x80, 0x8 ;  /* 0x000000000008289c */ /* 0x000fec0003f0f010 */
[----:B------:R-:W-:Y:S01]  /*7ef0*/  PLOP3.LUT P0, PT, PT, PT, UP0, 0x80, 0x8 ;  /* 0x000000000008781c */ /* 0x000fe20003f0f008 */
[----:B------:R-:W-:Y:S01]  /*7f00*/  @!UPT UIADD3 URZ, UPT, UPT, URZ, URZ, URZ ;  /* 0x000000fffffff290 */ /* 0x000fe2000fffe0ff */
[----:B------:R-:W-:Y:S11]  /*7f10*/  BRA.U !UP1, `(.L_x_112) ;  /* 0x0000000109447547 */ /* 0x000ff6000b800000 */
[----:B------:R-:W1:Y:S01]  /*7f20*/  LDCU.64 UR8, c[0x0][0x358] ;  /* 0x00006b00ff0877ac */ /* 0x000e620008000a00 */
[----:B------:R-:W-:Y:S01]  /*7f30*/  R2UR UR6, R94 ;  /* 0x000000005e0672ca */ /* 0x000fe200000e0000 */
[----:B------:R-:W-:Y:S01]  /*7f40*/  HFMA2 R91, -RZ, RZ, 0, 5.9604644775390625e-08 ;  /* 0x00000001ff5b7431 */ /* 0x000fe200000001ff */
[----:B------:R-:W-:Y:S01]  /*7f50*/  R2UR UR5, R93 ;  /* 0x000000005d0572ca */ /* 0x000fe200000e0000 */
[----:B------:R-:W-:Y:S10]  /*7f60*/  IMAD.MOV.U32 R0, RZ, RZ, 0x1 ;  /* 0x00000001ff007424 */ /* 0x000ff400078e00ff */
[----:B------:R-:W-:Y:S04]  /*7f70*/  UISETP.NE.U32.AND UP0, UPT, UR6, URZ, UPT ;  /* 0x000000ff0600728c */ /* 0x000fe8000bf05070 */
[----:B------:R-:W-:Y:S06]  /*7f80*/  UISETP.NE.AND.EX UP0, UPT, UR5, URZ, UPT, UP0 ;  /* 0x000000ff0500728c */ /* 0x000fec000bf05300 */
[----:B------:R-:W-:Y:S05]  /*7f90*/  PLOP3.LUT P1, PT, PT, PT, UP0, 0x80, 0x8 ;  /* 0x000000000008781c */ /* 0x000fea0003f2f008 */
[----:B------:R-:W2:Y:S01]  /*7fa0*/  @UP0 LDCU.64 UR6, c[0x0][0x988] ;  /* 0x00013100ff0607ac */ /* 0x000ea20008000a00 */
[----:B------:R-:W-:Y:S07]  /*7fb0*/  @UP0 UIMAD UR4, UR50, UR4, URZ ;  /* 0x00000004320402a4 */ /* 0x000fee000f8e02ff */
[----:B------:R-:W-:Y:S01]  /*7fc0*/  @!P1 PRMT R91, R0, 0x7610, R91 ;  /* 0x00007610005b9816 */ /* 0x000fe2000000005b */
[----:B--2---:R-:W-:Y:S06]  /*7fd0*/  @UP0 UIMAD.WIDE UR4, UR4, 0x4, UR6 ;  /* 0x00000004040408a5 */ /* 0x004fec000f8e0206 */
[----:B------:R-:W-:Y:S02]  /*7fe0*/  IMAD.U32 R4, RZ, RZ, UR4 ;  /* 0x00000004ff047e24 */ /* 0x000fe4000f8e00ff */
[----:B------:R-:W-:Y:S03]  /*7ff0*/  IMAD.U32 R5, RZ, RZ, UR5 ;  /* 0x00000005ff057e24 */ /* 0x000fe6000f8e00ff */
[----:B------:R-:W2:Y:S02]  /*8000*/  @!UP0 LDCU UR4, c[0x0][0x980] ;  /* 0x00013000ff0487ac */ /* 0x000ea40008000800 */
[----:B-1---5:R1:W5:Y:S02]  /*8010*/  @P1 LDG.E R41, desc[UR8][R4.64] ;  /* 0x0000000804291981 */ /* 0x022364000c1e1900 */
[----:B-12---:R-:W-:Y:S02]  /*8020*/  @!P1 MOV R41, UR4 ;  /* 0x0000000400299c02 */ /* 0x006fe40008000f00 */
.L_x_112:
[----:B------:R-:W-:Y:S05]  /*8030*/  @!P3 BRA `(.L_x_113) ;  /* 0x000000000024b947 */ /* 0x000fea0003800000 */
[----:B------:R-:W-:Y:S01]  /*8040*/  ISETP.NE.U32.AND P1, PT, R76, RZ, PT ;  /* 0x000000ff4c00720c */ /* 0x000fe20003f25070 */
[----:B------:R-:W1:Y:S03]  /*8050*/  LDCU.64 UR4, c[0x0][0x358] ;  /* 0x00006b00ff0477ac */ /* 0x000e660008000a00 */
[----:B------:R-:W-:Y:S11]  /*8060*/  ISETP.NE.AND.EX P1, PT, R77, RZ, PT, P1 ;  /* 0x000000ff4d00720c */ /* 0x000ff60003f25310 */
[----:B------:R-:W-:Y:S02]  /*8070*/  @!UPT UIADD3 URZ, UPT, UPT, URZ, URZ, URZ ;  /* 0x000000fffffff290 */ /* 0x000fe4000fffe0ff */
[----:B------:R-:W2:Y:S01]  /*8080*/  @P1 LDC.64 R4, c[0x0][0x9a8] ;  /* 0x00026a00ff041b82 */ /* 0x000ea20000000a00 */
[----:B------:R-:W-:Y:S04]  /*8090*/  @P1 IMAD R0, R78, UR50, RZ ;  /* 0x000000324e001c24 */ /* 0x000fe8000f8e02ff */
[----:B--2---:R-:W-:Y:S05]  /*80a0*/  @P1 IMAD.WIDE R4, R0, 0x4, R4 ;  /* 0x0000000400041825 */ /* 0x004fea00078e0204 */
[----:B-1---5:R1:W5:Y:S02]  /*80b0*/  @P1 LDG.E R38, desc[UR4][R4.64] ;  /* 0x0000000404261981 */ /* 0x022364000c1e1900 */
[----:B-1----:R-:W2:Y:S02]  /*80c0*/  @!P1 LDC R38, c[0x0][0x9a0] ;  /* 0x00026800ff269b82 */ /* 0x002ea40000000800 */
.L_x_113:
[----:B-----5:R-:W-:Y:S01]  /*80d0*/  FSETP.NEU.AND P1, PT, R41, RZ, PT ;  /* 0x000000ff2900720b */ /* 0x020fe20003f2d000 */
[----:B------:R-:W-:Y:S01]  /*80e0*/  ULOP3.LUT UR4, UR58, 0x1, URZ, 0x3c, !UPT ;  /* 0x000000013a047892 */ /* 0x000fe2000f8e3cff */
[----:B------:R-:W-:Y:S01]  /*80f0*/  SEL R3, RZ, 0xffffffff, P2 ;  /* 0xffffffffff037807 */ /* 0x000fe20001000000 */
[----:B------:R-:W-:Y:S01]  /*8100*/  IMAD.U32 R113, RZ, RZ, UR53 ;  /* 0x00000035ff717e24 */ /* 0x000fe2000f8e00ff */
[----:B------:R-:W-:Y:S01]  /*8110*/  @P4 LOP3.LUT P2, RZ, R91, 0xff, RZ, 0xc0, !PT ;  /* 0x000000ff5bff4812 */ /* 0x000fe2000784c0ff */
[----:B------:R-:W-:Y:S01]  /*8120*/  IMAD.SHL.U32 R105, R100, 0x10, RZ ;  /* 0x0000001064697824 */ /* 0x000fe200078e00ff */
[----:B------:R-:W-:Y:S01]  /*8130*/  @P4 SEL R6, RZ, 0xffffffff, P1 ;  /* 0xffffffffff064807 */ /* 0x000fe20000800000 */
[----:B------:R-:W-:Y:S01]  /*8140*/  IMAD.U32 R46, RZ, RZ, UR4 ;  /* 0x00000004ff2e7e24 */ /* 0x000fe2000f8e00ff */
[----:B------:R-:W-:Y:S01]  /*8150*/  LEA R103, R36, UR52, 0x3 ;  /* 0x0000003424677c11 */ /* 0x000fe2000f8e18ff */
[----:B------:R-:W-:Y:S01]  /*8160*/  IMAD.SHL.U32 R113, R113, 0x2000, RZ ;  /* 0x0000200071717824 */ /* 0x000fe200078e00ff */
[----:B------:R-:W-:Y:S01]  /*8170*/  @P0 SEL R6, R3, R6, !P2 ;  /* 0x0000000603060207 */ /* 0x000fe20005000000 */
[----:B------:R-:W-:Y:S01]  /*8180*/  IMAD.SHL.U32 R104, R99, 0x10, RZ ;  /* 0x0000001063687824 */ /* 0x000fe200078e00ff */
[----:B------:R-:W-:Y:S01]  /*8190*/  SHF.L.U32 R4, R89, 0x1f, RZ ;  /* 0x0000001f59047819 */ /* 0x000fe200000006ff */
[----:B------:R-:W-:Y:S01]  /*81a0*/  IMAD.IADD R107, R102, 0x1, R113 ;  /* 0x00000001666b7824 */ /* 0x000fe200078e0271 */
[----:B------:R-:W-:Y:S01]  /*81b0*/  @P4 LOP3.LUT R109, R6, 0x1, RZ, 0xc0, !PT ;  /* 0x00000001066d4812 */ /* 0x000fe200078ec0ff */
[----:B------:R-:W-:Y:S01]  /*81c0*/  IMAD.U32 R6, RZ, RZ, UR53 ;  /* 0x00000035ff067e24 */ /* 0x000fe2000f8e00ff */
[----:B------:R-:W-:Y:S01]  /*81d0*/  PLOP3.LUT P0, PT, PT, PT, UP1, 0x80, 0x8 ;  /* 0x000000000008781c */ /* 0x000fe20003f0f018 */
[----:B------:R-:W-:Y:S01]  /*81e0*/  IMAD.IADD R112, R107, 0x1, R105 ;  /* 0x000000016b707824 */ /* 0x000fe200078e0269 */
[----:B------:R-:W-:Y:S01]  /*81f0*/  ISETP.NE.U32.OR P5, PT, R109, 0x1, !P4 ;  /* 0x000000016d00780c */ /* 0x000fe200067a5470 */
[----:B------:R-:W-:Y:S01]  /*8200*/  BSSY B1, `(.L_x_114) ;  /* 0x0000032000017945 */ /* 0x000fe20003800000 */
[----:B------:R-:W-:Y:S01]  /*8210*/  LEA R0, R6, UR52, 0x3 ;  /* 0x0000003406007c11 */ /* 0x000fe2000f8e18ff */
[----:B------:R-:W-:Y:S01]  /*8220*/  IMAD.MOV.U32 R114, RZ, RZ, 0x1 ;  /* 0x00000001ff727424 */ /* 0x000fe200078e00ff */
[----:B------:R-:W-:Y:S01]  /*8230*/  LOP3.LUT P2, R108, R91, 0xff, RZ, 0xc0, !PT ;  /* 0x000000ff5b6c7812 */ /* 0x000fe2000784c0ff */
[----:B------:R-:W-:Y:S01]  /*8240*/  IMAD.IADD R39, R37, 0x1, R2 ;  /* 0x0000000125277824 */ /* 0x000fe200078e0202 */
[----:B------:R-:W-:Y:S01]  /*8250*/  SEL R116, RZ, 0xffffffff, P1 ;  /* 0xffffffffff747807 */ /* 0x000fe20000800000 */
[----:B------:R-:W-:Y:S01]  /*8260*/  IMAD.U32 R115, RZ, RZ, UR53 ;  /* 0x00000035ff737e24 */ /* 0x000fe2000f8e00ff */
[----:B------:R-:W-:Y:S02]  /*8270*/  CS2R R74, SRZ ;  /* 0x00000000004a7805 */ /* 0x000fe4000001ff00 */
[----:B------:R-:W-:Y:S02]  /*8280*/  CS2R R72, SRZ ;  /* 0x0000000000487805 */ /* 0x000fe4000001ff00 */
[----:B------:R-:W-:Y:S02]  /*8290*/  CS2R R66, SRZ ;  /* 0x0000000000427805 */ /* 0x000fe4000001ff00 */
[----:B------:R-:W-:Y:S02]  /*82a0*/  @P0 SEL R116, R3, R116, !P2 ;  /* 0x0000007403740207 */ /* 0x000fe40005000000 */
[----:B------:R-:W-:Y:S02]  /*82b0*/  CS2R R64, SRZ ;  /* 0x0000000000407805 */ /* 0x000fe4000001ff00 */
[----:B------:R-:W-:Y:S02]  /*82c0*/  @P5 SHF.L.U32 R5, R46, 0x1f, RZ ;  /* 0x0000001f2e055819 */ /* 0x000fe400000006ff */
[----:B------:R-:W-:Y:S02]  /*82d0*/  CS2R R58, SRZ ;  /* 0x00000000003a7805 */ /* 0x000fe4000001ff00 */
[----:B------:R-:W-:Y:S02]  /*82e0*/  CS2R R56, SRZ ;  /* 0x0000000000387805 */ /* 0x000fe4000001ff00 */
[----:B------:R-:W-:Y:S01]  /*82f0*/  CS2R R50, SRZ ;  /* 0x0000000000327805 */ /* 0x000fe2000001ff00 */
[----:B------:R-:W1:Y:S01]  /*8300*/  @P5 SYNCS.PHASECHK.TRANS64.TRYWAIT P4, [R0+URZ+0x140], R5 ;  /* 0x00014005000055a7 */ /* 0x000e6200080811ff */
[----:B------:R-:W-:Y:S01]  /*8310*/  CS2R R48, SRZ ;  /* 0x0000000000307805 */ /* 0x000fe2000001ff00 */
[----:B------:R-:W-:Y:S01]  /*8320*/  IMAD.IADD R106, R107, 0x1, R104 ;  /* 0x000000016b6a7824 */ /* 0x000fe200078e0268 */
[----:B------:R-:W-:Y:S01]  /*8330*/  LOP3.LUT R116, R116, 0x1, RZ, 0xc0, !PT ;  /* 0x0000000174747812 */ /* 0x000fe200078ec0ff */
[----:B------:R-:W-:Y:S01]  /*8340*/  IMAD.IADD R47, R101, 0x1, R112 ;  /* 0x00000001652f7824 */ /* 0x000fe200078e0270 */
[----:B------:R3:W4:Y:S01]  /*8350*/  SYNCS.PHASECHK.TRANS64.TRYWAIT P3, [R103+URZ+0x190], R4 ;  /* 0x00019004670075a7 */ /* 0x00072200080611ff */
[----:B-1----:R-:W-:Y:S01]  /*8360*/  @P5 SEL R114, RZ, 0x1, !P4 ;  /* 0x00000001ff725807 */ /* 0x002fe20006000000 */
[----:B---3--:R-:W-:Y:S06]  /*8370*/  @!P5 BRA `(.L_x_115) ;  /* 0x000000000068d947 */ /* 0x008fec0003800000 */
[----:B------:R-:W-:Y:S01]  /*8380*/  ISETP.NE.AND P1, PT, R114, RZ, PT ;  /* 0x000000ff7200720c */ /* 0x000fe20003f25270 */
[----:B------:R-:W-:Y:S01]  /*8390*/  BSSY B0, `(.L_x_116) ;  /* 0x000000e000007945 */ /* 0x000fe20003800000 */
[----:B------:R-:W-:Y:S02]  /*83a0*/  ISETP.NE.U32.AND P0, PT, R116, 0x1, PT ;  /* 0x000000017400780c */ /* 0x000fe40003f05070 */
[----:B------:R-:W-:Y:S02]  /*83b0*/  CS2R R50, SRZ ;  /* 0x0000000000327805 */ /* 0x000fe4000001ff00 */
[----:B------:R-:W-:Y:S02]  /*83c0*/  CS2R R48, SRZ ;  /* 0x0000000000307805 */ /* 0x000fe4000001ff00 */
[----:B------:R-:W-:Y:S02]  /*83d0*/  CS2R R58, SRZ ;  /* 0x00000000003a7805 */ /* 0x000fe4000001ff00 */
[----:B------:R-:W-:Y:S02]  /*83e0*/  CS2R R56, SRZ ;  /* 0x0000000000387805 */ /* 0x000fe4000001ff00 */
[----:B------:R-:W-:Y:S02]  /*83f0*/  CS2R R66, SRZ ;  /* 0x0000000000427805 */ /* 0x000fe4000001ff00 */
[----:B------:R-:W-:Y:S02]  /*8400*/  CS2R R64, SRZ ;  /* 0x0000000000407805 */ /* 0x000fe4000001ff00 */
[----:B------:R-:W-:Y:S02]  /*8410*/  CS2R R74, SRZ ;  /* 0x00000000004a7805 */ /* 0x000fe4000001ff00 */
[----:B------:R-:W-:Y:S01]  /*8420*/  CS2R R72, SRZ ;  /* 0x0000000000487805 */ /* 0x000fe2000001ff00 */
[----:B------:R-:W-:Y:S06]  /*8430*/  @P1 BRA `(.L_x_117) ;  /* 0x00000000000c1947 */ /* 0x000fec0003800000 */
[----:B------:R-:W-:Y:S04]  /*8440*/  SHF.L.U32 R3, R46, 0x1f, RZ ;  /* 0x0000001f2e037819 */ /* 0x000fe800000006ff */
[----:B------:R-:W1:Y:S02]  /*8450*/  SYNCS.PHASECHK.TRANS64.TRYWAIT P1, [R0+URZ+0x140], R3 ;  /* 0x00014003000075a7 */ /* 0x000e6400080211ff */
[----:B-1----:R-:W-:Y:S05]  /*8460*/  @!P1 BRA `(.L_x_118) ;  /* 0x0000002800c09947 */ /* 0x002fea0003800000 */
.L_x_117:
[----:B------:R-:W-:Y:S05]  /*8470*/  BSYNC B0 ;  /* 0x0000000000007941 */ /* 0x000fea0003800000 */
.L_x_116:
[----:B------:R3:W1:Y:S01]  /*8480*/  @P0 LDS.128 R48, [R107] ;  /* 0x000000006b300984 */ /* 0x0006620000000c00 */
[----:B------:R-:W-:Y:S03]  /*8490*/  UIADD3 UR4, UPT, UPT, UR53, 0x1, URZ ;  /* 0x0000000135047890 */ /* 0x000fe6000fffe0ff */
[----:B------:R3:W1:Y:S01]  /*84a0*/  @P0 LDS.128 R56, [R112+0x10] ;  /* 0x0000100070380984 */ /* 0x0006620000000c00 */
[----:B------:R-:W-:Y:S03]  /*84b0*/  UISETP.NE.AND UP0, UPT, UR4, 0x3, UPT ;  /* 0x000000030400788c */ /* 0x000fe6000bf05270 */
[----:B------:R3:W1:Y:S01]  /*84c0*/  @P0 LDS.128 R64, [R106+0x20] ;  /* 0x000020006a400984 */ /* 0x0006620000000c00 */
[----:B------:R-:W-:Y:S02]  /*84d0*/  USEL UR5, URZ, 0x1, UP0 ;  /* 0x00000001ff057887 */ /* 0x000fe40008000000 */
[----:B------:R-:W-:Y:S01]  /*84e0*/  USEL UR4, UR4, URZ, UP0 ;  /* 0x000000ff04047287 */ /* 0x000fe20008000000 */
[----:B------:R3:W1:Y:S03]  /*84f0*/  @P0 LDS.128 R72, [R47+0x10] ;  /* 0x000010002f480984 */ /* 0x0006660000000c00 */
[----:B------:R-:W-:Y:S02]  /*8500*/  LOP3.LUT R46, R46, UR5, RZ, 0x3c, !PT ;  /* 0x000000052e2e7c12 */ /* 0x000fe4000f8e3cff */
[----:B------:R-:W-:Y:S02]  /*8510*/  MOV R115, UR4 ;  /* 0x0000000400737c02 */ /* 0x000fe40008000f00 */
.L_x_115:
[----:B------:R-:W-:Y:S05]  /*8520*/  BSYNC B1 ;  /* 0x0000000000017941 */ /* 0x000fea0003800000 */
.L_x_114:
[----:B-1----:R-:W-:Y:S04]  /*8530*/  SHF.R.U32.HI R3, RZ, 0x15, R39 ;  /* 0x00000015ff037819 */ /* 0x002fe80000011627 */
[----:B------:R-:W-:Y:S01]  /*8540*/  LOP3.LUT P0, RZ, R3, 0x3, R92, 0x48, !PT ;  /* 0x0000000303ff7812 */ /* 0x000fe2000780485c */
[----:B------:R-:W-:Y:S01]  /*8550*/  @!UPT UIADD3 URZ, UPT, UPT, URZ, URZ, URZ ;  /* 0x000000fffffff290 */ /* 0x000fe2000fffe0ff */
[----:B----4-:R-:W-:Y:S11]  /*8560*/  @P3 BRA `(.L_x_119) ;  /* 0x0000000000083947 */ /* 0x010ff60003800000 */
[----:B------:R-:W1:Y:S02]  /*8570*/  SYNCS.PHASECHK.TRANS64.TRYWAIT P1, [R103+URZ+0x190], R4 ;  /* 0x00019004670075a7 */ /* 0x000e6400080211ff */
[----:B-1----:R-:W-:Y:S05]  /*8580*/  @!P1 BRA `(.L_x_120) ;  /* 0x00000028008c9947 */ /* 0x002fea0003800000 */
.L_x_119:
[----:B------:R-:W-:Y:S05]  /*8590*/  @!P0 BRA `(.L_x_121) ;  /* 0x0000000000408947 */ /* 0x000fea0003800000 */
[----:B------:R-:W4:Y:S01]  /*85a0*/  LDCU.64 UR8, c[0x4][0x70] ;  /* 0x01000e00ff0877ac */ /* 0x000f220008000a00 */
[----:B------:R-:W-:Y:S01]  /*85b0*/  MOV R3, 0x0 ;  /* 0x0000000000037802 */ /* 0x000fe20000000f00 */
[----:B------:R-:W-:Y:S02]  /*85c0*/  HFMA2 R12, -RZ, RZ, 0, 5.9604644775390625e-08 ;  /* 0x00000001ff0c7431 */ /* 0x000fe400000001ff */
[----:B------:R-:W-:Y:S02]  /*85d0*/  IMAD.MOV.U32 R8, RZ, RZ, 0x192 ;  /* 0x00000192ff087424 */ /* 0x000fe400078e00ff */
[----:B------:R-:W-:Y:S01]  /*85e0*/  IMAD.MOV.U32 R13, RZ, RZ, RZ ;  /* 0x000000ffff0d7224 */ /* 0x000fe200078e00ff */
[----:B------:R-:W5:Y:S01]  /*85f0*/  LDCU.64 UR6, c[0x4][0x78] ;  /* 0x01000f00ff0677ac */ /* 0x000f620008000a00 */
[----:B------:R-:W2:Y:S01]  /*8600*/  LDC.64 R2, c[0x4][R3] ;  /* 0x0100000003027b82 */ /* 0x000ea20000000a00 */
[----:B------:R-:W3:Y:S01]  /*8610*/  LDCU.64 UR4, c[0x4][0x10] ;  /* 0x01000200ff0477ac */ /* 0x000ee20008000a00 */
[----:B----4-:R-:W-:Y:S01]  /*8620*/  MOV R5, UR9 ;  /* 0x0000000900057c02 */ /* 0x010fe20008000f00 */
[----:B-1----:R-:W-:Y:S01]  /*8630*/  IMAD.U32 R4, RZ, RZ, UR8 ;  /* 0x00000008ff047e24 */ /* 0x002fe2000f8e00ff */
[----:B-----5:R-:W-:Y:S01]  /*8640*/  MOV R7, UR7 ;  /* 0x0000000700077c02 */ /* 0x020fe20008000f00 */
[----:B------:R-:W-:Y:S01]  /*8650*/  IMAD.U32 R6, RZ, RZ, UR6 ;  /* 0x00000006ff067e24 */ /* 0x000fe2000f8e00ff */
[----:B---3--:R-:W-:Y:S01]  /*8660*/  MOV R11, UR5 ;  /* 0x00000005000b7c02 */ /* 0x008fe20008000f00 */
[----:B------:R-:W-:Y:S02]  /*8670*/  IMAD.U32 R10, RZ, RZ, UR4 ;  /* 0x00000004ff0a7e24 */ /* 0x000fe4000f8e00ff */
[----:B------:R-:W-:Y:S07]  /*8680*/  LEPC R20, `(.L_x_121) ;  /* 0x000000001014794e */ /* 0x000fee0000000000 */
[----:B--2---:R-:W-:Y:S05]  /*8690*/  CALL.ABS.NOINC R2 ;  /* 0x0000000002007343 */ /* 0x004fea0003c00000 */
.L_x_121:
[----:B------:R-:W-:Y:S05]  /*86a0*/  WARPSYNC.ALL ;  /* 0x0000000000007948 */ /* 0x000fea0003800000 */
[----:B------:R-:W-:Y:S01]  /*86b0*/  R2UR UR4, R39 ;  /* 0x00000000270472ca */ /* 0x000fe200000e0000 */
[--C-:B------:R-:W-:Y:S01]  /*86c0*/  HADD2.F32 R40, -RZ, R48.reuse.H0_H0 ;  /* 0x20000030ff287230 */ /* 0x100fe20000004100 */
[----:B------:R-:W-:Y:S01]  /*86d0*/  ISETP.NE.AND P1, PT, R90, RZ, PT ;  /* 0x000000ff5a00720c */ /* 0x000fe20003f25270 */
[----:B------:R-:W-:Y:S01]  /*86e0*/  HADD2.F32 R43, -RZ, R48.H1_H1 ;  /* 0x30000030ff2b7230 */ /* 0x000fe20000004100 */
[----:B------:R-:W-:Y:S01]  /*86f0*/  BSSY.RECONVERGENT B0, `(.L_x_122) ;  /* 0x0000085000007945 */ /* 0x000fe20003800200 */
[----:B------:R-:W-:Y:S02]  /*8700*/  HADD2.F32 R42, -RZ, R49.H1_H1 ;  /* 0x30000031ff2a7230 */ /* 0x000fe40000004100 */
[----:B------:R-:W-:Y:S02]  /*8710*/  HADD2.F32 R45, -RZ, R51.H0_H0 ;  /* 0x20000033ff2d7230 */ /* 0x000fe40000004100 */
[----:B------:R-:W-:Y:S04]  /*8720*/  HADD2.F32 R44, -RZ, R75.H1_H1 ;  /* 0x3000004bff2c7230 */ /* 0x000fe80000004100 */
[----:B-1----:R-:W2:Y:S02]  /*8730*/  LDTM.x32 R4, tmem[UR4] ;  /* 0x00000004000479ee */ /* 0x002ea400082c0000 */
[C---:B--2---:R-:W-:Y:S01]  /*8740*/  FMUL R0, R38.reuse, R4 ;  /* 0x0000000426007220 */ /* 0x044fe20000400000 */
[C---:B------:R-:W-:Y:S01]  /*8750*/  FMUL R2, R38.reuse, R5 ;  /* 0x0000000526027220 */ /* 0x040fe20000400000 */
[C---:B------:R-:W-:Y:S01]  /*8760*/  FMUL R3, R38.reuse, R6 ;  /* 0x0000000626037220 */ /* 0x040fe20000400000 */
[C---:B------:R-:W-:Y:S01]  /*8770*/  FMUL R7, R38.reuse, R7 ;  /* 0x0000000726077220 */ /* 0x040fe20000400000 */
[C---:B------:R-:W-:Y:S01]  /*8780*/  FFMA R0, R41.reuse, R40, R0 ;  /* 0x0000002829007223 */ /* 0x040fe20000000000 */
[----:B------:R-:W-:Y:S02]  /*8790*/  HADD2.F32 R40, -RZ, R49.H0_H0 ;  /* 0x20000031ff287230 */ /* 0x000fe40000004100 */
[C---:B------:R-:W-:Y:S01]  /*87a0*/  FFMA R2, R41.reuse, R43, R2 ;  /* 0x0000002b29027223 */ /* 0x040fe20000000002 */
[--C-:B------:R-:W-:Y:S02]  /*87b0*/  HADD2.F32 R43, -RZ, R50.reuse.H0_H0 ;  /* 0x20000032ff2b7230 */ /* 0x100fe40000004100 */
[C---:B------:R-:W-:Y:S01]  /*87c0*/  FMUL R4, R38.reuse, R8 ;  /* 0x0000000826047220 */ /* 0x040fe20000400000 */
[----:B------:R-:W-:Y:S01]  /*87d0*/  FMUL R5, R38, R9 ;  /* 0x0000000926057220 */ /* 0x000fe20000400000 */
[C---:B------:R-:W-:Y:S01]  /*87e0*/  FFMA R3, R41.reuse, R40, R3 ;  /* 0x0000002829037223 */ /* 0x040fe20000000003 */
[----:B------:R-:W-:Y:S01]  /*87f0*/  HADD2.F32 R40, -RZ, R50.H1_H1 ;  /* 0x30000032ff287230 */ /* 0x000fe20000004100 */
[----:B------:R-:W-:Y:S01]  /*8800*/  F2FP.F16.F32.PACK_AB R52, R2, R0 ;  /* 0x000000000234723e */ /* 0x000fe200000000ff */
[C---:B------:R-:W-:Y:S01]  /*8810*/  FFMA R7, R41.reuse, R42, R7 ;  /* 0x0000002a29077223 */ /* 0x040fe20000000007 */
[C---:B------:R-:W-:Y:S01]  /*8820*/  FFMA R4, R41.reuse, R43, R4 ;  /* 0x0000002b29047223 */ /* 0x040fe20000000004 */
[C---:B------:R-:W-:Y:S01]  /*8830*/  FMUL R6, R38.reuse, R10 ;  /* 0x0000000a26067220 */ /* 0x040fe20000400000 */
[----:B------:R-:W-:Y:S02]  /*8840*/  HADD2.F32 R42, -RZ, R51.H1_H1 ;  /* 0x30000033ff2a7230 */ /* 0x000fe40000004100 */
[----:B------:R-:W-:Y:S01]  /*8850*/  FFMA R5, R41, R40, R5 ;  /* 0x0000002829057223 */ /* 0x000fe20000000005 */
[----:B------:R-:W-:Y:S01]  /*8860*/  F2FP.F16.F32.PACK_AB R53, R7, R3 ;  /* 0x000000030735723e */ /* 0x000fe200000000ff */
[----:B------:R-:W-:Y:S01]  /*8870*/  FFMA R6, R41, R45, R6 ;  /* 0x0000002d29067223 */ /* 0x000fe20000000006 */
[C---:B------:R-:W-:Y:S01]  /*8880*/  FMUL R11, R38.reuse, R11 ;  /* 0x0000000b260b7220 */ /* 0x040fe20000400000 */
[--C-:B------:R-:W-:Y:S01]  /*8890*/  HADD2.F32 R40, -RZ, R56.reuse.H0_H0 ;  /* 0x20000038ff287230 */ /* 0x100fe20000004100 */
[----:B------:R-:W-:Y:S01]  /*88a0*/  F2FP.F16.F32.PACK_AB R54, R5, R4 ;  /* 0x000000040536723e */ /* 0x000fe200000000ff */
[C---:B------:R-:W-:Y:S01]  /*88b0*/  FMUL R8, R38.reuse, R12 ;  /* 0x0000000c26087220 */ /* 0x040fe20000400000 */
[C---:B------:R-:W-:Y:S01]  /*88c0*/  FFMA R11, R41.reuse, R42, R11 ;  /* 0x0000002a290b7223 */ /* 0x040fe2000000000b */
[----:B------:R-:W-:Y:S02]  /*88d0*/  HADD2.F32 R42, -RZ, R56.H1_H1 ;  /* 0x30000038ff2a7230 */ /* 0x000fe40000004100 */
[C---:B------:R-:W-:Y:S01]  /*88e0*/  FMUL R9, R38.reuse, R13 ;  /* 0x0000000d26097220 */ /* 0x040fe20000400000 */
[--C-:B------:R-:W-:Y:S02]  /*88f0*/  HADD2.F32 R43, -RZ, R57.reuse.H0_H0 ;  /* 0x20000039ff2b7230 */ /* 0x100fe40000004100 */
[----:B------:R-:W-:Y:S01]  /*8900*/  FFMA R8, R41, R40, R8 ;  /* 0x0000002829087223 */ /* 0x000fe20000000008 */
[----:B------:R-:W-:Y:S01]  /*8910*/  F2FP.F16.F32.PACK_AB R55, R11, R6 ;  /* 0x000000060b37723e */ /* 0x000fe200000000ff */
[----:B------:R-:W-:Y:S01]  /*8920*/  FFMA R9, R41, R42, R9 ;  /* 0x0000002a29097223 */ /* 0x000fe20000000009 */
[C---:B------:R-:W-:Y:S01]  /*8930*/  FMUL R10, R38.reuse, R14 ;  /* 0x0000000e260a7220 */ /* 0x040fe20000400000 */
[----:B------:R-:W-:Y:S02]  /*8940*/  HADD2.F32 R40, -RZ, R57.H1_H1 ;  /* 0x30000039ff287230 */ /* 0x000fe40000004100 */
[C---:B------:R-:W-:Y:S01]  /*8950*/  FMUL R15, R38.reuse, R15 ;  /* 0x0000000f260f7220 */ /* 0x040fe20000400000 */
[----:B------:R1:W-:Y:S01]  /*8960*/  STS.128 [R107], R52 ;  /* 0x000000346b007388 */ /* 0x0003e20000000c00 */
[----:B------:R-:W-:Y:S01]  /*8970*/  F2FP.F16.F32.PACK_AB R60, R9, R8 ;  /* 0x00000008093c723e */ /* 0x000fe200000000ff */
[C---:B------:R-:W-:Y:S01]  /*8980*/  FFMA R10, R41.reuse, R43, R10 ;  /* 0x0000002b290a7223 */ /* 0x040fe2000000000a */
[--C-:B------:R-:W-:Y:S02]  /*8990*/  HADD2.F32 R43, -RZ, R58.reuse.H0_H0 ;  /* 0x2000003aff2b7230 */ /* 0x100fe40000004100 */
[----:B------:R-:W-:Y:S01]  /*89a0*/  FFMA R15, R41, R40, R15 ;  /* 0x00000028290f7223 */ /* 0x000fe2000000000f */
[C---:B------:R-:W-:Y:S01]  /*89b0*/  FMUL R12, R38.reuse, R16 ;  /* 0x00000010260c7220 */ /* 0x040fe20000400000 */
[----:B------:R-:W-:Y:S02]  /*89c0*/  HADD2.F32 R42, -RZ, R58.H1_H1 ;  /* 0x3000003aff2a7230 */ /* 0x000fe40000004100 */
[C---:B------:R-:W-:Y:S01]  /*89d0*/  FMUL R13, R38.reuse, R17 ;  /* 0x00000011260d7220 */ /* 0x040fe20000400000 */
[--C-:B------:R-:W-:Y:S01]  /*89e0*/  HADD2.F32 R45, -RZ, R59.reuse.H0_H0 ;  /* 0x2000003bff2d7230 */ /* 0x100fe20000004100 */
[----:B------:R-:W-:Y:S01]  /*89f0*/  F2FP.F16.F32.PACK_AB R61, R15, R10 ;  /* 0x0000000a0f3d723e */ /* 0x000fe200000000ff */
[C---:B------:R-:W-:Y:S01]  /*8a00*/  FFMA R12, R41.reuse, R43, R12 ;  /* 0x0000002b290c7223 */ /* 0x040fe2000000000c */
[C---:B------:R-:W-:Y:S01]  /*8a10*/  FFMA R13, R41.reuse, R42, R13 ;  /* 0x0000002a290d7223 */ /* 0x040fe2000000000d */
[C---:B------:R-:W-:Y:S01]  /*8a20*/  FMUL R14, R38.reuse, R18 ;  /* 0x00000012260e7220 */ /* 0x040fe20000400000 */
[----:B------:R-:W-:Y:S02]  /*8a30*/  HADD2.F32 R40, -RZ, R59.H1_H1 ;  /* 0x3000003bff287230 */ /* 0x000fe40000004100 */
[C---:B------:R-:W-:Y:S01]  /*8a40*/  FMUL R19, R38.reuse, R19 ;  /* 0x0000001326137220 */ /* 0x040fe20000400000 */
[--C-:B------:R-:W-:Y:S02]  /*8a50*/  HADD2.F32 R43, -RZ, R64.reuse.H0_H0 ;  /* 0x20000040ff2b7230 */ /* 0x100fe40000004100 */
[C---:B------:R-:W-:Y:S01]  /*8a60*/  FFMA R14, R41.reuse, R45, R14 ;  /* 0x0000002d290e7223 */ /* 0x040fe2000000000e */
[C---:B------:R-:W-:Y:S01]  /*8a70*/  FMUL R16, R38.reuse, R20 ;  /* 0x0000001426107220 */ /* 0x040fe20000400000 */
[C---:B------:R-:W-:Y:S01]  /*8a80*/  FFMA R19, R41.reuse, R40, R19 ;  /* 0x0000002829137223 */ /* 0x040fe20000000013 */
[----:B------:R-:W-:Y:S02]  /*8a90*/  HADD2.F32 R40, -RZ, R64.H1_H1 ;  /* 0x30000040ff287230 */ /* 0x000fe40000004100 */
[C---:B------:R-:W-:Y:S01]  /*8aa0*/  FMUL R17, R38.reuse, R21 ;  /* 0x0000001526117220 */ /* 0x040fe20000400000 */
[--C-:B------:R-:W-:Y:S02]  /*8ab0*/  HADD2.F32 R45, -RZ, R65.reuse.H0_H0 ;  /* 0x20000041ff2d7230 */ /* 0x100fe40000004100 */
[C---:B------:R-:W-:Y:S01]  /*8ac0*/  FMUL R18, R38.reuse, R22 ;  /* 0x0000001626127220 */ /* 0x040fe20000400000 */
[----:B------:R-:W-:Y:S02]  /*8ad0*/  HADD2.F32 R42, -RZ, R65.H1_H1 ;  /* 0x30000041ff2a7230 */ /* 0x000fe40000004100 */
[C---:B------:R-:W-:Y:S01]  /*8ae0*/  FMUL R23, R38.reuse, R23 ;  /* 0x0000001726177220 */ /* 0x040fe20000400000 */
[C---:B------:R-:W-:Y:S01]  /*8af0*/  FFMA R16, R41.reuse, R43, R16 ;  /* 0x0000002b29107223 */ /* 0x040fe20000000010 */
[C---:B------:R-:W-:Y:S01]  /*8b00*/  FFMA R17, R41.reuse, R40, R17 ;  /* 0x0000002829117223 */ /* 0x040fe20000000011 */
[C---:B------:R-:W-:Y:S01]  /*8b10*/  FFMA R18, R41.reuse, R45, R18 ;  /* 0x0000002d29127223 */ /* 0x040fe20000000012 */
[C---:B------:R-:W-:Y:S01]  /*8b20*/  FFMA R23, R41.reuse, R42, R23 ;  /* 0x0000002a29177223 */ /* 0x040fe20000000017 */
[--C-:B------:R-:W-:Y:S02]  /*8b30*/  HADD2.F32 R40, -RZ, R66.reuse.H0_H0 ;  /* 0x20000042ff287230 */ /* 0x100fe40000004100 */
[C---:B------:R-:W-:Y:S01]  /*8b40*/  FMUL R20, R38.reuse, R24 ;  /* 0x0000001826147220 */ /* 0x040fe20000400000 */
[----:B------:R-:W-:Y:S02]  /*8b50*/  HADD2.F32 R42, -RZ, R66.H1_H1 ;  /* 0x30000042ff2a7230 */ /* 0x000fe40000004100 */
[C---:B------:R-:W-:Y:S01]  /*8b60*/  FMUL R21, R38.reuse, R25 ;  /* 0x0000001926157220 */ /* 0x040fe20000400000 */
[--C-:B------:R-:W-:Y:S02]  /*8b70*/  HADD2.F32 R43, -RZ, R67.reuse.H0_H0 ;  /* 0x20000043ff2b7230 */ /* 0x100fe40000004100 */
[C---:B------:R-:W-:Y:S01]  /*8b80*/  FMUL R22, R38.reuse, R26 ;  /* 0x0000001a26167220 */ /* 0x040fe20000400000 */
[C---:B------:R-:W-:Y:S01]  /*8b90*/  FFMA R20, R41.reuse, R40, R20 ;  /* 0x0000002829147223 */ /* 0x040fe20000000014 */
[C---:B------:R-:W-:Y:S01]  /*8ba0*/  FFMA R21, R41.reuse, R42, R21 ;  /* 0x0000002a29157223 */ /* 0x040fe20000000015 */
[----:B------:R-:W-:Y:S02]  /*8bb0*/  HADD2.F32 R40, -RZ, R67.H1_H1 ;  /* 0x30000043ff287230 */ /* 0x000fe40000004100 */
[----:B------:R-:W-:Y:S01]  /*8bc0*/  FFMA R22, R41, R43, R22 ;  /* 0x0000002b29167223 */ /* 0x000fe20000000016 */
[C---:B------:R-:W-:Y:S01]  /*8bd0*/  FMUL R27, R38.reuse, R27 ;  /* 0x0000001b261b7220 */ /* 0x040fe20000400000 */
[--C-:B------:R-:W-:Y:S02]  /*8be0*/  HADD2.F32 R43, -RZ, R72.reuse.H0_H0 ;  /* 0x20000048ff2b7230 */ /* 0x100fe40000004100 */
[C---:B------:R-:W-:Y:S01]  /*8bf0*/  FMUL R24, R38.reuse, R28 ;  /* 0x0000001c26187220 */ /* 0x040fe20000400000 */
[----:B------:R-:W-:Y:S02]  /*8c00*/  HADD2.F32 R42, -RZ, R72.H1_H1 ;  /* 0x30000048ff2a7230 */ /* 0x000fe40000004100 */
[C---:B------:R-:W-:Y:S01]  /*8c10*/  FMUL R25, R38.reuse, R29 ;  /* 0x0000001d26197220 */ /* 0x040fe20000400000 */
[--C-:B------:R-:W-:Y:S01]  /*8c20*/  HADD2.F32 R45, -RZ, R73.reuse.H0_H0 ;  /* 0x20000049ff2d7230 */ /* 0x100fe20000004100 */
[----:B------:R-:W-:Y:S01]  /*8c30*/  F2FP.F16.F32.PACK_AB R62, R13, R12 ;  /* 0x0000000c0d3e723e */ /* 0x000fe200000000ff */
[C---:B------:R-:W-:Y:S01]  /*8c40*/  FMUL R26, R38.reuse, R30 ;  /* 0x0000001e261a7220 */ /* 0x040fe20000400000 */
[----:B------:R-:W-:Y:S01]  /*8c50*/  F2FP.F16.F32.PACK_AB R63, R19, R14 ;  /* 0x0000000e133f723e */ /* 0x000fe200000000ff */
[C---:B------:R-:W-:Y:S01]  /*8c60*/  FFMA R27, R41.reuse, R40, R27 ;  /* 0x00000028291b7223 */ /* 0x040fe2000000001b */
[C---:B------:R-:W-:Y:S01]  /*8c70*/  FFMA R24, R41.reuse, R43, R24 ;  /* 0x0000002b29187223 */ /* 0x040fe20000000018 */
[----:B------:R-:W-:Y:S02]  /*8c80*/  HADD2.F32 R40, -RZ, R73.H1_H1 ;  /* 0x30000049ff287230 */ /* 0x000fe40000004100 */
[C---:B------:R-:W-:Y:S01]  /*8c90*/  FFMA R25, R41.reuse, R42, R25 ;  /* 0x0000002a29197223 */ /* 0x040fe20000000019 */
[----:B------:R1:W-:Y:S01]  /*8ca0*/  STS.128 [R112+0x10], R60 ;  /* 0x0000103c70007388 */ /* 0x0003e20000000c00 */
[C---:B------:R-:W-:Y:S01]  /*8cb0*/  FMUL R31, R38.reuse, R31 ;  /* 0x0000001f261f7220 */ /* 0x040fe20000400000 */
[--C-:B------:R-:W-:Y:S02]  /*8cc0*/  HADD2.F32 R43, -RZ, R74.reuse.H0_H0 ;  /* 0x2000004aff2b7230 */ /* 0x100fe40000004100 */
[C---:B------:R-:W-:Y:S01]  /*8cd0*/  FFMA R26, R41.reuse, R45, R26 ;  /* 0x0000002d291a7223 */ /* 0x040fe2000000001a */
[C---:B------:R-:W-:Y:S01]  /*8ce0*/  FMUL R28, R38.reuse, R32 ;  /* 0x00000020261c7220 */ /* 0x040fe20000400000 */
[----:B------:R-:W-:Y:S02]  /*8cf0*/  HADD2.F32 R42, -RZ, R74.H1_H1 ;  /* 0x3000004aff2a7230 */ /* 0x000fe40000004100 */
[C---:B------:R-:W-:Y:S01]  /*8d00*/  FMUL R29, R38.reuse, R33 ;  /* 0x00000021261d7220 */ /* 0x040fe20000400000 */
[----:B------:R-:W-:Y:S02]  /*8d10*/  HADD2.F32 R45, -RZ, R75.H0_H0 ;  /* 0x2000004bff2d7230 */ /* 0x000fe40000004100 */
[C---:B------:R-:W-:Y:S01]  /*8d20*/  FMUL R30, R38.reuse, R34 ;  /* 0x00000022261e7220 */ /* 0x040fe20000400000 */
[----:B------:R-:W-:Y:S01]  /*8d30*/  FFMA R31, R41, R40, R31 ;  /* 0x00000028291f7223 */ /* 0x000fe2000000001f */
[----:B------:R-:W-:Y:S01]  /*8d40*/  FMUL R35, R38, R35 ;  /* 0x0000002326237220 */ /* 0x000fe20000400000 */
[----:B------:R-:W-:Y:S01]  /*8d50*/  F2FP.F16.F32.PACK_AB R68, R17, R16 ;  /* 0x000000101144723e */ /* 0x000fe200000000ff */
[----:B------:R-:W-:Y:S01]  /*8d60*/  FFMA R28, R41, R43, R28 ;  /* 0x0000002b291c7223 */ /* 0x000fe2000000001c */
[----:B------:R-:W-:Y:S01]  /*8d70*/  F2FP.F16.F32.PACK_AB R69, R23, R18 ;  /* 0x000000121745723e */ /* 0x000fe200000000ff */
[----:B------:R-:W-:Y:S01]  /*8d80*/  FFMA R29, R41, R42, R29 ;  /* 0x0000002a291d7223 */ /* 0x000fe2000000001d */
[----:B------:R-:W-:Y:S01]  /*8d90*/  F2FP.F16.F32.PACK_AB R70, R21, R20 ;  /* 0x000000141546723e */ /* 0x000fe200000000ff */
[----:B------:R-:W-:Y:S01]  /*8da0*/  FFMA R30, R41, R45, R30 ;  /* 0x0000002d291e7223 */ /* 0x000fe2000000001e */
[----:B------:R-:W-:Y:S01]  /*8db0*/  F2FP.F16.F32.PACK_AB R71, R27, R22 ;  /* 0x000000161b47723e */ /* 0x000fe200000000ff */
[----:B------:R-:W-:Y:S01]  /*8dc0*/  FFMA R35, R41, R44, R35 ;  /* 0x0000002c29237223 */ /* 0x000fe20000000023 */
[----:B------:R-:W-:Y:S02]  /*8dd0*/  F2FP.F16.F32.PACK_AB R84, R25, R24 ;  /* 0x000000181954723e */ /* 0x000fe400000000ff */
[----:B------:R-:W-:Y:S01]  /*8de0*/  F2FP.F16.F32.PACK_AB R85, R31, R26 ;  /* 0x0000001a1f55723e */ /* 0x000fe200000000ff */
[----:B------:R1:W-:Y:S01]  /*8df0*/  STS.128 [R106+0x20], R68 ;  /* 0x000020446a007388 */ /* 0x0003e20000000c00 */
[----:B------:R-:W-:Y:S02]  /*8e00*/  F2FP.F16.F32.PACK_AB R86, R29, R28 ;  /* 0x0000001c1d56723e */ /* 0x000fe400000000ff */
[----:B------:R-:W-:Y:S05]  /*8e10*/  F2FP.F16.F32.PACK_AB R87, R35, R30 ;  /* 0x0000001e2357723e */ /* 0x000fea00000000ff */
[----:B------:R1:W-:Y:S01]  /*8e20*/  STS.128 [R47+0x10], R84 ;  /* 0x000010542f007388 */ /* 0x0003e20000000c00 */
[----:B------:R-:W-:Y:S01]  /*8e30*/  @!PT LDS RZ, [RZ] ;  /* 0x00000000fffff984 */ /* 0x000fe20000000800 */
[----:B------:R-:W-:Y:S01]  /*8e40*/  @!PT LDS RZ, [RZ] ;  /* 0x00000000fffff984 */ /* 0x000fe20000000800 */
[----:B------:R-:W-:Y:S01]  /*8e50*/  @!PT LDS RZ, [RZ] ;  /* 0x00000000fffff984 */ /* 0x000fe20000000800 */
[----:B------:R-:W-:Y:S01]  /*8e60*/  @!PT LDS RZ, [RZ] ;  /* 0x00000000fffff984 */ /* 0x000fe20000000800 */
[----:B------:R2:W-:Y:S07]  /*8e70*/  MEMBAR.ALL.CTA ;  /* 0x0000000000007992 */ /* 0x0005ee0000008000 */
[----:B--2---:R-:W2:Y:S02]  /*8e80*/  FENCE.VIEW.ASYNC.S ;  /* 0x00000000000073c6 */ /* 0x004ea40000000000 */
[----:B--2---:R-:W-:Y:S06]  /*8e90*/  BAR.SYNC.DEFER_BLOCKING 0x1, 0x80 ;  /* 0x0042000000007b1d */ /* 0x004fec0000010000 */
[----:B------:R-:W-:Y:S05]  /*8ea0*/  @P1 BRA `(.L_x_123) ;  /* 0x0000000000241947 */ /* 0x000fea0003800000 */
[----:B------:R-:W2:Y:S01]  /*8eb0*/  LDCU.64 UR6, c[0x0][0x348] ;  /* 0x00006900ff0677ac */ /* 0x000ea20008000a00 */
[----:B------:R-:W-:Y:S01]  /*8ec0*/  R2UR UR5, R113 ;  /* 0x00000000710572ca */ /* 0x000fe200000e0000 */
[----:B------:R-:W-:Y:S11]  /*8ed0*/  UMOV UR41, UR54 ;  /* 0x0000003600297c82 */ /* 0x000ff60008000000 */
[----:B------:R-:W-:Y:S01]  /*8ee0*/  @!UPT UIADD3 URZ, UPT, UPT, URZ, URZ, URZ ;  /* 0x000000fffffff290 */ /* 0x000fe2000fffe0ff */
[----:B------:R-:W-:Y:S02]  /*8ef0*/  UIADD3 UR40, UPT, UPT, UR52, 0x200, UR5 ;  /* 0x0000020034287890 */ /* 0x000fe4000fffe005 */
[----:B--2---:R-:W-:Y:S04]  /*8f00*/  UIADD3 UR4, UP0, UPT, UR6, 0x780, URZ ;  /* 0x0000078006047890 */ /* 0x004fe8000ff1e0ff */
[----:B------:R-:W-:Y:S09]  /*8f10*/  UIADD3.X UR5, UPT, UPT, URZ, UR7, URZ, UP0, !UPT ;  /* 0x00000007ff057290 */ /* 0x000ff200087fe4ff */
[----:B------:R2:W-:Y:S02]  /*8f20*/  UTMASTG.5D [UR40], [UR4] ;  /* 0x00000028040073b5 */ /* 0x0005e40008020000 */
[----:B--2---:R0:W-:Y:S02]  /*8f30*/  UTMACMDFLUSH ;  /* 0x00000000000079b7 */ /* 0x0041e40000000000 */
.L_x_123:
[----:B------:R-:W-:Y:S05]  /*8f40*/  BSYNC.RECONVERGENT B0 ;  /* 0x0000000000007941 */ /* 0x000fea0003800200 */
.L_x_122:
[----:B------:R-:W-:Y:S01]  /*8f50*/  UIADD3 UR50, UPT, UPT, UR53, 0x1, URZ ;  /* 0x0000000135327890 */ /* 0x000fe2000fffe0ff */
[----:B------:R-:W-:Y:S01]  /*8f60*/  ISETP.NE.AND P2, PT, R111, RZ, PT ;  /* 0x000000ff6f00720c */ /* 0x000fe20003f45270 */
[----:B------:R-:W-:Y:S02]  /*8f70*/  BSSY.RECONVERGENT B0, `(.L_x_124) ;  /* 0x0000006000007945 */ /* 0x000fe40003800200 */
[----:B------:R-:W-:Y:S01]  /*8f80*/  UISETP.NE.AND UP0, UPT, UR50, 0x3, UPT ;  /* 0x000000033200788c */ /* 0x000fe2000bf05270 */
[----:B------:R-:W-:Y:S03]  /*8f90*/  ISETP.NE.U32.OR P0, PT, R109, 0x1, !P2 ;  /* 0x000000016d00780c */ /* 0x000fe60005705470 */
[----:B------:R-:W-:Y:S01]  /*8fa0*/  USEL UR51, UR50, URZ, UP0 ;  /* 0x000000ff32337287 */ /* 0x000fe20008000000 */
[----:B------:R-:W-:Y:S11]  /*8fb0*/  @P1 BRA `(.L_x_125) ;  /* 0x0000000000041947 */ /* 0x000ff60003800000 */
[----:B------:R-:W-:Y:S04]  /*8fc0*/  DEPBAR.LE SB0, 0x1 ;  /* 0x000080400000791a */ /* 0x000fe80000000000 */
.L_x_125:
[----:B------:R-:W-:Y:S05]  /*8fd0*/  BSYNC.RECONVERGENT B0 ;  /* 0x0000000000007941 */ /* 0x000fea0003800200 */
.L_x_124:
[----:B------:R-:W-:Y:S01]  /*8fe0*/  BAR.SYNC.DEFER_BLOCKING 0x1, 0x80 ;  /* 0x0042000000007b1d */ /* 0x000fe20000010000 */
[----:B------:R-:W-:Y:S01]  /*8ff0*/  LEA R3, R115, UR52, 0x3 ;  /* 0x0000003473037c11 */ /* 0x000fe2000f8e18ff */
[----:B------:R-:W-:Y:S01]  /*9000*/  UISETP.NE.AND UP0, UPT, UR57, URZ, UPT ;  /* 0x000000ff3900728c */ /* 0x000fe2000bf05270 */
[----:B------:R-:W-:Y:S08]  /*9010*/  @P0 SHF.L.U32 R4, R46, 0x1f, RZ ;  /* 0x0000001f2e040819 */ /* 0x000ff000000006ff */
[----:B------:R-:W-:Y:S05]  /*9020*/  BRA.U !UP0, `(.L_x_126) ;  /* 0x0000000108287547 */ /* 0x000fea000b800000 */
[----:B------:R-:W2:Y:S01]  /*9030*/  S2R R0, SR_CgaCtaId ;  /* 0x0000000000007919 */ /* 0x000ea20000008800 */
[----:B------:R-:W-:Y:S01]  /*9040*/  ISETP.NE.U32.OR P1, PT, R109, 0x1, !P2 ;  /* 0x000000016d00780c */ /* 0x000fe20005725470 */
[----:B------:R-:W-:Y:S01]  /*9050*/  IMAD.U32 R2, RZ, RZ, UR55 ;  /* 0x00000037ff027e24 */ /* 0x000fe2000f8e00ff */
[----:B------:R-:W-:Y:S04]  /*9060*/  UIADD3 UR4, UPT, UPT, UR55, 0x1, URZ ;  /* 0x0000000137047890 */ /* 0x000fe8000fffe0ff */
[----:B------:R-:W-:Y:S04]  /*9070*/  UISETP.NE.AND UP0, UPT, UR4, 0x3, UPT ;  /* 0x000000030400788c */ /* 0x000fe8000bf05270 */
[----:B------:R-:W-:Y:S03]  /*9080*/  USEL UR55, UR4, URZ, UP0 ;  /* 0x000000ff04377287 */ /* 0x000fe60008000000 */
[----:B------:R-:W-:Y:S05]  /*9090*/  @P1 LEA R2, R2, UR52, 0x3 ;  /* 0x0000003402021c11 */ /* 0x000fea000f8e18ff */
[----:B------:R-:W-:Y:S05]  /*90a0*/  @P1 VIADD R5, R2, 0x158 ;  /* 0x0000015802051836 */ /* 0x000fea0000000000 */
[----:B--2---:R-:W-:Y:S04]  /*90b0*/  @P1 PRMT R0, R0, 0x654, R5 ;  /* 0x0000065400001816 */ /* 0x004fe80000000005 */
[----:B------:R2:W-:Y:S03]  /*90c0*/  @P1 SYNCS.ARRIVE.TRANS64.RED.A1T0 RZ, [R0+URZ], RZ ;  /* 0x000000ff00ff19a7 */ /* 0x0005e600081004ff */
.L_x_126:
[----:B------:R-:W4:Y:S01]  /*90d0*/  @P0 SYNCS.PHASECHK.TRANS64.TRYWAIT P1, [R3+URZ+0x140], R4 ;  /* 0x00014004030005a7 */ /* 0x000f2200080211ff */
[----:B------:R-:W-:Y:S01]  /*90e0*/  BSSY B1, `(.L_x_127) ;  /* 0x0000013000017945 */ /* 0x000fe20003800000 */
[----:B----4-:R-:W-:Y:S03]  /*90f0*/  @P0 SEL R114, RZ, 0x1, !P1 ;  /* 0x00000001ff720807 */ /* 0x010fe60004800000 */
[----:B------:R-:W-:Y:S05]  /*9100*/  @!P0 BRA `(.L_x_128) ;  /* 0x0000000000408947 */ /* 0x000fea0003800000 */
[----:B------:R-:W-:Y:S01]  /*9110*/  ISETP.NE.U32.AND P0, PT, R116, 0x1, PT ;  /* 0x000000017400780c */ /* 0x000fe20003f05070 */
[----:B------:R-:W-:Y:S01]  /*9120*/  BSSY B0, `(.L_x_129) ;  /* 0x000000a000007945 */ /* 0x000fe20003800000 */
[----:B------:R-:W-:Y:S11]  /*9130*/  ISETP.NE.AND P1, PT, R114, RZ, PT ;  /* 0x000000ff7200720c */ /* 0x000ff60003f25270 */
[----:B------:R-:W-:Y:S04]  /*9140*/  @P0 IMAD R115, R115, 0x2000, R102 ;  /* 0x0000200073730824 */ /* 0x000fe800078e0266 */
[----:B------:R-:W-:Y:S01]  /*9150*/  @P0 IMAD.IADD R4, R105, 0x1, R115 ;  /* 0x0000000169040824 */ /* 0x000fe200078e0273 */
[----:B------:R-:W-:Y:S03]  /*9160*/  @P0 IADD3 R2, PT, PT, R104, R115, RZ ;  /* 0x0000007368020210 */ /* 0x000fe60007ffe0ff */
[----:B--2---:R-:W-:Y:S01]  /*9170*/  @P0 IMAD.IADD R0, R101, 0x1, R4 ;  /* 0x0000000165000824 */ /* 0x004fe200078e0204 */
[----:B------:R-:W-:Y:S06]  /*9180*/  @P1 BRA `(.L_x_130) ;  /* 0x00000000000c1947 */ /* 0x000fec0003800000 */
[----:B------:R-:W-:Y:S04]  /*9190*/  SHF.L.U32 R46, R46, 0x1f, RZ ;  /* 0x0000001f2e2e7819 */ /* 0x000fe800000006ff */
[----:B------:R-:W2:Y:S02]  /*91a0*/  SYNCS.PHASECHK.TRANS64.TRYWAIT P1, [R3+URZ+0x140], R46 ;  /* 0x0001402e030075a7 */ /* 0x000ea400080211ff */
[----:B--2---:R-:W-:Y:S05]  /*91b0*/  @!P1 BRA `(.L_x_131) ;  /* 0x0000001c00949947 */ /* 0x004fea0003800000 */
.L_x_130:
[----:B------:R-:W-:Y:S05]  /*91c0*/  BSYNC B0 ;  /* 0x0000000000007941 */ /* 0x000fea0003800000 */
.L_x_129:
[----:B------:R4:W1:Y:S04]  /*91d0*/  @P0 LDS.128 R48, [R115] ;  /* 0x0000000073300984 */ /* 0x0008680000000c00 */
[----:B------:R4:W1:Y:S04]  /*91e0*/  @P0 LDS.128 R64, [R2+0x20] ;  /* 0x0000200002400984 */ /* 0x0008680000000c00 */
[----:B------:R4:W1:Y:S04]  /*91f0*/  @P0 LDS.128 R56, [R4+0x10] ;  /* 0x0000100004380984 */ /* 0x0008680000000c00 */
[----:B------:R4:W1:Y:S02]  /*9200*/  @P0 LDS.128 R72, [R0+0x10] ;  /* 0x0000100000480984 */ /* 0x0008640000000c00 */
.L_x_128:
[----:B------:R-:W-:Y:S05]  /*9210*/  BSYNC B1 ;  /* 0x0000000000017941 */ /* 0x000fea0003800000 */
.L_x_127:
[----:B--2---:R-:W-:Y:S05]  /*9220*/  VIADD R3, R39, 0x20 ;  /* 0x0000002027037836 */ /* 0x004fea0000000000 */
[----:B------:R-:W-:Y:S04]  /*9230*/  SHF.R.U32.HI R3, RZ, 0x15, R3 ;  /* 0x00000015ff037819 */ /* 0x000fe80000011603 */
[----:B------:R-:W-:Y:S11]  /*9240*/  LOP3.LUT P0, RZ, R3, 0x3, R92, 0x48, !PT ;  /* 0x0000000303ff7812 */ /* 0x000ff6000780485c */
[----:B------:R-:W-:Y:S02]  /*9250*/  @!UPT UIADD3 URZ, UPT, UPT, URZ, URZ, URZ ;  /* 0x000000fffffff290 */ /* 0x000fe4000fffe0ff */
[----:B------:R-:W-:Y:S05]  /*9260*/  @!P0 BRA `(.L_x_132) ;  /* 0x0000000000408947 */ /* 0x000fea0003800000 */
[----:B------:R-:W2:Y:S01]  /*9270*/  LDCU.64 UR8, c[0x4][0x70] ;  /* 0x01000e00ff0877ac */ /* 0x000ea20008000a00 */
[----:B------:R-:W-:Y:S01]  /*9280*/  MOV R3, 0x0 ;  /* 0x0000000000037802 */ /* 0x000fe20000000f00 */
[----:B------:R-:W-:Y:S02]  /*9290*/  HFMA2 R12, -RZ, RZ, 0, 5.9604644775390625e-08 ;  /* 0x00000001ff0c7431 */ /* 0x000fe400000001ff */
[----:B------:R-:W-:Y:S02]  /*92a0*/  IMAD.MOV.U32 R8, RZ, RZ, 0x192 ;  /* 0x00000192ff087424 */ /* 0x000fe400078e00ff */
[----:B------:R-:W-:Y:S01]  /*92b0*/  IMAD.MOV.U32 R13, RZ, RZ, RZ ;  /* 0x000000ffff0d7224 */ /* 0x000fe200078e00ff */
[----:B------:R-:W5:Y:S01]  /*92c0*/  LDCU.64 UR6, c[0x4][0x78] ;  /* 0x01000f00ff0677ac */ /* 0x000f620008000a00 */
[----:B----4-:R-:W4:Y:S01]  /*92d0*/  LDC.64 R2, c[0x4][R3] ;  /* 0x0100000003027b82 */ /* 0x010f220000000a00 */
[----:B------:R-:W3:Y:S01]  /*92e0*/  LDCU.64 UR4, c[0x4][0x10] ;  /* 0x01000200ff0477ac */ /* 0x000ee20008000a00 */
[----:B--2---:R-:W-:Y:S01]  /*92f0*/  MOV R5, UR9 ;  /* 0x0000000900057c02 */ /* 0x004fe20008000f00 */
[----:B------:R-:W-:Y:S01]  /*9300*/  IMAD.U32 R4, RZ, RZ, UR8 ;  /* 0x00000008ff047e24 */ /* 0x000fe2000f8e00ff */
[----:B-----5:R-:W-:Y:S01]  /*9310*/  MOV R7, UR7 ;  /* 0x0000000700077c02 */ /* 0x020fe20008000f00 */
[----:B------:R-:W-:Y:S01]  /*9320*/  IMAD.U32 R6, RZ, RZ, UR6 ;  /* 0x00000006ff067e24 */ /* 0x000fe2000f8e00ff */
[----:B---3--:R-:W-:Y:S01]  /*9330*/  MOV R11, UR5 ;  /* 0x00000005000b7c02 */ /* 0x008fe20008000f00 */
[----:B------:R-:W-:Y:S02]  /*9340*/  IMAD.U32 R10, RZ, RZ, UR4 ;  /* 0x00000004ff0a7e24 */ /* 0x000fe4000f8e00ff */
[----:B------:R-:W-:Y:S07]  /*9350*/  LEPC R20, `(.L_x_132) ;  /* 0x000000001014794e */ /* 0x000fee0000000000 */
[----:B-1--4-:R-:W-:Y:S05]  /*9360*/  CALL.ABS.NOINC R2 ;  /* 0x0000000002007343 */ /* 0x012fea0003c00000 */
.L_x_132:
[----:B------:R-:W-:Y:S01]  /*9370*/  ISETP.NE.AND P0, PT, R90, RZ, PT ;  /* 0x000000ff5a00720c */ /* 0x000fe20003f05270 */
[----:B------:R-:W-:Y:S05]  /*9380*/  WARPSYNC.ALL ;  /* 0x0000000000007948 */ /* 0x000fea0003800000 */
[----:B------:R-:W-:Y:S01]  /*9390*/  R2UR UR4, R39 ;  /* 0x00000000270472ca */ /* 0x000fe200000e0000 */
[--C-:B-1----:R-:W-:Y:S01]  /*93a0*/  HADD2.F32 R40, -RZ, R48.reuse.H0_H0 ;  /* 0x20000030ff287230 */ /* 0x102fe20000004100 */
[----:B------:R-:W-:Y:S01]  /*93b0*/  IADD3 R103, PT, PT, R103, 0x1a0, RZ ;  /* 0x000001a067677810 */ /* 0x000fe20007ffe0ff */
[----:B------:R-:W-:Y:S01]  /*93c0*/  HADD2.F32 R43, -RZ, R48.H1_H1 ;  /* 0x30000030ff2b7230 */ /* 0x000fe20000004100 */
[----:B------:R-:W-:Y:S01]  /*93d0*/  BSSY.RECONVERGENT B0, `(.L_x_133) ;  /* 0x000008b000007945 */ /* 0x000fe20003800200 */
[--C-:B------:R-:W-:Y:S01]  /*93e0*/  HADD2.F32 R42, -RZ, R49.reuse.H0_H0 ;  /* 0x20000031ff2a7230 */ /* 0x100fe20000004100 */
[----:B------:R-:W-:Y:S01]  /*93f0*/  LOP3.LUT R103, R103, 0xfefffff8, RZ, 0xc0, !PT ;  /* 0xfefffff867677812 */ /* 0x000fe200078ec0ff */
[----:B------:R-:W-:Y:S02]  /*9400*/  HADD2.F32 R44, -RZ, R49.H1_H1 ;  /* 0x30000031ff2c7230 */ /* 0x000fe40000004100 */
[--C-:B------:R-:W-:Y:S02]  /*9410*/  HADD2.F32 R45, -RZ, R50.reuse.H0_H0 ;  /* 0x20000032ff2d7230 */ /* 0x100fe40000004100 */
[----:B------:R-:W-:Y:S02]  /*9420*/  HADD2.F32 R46, -RZ, R50.H1_H1 ;  /* 0x30000032ff2e7230 */ /* 0x000fe40000004100 */
[----:B----4-:R-:W1:Y:S01]  /*9430*/  LDTM.x32 R4, tmem[UR4+0x20] ;  /* 0x00002004000479ee */ /* 0x010e6200082c0000 */
[----:B------:R-:W-:Y:S01]  /*9440*/  NOP ;  /* 0x0000000000007918 */ /* 0x000fe20000000000 */
[----:B-1----:R1:W-:Y:S01]  /*9450*/  SYNCS.ARRIVE.TRANS64.RED.A1T0 RZ, [R103+URZ], RZ ;  /* 0x000000ff67ff79a7 */ /* 0x0023e200081004ff */
[----:B------:R-:W-:Y:S01]  /*9460*/  USHF.L.U32 UR4, UR51, 0xd, URZ ;  /* 0x0000000d33047899 */ /* 0x000fe200080006ff */
[--C-:B---3--:R-:W-:Y:S02]  /*9470*/  HADD2.F32 R47, -RZ, R51.reuse.H0_H0 ;  /* 0x20000033ff2f7230 */ /* 0x108fe40000004100 */
[----:B------:R-:W-:Y:S02]  /*9480*/  HADD2.F32 R48, -RZ, R51.H1_H1 ;  /* 0x30000033ff307230 */ /* 0x000fe40000004100 */
[--C-:B------:R-:W-:Y:S01]  /*9490*/  HADD2.F32 R49, -RZ, R56.reuse.H0_H0 ;  /* 0x20000038ff317230 */ /* 0x100fe20000004100 */
[----:B------:R-:W-:Y:S01]  /*94a0*/  IADD3 R121, PT, PT, R102, UR4, RZ ;  /* 0x0000000466797c10 */ /* 0x000fe2000fffe0ff */
[----:B------:R-:W-:Y:S02]  /*94b0*/  HADD2.F32 R50, -RZ, R56.H1_H1 ;  /* 0x30000038ff327230 */ /* 0x000fe40000004100 */
[--C-:B------:R-:W-:Y:S01]  /*94c0*/  HADD2.F32 R51, -RZ, R57.reuse.H0_H0 ;  /* 0x20000039ff337230 */ /* 0x100fe20000004100 */
[-C--:B------:R-:W-:Y:S01]  /*94d0*/  IADD3 R120, PT, PT, R105, R121.reuse, RZ ;  /* 0x0000007969787210 */ /* 0x080fe20007ffe0ff */
[----:B------:R-:W-:Y:S01]  /*94e0*/  HADD2.F32 R52, -RZ, R57.H1_H1 ;  /* 0x30000039ff347230 */ /* 0x000fe20000004100 */
[----:B------:R-:W-:Y:S01]  /*94f0*/  IADD3 R121, PT, PT, R104, R121, RZ ;  /* 0x0000007968797210 */ /* 0x000fe20007ffe0ff */
[--C-:B------:R-:W-:Y:S01]  /*9500*/  HADD2.F32 R53, -RZ, R58.reuse.H0_H0 ;  /* 0x2000003aff357230 */ /* 0x100fe20000004100 */
[----:B------:R-:W-:Y:S01]  /*9510*/  IADD3 R122, PT, PT, R101, R120, RZ ;  /* 0x00000078657a7210 */ /* 0x000fe20007ffe0ff */
[----:B------:R-:W-:Y:S02]  /*9520*/  HADD2.F32 R54, -RZ, R58.H1_H1 ;  /* 0x3000003aff367230 */ /* 0x000fe40000004100 */
[--C-:B------:R-:W-:Y:S02]  /*9530*/  HADD2.F32 R55, -RZ, R59.reuse.H0_H0 ;  /* 0x2000003bff377230 */ /* 0x100fe40000004100 */
[----:B------:R-:W-:Y:S02]  /*9540*/  HADD2.F32 R56, -RZ, R59.H1_H1 ;  /* 0x3000003bff387230 */ /* 0x000fe40000004100 */
[C---:B------:R-:W-:Y:S01]  /*9550*/  FMUL R0, R38.reuse, R4 ;  /* 0x0000000426007220 */ /* 0x040fe20000400000 */
[C---:B------:R-:W-:Y:S01]  /*9560*/  FMUL R2, R38.reuse, R5 ;  /* 0x0000000526027220 */ /* 0x040fe20000400000 */
[C---:B------:R-:W-:Y:S01]  /*9570*/  FMUL R3, R38.reuse, R6 ;  /* 0x0000000626037220 */ /* 0x040fe20000400000 */
[C---:B------:R-:W-:Y:S01]  /*9580*/  FMUL R7, R38.reuse, R7 ;  /* 0x0000000726077220 */ /* 0x040fe20000400000 */
[C---:B------:R-:W-:Y:S01]  /*9590*/  FFMA R0, R41.reuse, R40, R0 ;  /* 0x0000002829007223 */ /* 0x040fe20000000000 */
[C---:B------:R-:W-:Y:S01]  /*95a0*/  FFMA R2, R41.reuse, R43, R2 ;  /* 0x0000002b29027223 */ /* 0x040fe20000000002 */
[C---:B------:R-:W-:Y:S01]  /*95b0*/  FFMA R3, R41.reuse, R42, R3 ;  /* 0x0000002a29037223 */ /* 0x040fe20000000003 */
[----:B------:R-:W-:Y:S01]  /*95c0*/  FFMA R7, R41, R44, R7 ;  /* 0x0000002c29077223 */ /* 0x000fe20000000007 */
[C---:B------:R-:W-:Y:S01]  /*95d0*/  FMUL R4, R38.reuse, R8 ;  /* 0x0000000826047220 */ /* 0x040fe20000400000 */
[----:B------:R-:W-:Y:S01]  /*95e0*/  FMUL R5, R38, R9 ;  /* 0x0000000926057220 */ /* 0x000fe20000400000 */
[----:B------:R-:W-:Y:S01]  /*95f0*/  F2FP.F16.F32.PACK_AB R84, R2, R0 ;  /* 0x000000000254723e */ /* 0x000fe200000000ff */
[C---:B------:R-:W-:Y:S01]  /*9600*/  FMUL R6, R38.reuse, R10 ;  /* 0x0000000a26067220 */ /* 0x040fe20000400000 */
[----:B------:R-:W-:Y:S01]  /*9610*/  F2FP.F16.F32.PACK_AB R85, R7, R3 ;  /* 0x000000030755723e */ /* 0x000fe200000000ff */
[C---:B------:R-:W-:Y:S01]  /*9620*/  FFMA R4, R41.reuse, R45, R4 ;  /* 0x0000002d29047223 */ /* 0x040fe20000000004 */
[C---:B------:R-:W-:Y:S01]  /*9630*/  FFMA R5, R41.reuse, R46, R5 ;  /* 0x0000002e29057223 */ /* 0x040fe20000000005 */
[----:B------:R-:W-:Y:S01]  /*9640*/  FFMA R6, R41, R47, R6 ;  /* 0x0000002f29067223 */ /* 0x000fe20000000006 */
[C---:B------:R-:W-:Y:S01]  /*9650*/  FMUL R11, R38.reuse, R11 ;  /* 0x0000000b260b7220 */ /* 0x040fe20000400000 */
[C---:B------:R-:W-:Y:S01]  /*9660*/  FMUL R8, R38.reuse, R12 ;  /* 0x0000000c26087220 */ /* 0x040fe20000400000 */
[C---:B------:R-:W-:Y:S01]  /*9670*/  FMUL R9, R38.reuse, R13 ;  /* 0x0000000d26097220 */ /* 0x040fe20000400000 */
[----:B------:R-:W-:Y:S01]  /*9680*/  F2FP.F16.F32.PACK_AB R86, R5, R4 ;  /* 0x000000040556723e */ /* 0x000fe200000000ff */
[C---:B------:R-:W-:Y:S01]  /*9690*/  FFMA R11, R41.reuse, R48, R11 ;  /* 0x00000030290b7223 */ /* 0x040fe2000000000b */
[C---:B------:R-:W-:Y:S01]  /*96a0*/  FFMA R8, R41.reuse, R49, R8 ;  /* 0x0000003129087223 */ /* 0x040fe20000000008 */
[C---:B------:R-:W-:Y:S01]  /*96b0*/  FFMA R9, R41.reuse, R50, R9 ;  /* 0x0000003229097223 */ /* 0x040fe20000000009 */
[C---:B------:R-:W-:Y:S01]  /*96c0*/  FMUL R10, R38.reuse, R14 ;  /* 0x0000000e260a7220 */ /* 0x040fe20000400000 */
[C---:B------:R-:W-:Y:S01]  /*96d0*/  FMUL R15, R38.reuse, R15 ;  /* 0x0000000f260f7220 */ /* 0x040fe20000400000 */
[C---:B------:R-:W-:Y:S01]  /*96e0*/  FMUL R12, R38.reuse, R16 ;  /* 0x00000010260c7220 */ /* 0x040fe20000400000 */
[C---:B------:R-:W-:Y:S01]  /*96f0*/  FMUL R13, R38.reuse, R17 ;  /* 0x00000011260d7220 */ /* 0x040fe20000400000 */
[C---:B------:R-:W-:Y:S01]  /*9700*/  FFMA R10, R41.reuse, R51, R10 ;  /* 0x00000033290a7223 */ /* 0x040fe2000000000a */
[C---:B------:R-:W-:Y:S01]  /*9710*/  FMUL R14, R38.reuse, R18 ;  /* 0x00000012260e7220 */ /* 0x040fe20000400000 */
[----:B------:R-:W-:Y:S01]  /*9720*/  FFMA R15, R41, R52, R15 ;  /* 0x00000034290f7223 */ /* 0x000fe2000000000f */
[--C-:B------:R-:W-:Y:S02]  /*9730*/  HADD2.F32 R57, -RZ, R64.reuse.H0_H0 ;  /* 0x20000040ff397230 */ /* 0x100fe40000004100 */
[C---:B------:R-:W-:Y:S01]  /*9740*/  FMUL R19, R38.reuse, R19 ;  /* 0x0000001326137220 */ /* 0x040fe20000400000 */
[----:B------:R-:W-:Y:S01]  /*9750*/  F2FP.F16.F32.PACK_AB R87, R11, R6 ;  /* 0x000000060b57723e */ /* 0x000fe200000000ff */
[C---:B------:R-:W-:Y:S01]  /*9760*/  FFMA R12, R41.reuse, R53, R12 ;  /* 0x00000035290c7223 */ /* 0x040fe2000000000c */
[----:B------:R-:W-:Y:S02]  /*9770*/  HADD2.F32 R58, -RZ, R64.H1_H1 ;  /* 0x30000040ff3a7230 */ /* 0x000fe40000004100 */
[C---:B------:R-:W-:Y:S01]  /*9780*/  FMUL R16, R38.reuse, R20 ;  /* 0x0000001426107220 */ /* 0x040fe20000400000 */
[C---:B------:R-:W-:Y:S01]  /*9790*/  FFMA R13, R41.reuse, R54, R13 ;  /* 0x00000036290d7223 */ /* 0x040fe2000000000d */
[----:B------:R1:W-:Y:S01]  /*97a0*/  STS.128 [R102+UR4], R84 ;  /* 0x0000005466007988 */ /* 0x0003e20008000c04 */
[--C-:B------:R-:W-:Y:S02]  /*97b0*/  HADD2.F32 R59, -RZ, R65.reuse.H0_H0 ;  /* 0x20000041ff3b7230 */ /* 0x100fe40000004100 */
[C---:B------:R-:W-:Y:S01]  /*97c0*/  FMUL R17, R38.reuse, R21 ;  /* 0x0000001526117220 */ /* 0x040fe20000400000 */
[C---:B------:R-:W-:Y:S01]  /*97d0*/  FFMA R14, R41.reuse, R55, R14 ;  /* 0x00000037290e7223 */ /* 0x040fe2000000000e */
[----:B------:R-:W-:Y:S02]  /*97e0*/  HADD2.F32 R60, -RZ, R65.H1_H1 ;  /* 0x30000041ff3c7230 */ /* 0x000fe40000004100 */
[C---:B------:R-:W-:Y:S01]  /*97f0*/  FMUL R18, R38.reuse, R22 ;  /* 0x0000001626127220 */ /* 0x040fe20000400000 */
[C---:B------:R-:W-:Y:S01]  /*9800*/  FFMA R19, R41.reuse, R56, R19 ;  /* 0x0000003829137223 */ /* 0x040fe20000000013 */
        /* <DEDUP_REMOVED lines=11> */
[----:B------:R-:W-:Y:S01]  /*98c0*/  FFMA R23, R41, R60, R23 ;  /* 0x0000003c29177223 */ /* 0x000fe20000000017 */
[--C-:B------:R-:W-:Y:S02]  /*98d0*/  HADD2.F32 R65, -RZ, R72.reuse.H0_H0 ;  /* 0x20000048ff417230 */ /* 0x100fe40000004100 */
[C---:B------:R-:W-:Y:S01]  /*98e0*/  FMUL R27, R38.reuse, R27 ;  /* 0x0000001b261b7220 */ /* 0x040fe20000400000 */
[----:B------:R-:W-:Y:S01]  /*98f0*/  F2FP.F16.F32.PACK_AB R104, R9, R8 ;  /* 0x000000080968723e */ /* 0x000fe200000000ff */
[----:B------:R-:W-:Y:S01]  /*9900*/  FFMA R20, R41, R61, R20 ;  /* 0x0000003d29147223 */ /* 0x000fe20000000014 */
[----:B------:R-:W-:Y:S01]  /*9910*/  F2FP.F16.F32.PACK_AB R105, R15, R10 ;  /* 0x0000000a0f69723e */ /* 0x000fe200000000ff */
[----:B------:R-:W-:Y:S01]  /*9920*/  HADD2.F32 R66, -RZ, R72.H1_H1 ;  /* 0x30000048ff427230 */ /* 0x000fe20000004100 */
[----:B------:R-:W-:Y:S01]  /*9930*/  F2FP.F16.F32.PACK_AB R106, R13, R12 ;  /* 0x0000000c0d6a723e */ /* 0x000fe200000000ff */
[C---:B------:R-:W-:Y:S01]  /*9940*/  FMUL R24, R38.reuse, R28 ;  /* 0x0000001c26187220 */ /* 0x040fe20000400000 */
[----:B------:R-:W-:Y:S01]  /*9950*/  F2FP.F16.F32.PACK_AB R107, R19, R14 ;  /* 0x0000000e136b723e */ /* 0x000fe200000000ff */
[C---:B------:R-:W-:Y:S01]  /*9960*/  FFMA R21, R41.reuse, R62, R21 ;  /* 0x0000003e29157223 */ /* 0x040fe20000000015 */
[--C-:B------:R-:W-:Y:S02]  /*9970*/  HADD2.F32 R67, -RZ, R73.reuse.H0_H0 ;  /* 0x20000049ff437230 */ /* 0x100fe40000004100 */
[C---:B------:R-:W-:Y:S01]  /*9980*/  FMUL R25, R38.reuse, R29 ;  /* 0x0000001d26197220 */ /* 0x040fe20000400000 */
[C---:B------:R-:W-:Y:S01]  /*9990*/  FFMA R22, R41.reuse, R63, R22 ;  /* 0x0000003f29167223 */ /* 0x040fe20000000016 */
[----:B------:R1:W-:Y:S01]  /*99a0*/  STS.128 [R120+0x10], R104 ;  /* 0x0000106878007388 */ /* 0x0003e20000000c00 */
        /* <DEDUP_REMOVED lines=39> */
[----:B------:R-:W-:Y:S02]  /*9c20*/  UIADD3 UR40, UPT, UPT, UR52, 0x200, UR4 ;  /* 0x0000020034287890 */ /* 0x000fe4000fffe004 */
[----:B------:R-:W-:Y:S02]  /*9c30*/  UIADD3 UR41, UPT, UPT, UR54, 0x20, URZ ;  /* 0x0000002036297890 */ /* 0x000fe4000fffe0ff */
[----:B--2---:R-:W-:Y:S04]  /*9c40*/  UIADD3 UR6, UP0, UPT, UR8, 0x780, URZ ;  /* 0x0000078008067890 */ /* 0x004fe8000ff1e0ff */
[----:B------:R-:W-:Y:S09]  /*9c50*/  UIADD3.X UR7, UPT, UPT, URZ, UR9, URZ, UP0, !UPT ;  /* 0x00000009ff077290 */ /* 0x000ff200087fe4ff */
[----:B------:R2:W-:Y:S02]  /*9c60*/  UTMASTG.5D [UR40], [UR6] ;  /* 0x00000028060073b5 */ /* 0x0005e40008020000 */
[----:B--2---:R0:W-:Y:S02]  /*9c70*/  UTMACMDFLUSH ;  /* 0x00000000000079b7 */ /* 0x0041e40000000000 */
.L_x_134:
[----:B------:R-:W-:Y:S05]  /*9c80*/  BSYNC.RECONVERGENT B0 ;  /* 0x0000000000007941 */ /* 0x000fea0003800200 */
.L_x_133:
[----:B------:R-:W-:Y:S01]  /*9c90*/  UIADD3 UR4, UPT, UPT, UR51, 0x1, URZ ;  /* 0x0000000133047890 */ /* 0x000fe2000fffe0ff */
[----:B------:R-:W-:Y:S03]  /*9ca0*/  BSSY.RECONVERGENT B0, `(.L_x_135) ;  /* 0x0000008000007945 */ /* 0x000fe60003800200 */
[----:B------:R-:W-:Y:S04]  /*9cb0*/  UISETP.NE.AND UP0, UPT, UR4, 0x3, UPT ;  /* 0x000000030400788c */ /* 0x000fe8000bf05270 */
[----:B------:R-:W-:Y:S02]  /*9cc0*/  UISETP.EQ.XOR UP1, UPT, UR50, 0x3, !UP0 ;  /* 0x000000033200788c */ /* 0x000fe4000c722a70 */
[----:B------:R-:W-:Y:S02]  /*9cd0*/  USEL UR53, UR4, URZ, UP0 ;  /* 0x000000ff04357287 */ /* 0x000fe40008000000 */
[----:B------:R-:W-:Y:S04]  /*9ce0*/  USEL UR5, URZ, 0x1, !UP1 ;  /* 0x00000001ff057887 */ /* 0x000fe8000c800000 */
[----:B------:R-:W-:Y:S01]  /*9cf0*/  ULOP3.LUT UR58, UR58, UR5, URZ, 0x3c, !UPT ;  /* 0x000000053a3a7292 */ /* 0x000fe2000f8e3cff */
[----:B------:R-:W-:Y:S11]  /*9d00*/  @P0 BRA `(.L_x_136) ;  /* 0x0000000000040947 */ /* 0x000ff60003800000 */
[----:B------:R-:W-:Y:S04]  /*9d10*/  DEPBAR.LE SB0, 0x1 ;  /* 0x000080400000791a */ /* 0x000fe80000000000 */
.L_x_136:
[----:B------:R-:W-:Y:S05]  /*9d20*/  BSYNC.RECONVERGENT B0 ;  /* 0x0000000000007941 */ /* 0x000fea0003800200 */
.L_x_135:
[----:B------:R-:W-:Y:S01]  /*9d30*/  BAR.SYNC.DEFER_BLOCKING 0x1, 0x80 ;  /* 0x0042000000007b1d */ /* 0x000fe20000010000 */
[----:B------:R-:W-:Y:S01]  /*9d40*/  UISETP.NE.AND UP0, UPT, UR57, -0x2, UPT ;  /* 0xfffffffe3900788c */ /* 0x000fe2000bf05270 */
[----:B------:R-:W-:Y:S08]  /*9d50*/  IADD3 R0, PT, PT, R36, 0x1, RZ ;  /* 0x0000000124007810 */ /* 0x000ff00007ffe0ff */
[----:B------:R-:W-:Y:S05]  /*9d60*/  BRA.U !UP0, `(.L_x_137) ;  /* 0x00000001082c7547 */ /* 0x000fea000b800000 */
[----:B------:R-:W2:Y:S01]  /*9d70*/  S2R R2, SR_CgaCtaId ;  /* 0x0000000000027919 */ /* 0x000ea20000008800 */
[----:B------:R-:W-:Y:S01]  /*9d80*/  ISETP.NE.AND P0, PT, R111, RZ, PT ;  /* 0x000000ff6f00720c */ /* 0x000fe20003f05270 */
[----:B------:R-:W-:Y:S01]  /*9d90*/  IMAD.U32 R3, RZ, RZ, UR55 ;  /* 0x00000037ff037e24 */ /* 0x000fe2000f8e00ff */
[----:B------:R-:W-:Y:S02]  /*9da0*/  UIADD3 UR4, UPT, UPT, UR55, 0x1, URZ ;  /* 0x0000000137047890 */ /* 0x000fe4000fffe0ff */
[----:B------:R-:W-:Y:S02]  /*9db0*/  ISETP.NE.U32.OR P0, PT, R109, 0x1, !P0 ;  /* 0x000000016d00780c */ /* 0x000fe40004705470 */
[----:B------:R-:W-:Y:S04]  /*9dc0*/  UISETP.NE.AND UP0, UPT, UR4, 0x3, UPT ;  /* 0x000000030400788c */ /* 0x000fe8000bf05270 */
[----:B------:R-:W-:Y:S07]  /*9dd0*/  USEL UR55, UR4, URZ, UP0 ;  /* 0x000000ff04377287 */ /* 0x000fee0008000000 */
[----:B------:R-:W-:Y:S05]  /*9de0*/  @P0 LEA R3, R3, UR52, 0x3 ;  /* 0x0000003403030c11 */ /* 0x000fea000f8e18ff */
[----:B------:R-:W-:Y:S05]  /*9df0*/  @P0 VIADD R3, R3, 0x158 ;  /* 0x0000015803030836 */ /* 0x000fea0000000000 */
[----:B--2---:R-:W-:Y:S04]  /*9e00*/  @P0 PRMT R2, R2, 0x654, R3 ;  /* 0x0000065402020816 */ /* 0x004fe80000000003 */
[----:B------:R2:W-:Y:S03]  /*9e10*/  @P0 SYNCS.ARRIVE.TRANS64.RED.A1T0 RZ, [R2+URZ], RZ ;  /* 0x000000ff02ff09a7 */ /* 0x0005e600081004ff */
.L_x_137:
[----:B------:R-:W-:Y:S01]  /*9e20*/  R2UR UR5, R96 ;  /* 0x00000000600572ca */ /* 0x000fe200000e0000 */
[----:B------:R-:W-:Y:S01]  /*9e30*/  UIADD3 UR57, UPT, UPT, UR57, 0x2, URZ ;  /* 0x0000000239397890 */ /* 0x000fe2000fffe0ff */
[----:B------:R-:W-:Y:S02]  /*9e40*/  R2UR UR4, R97 ;  /* 0x00000000610472ca */ /* 0x000fe400000e0000 */
[----:B------:R-:W-:Y:S02]  /*9e50*/  LOP3.LUT P0, RZ, R82, 0x1, RZ, 0xc0, !PT ;  /* 0x0000000152ff7812 */ /* 0x000fe4000780c0ff */
[----:B------:R-:W-:Y:S02]  /*9e60*/  R2UR UR50, R110 ;  /* 0x000000006e3272ca */ /* 0x000fe400000e0000 */
[----:B------:R-:W-:Y:S02]  /*9e70*/  ISETP.NE.AND P1, PT, R0, 0x2, PT ;  /* 0x000000020000780c */ /* 0x000fe40003f25270 */
[----:B------:R-:W-:Y:S02]  /*9e80*/  LOP3.LUT R88, R88, 0x1, RZ, 0x3c, !PT ;  /* 0x0000000158587812 */ /* 0x000fe400078e3cff */
[----:B--2---:R-:W-:Y:S01]  /*9e90*/  SEL R2, RZ, 0x1, P1 ;  /* 0x00000001ff027807 */ /* 0x004fe20000800000 */
[----:B------:R-:W-:Y:S01]  /*9ea0*/  UIADD3 UR22, UPT, UPT, UR36, UR5, URZ ;  /* 0x0000000524167290 */ /* 0x000fe2000fffe0ff */
[----:B------:R-:W-:Y:S01]  /*9eb0*/  SEL R36, R0, RZ, P1 ;  /* 0x000000ff00247207 */ /* 0x000fe20000800000 */
[----:B------:R-:W-:Y:S01]  /*9ec0*/  UIADD3 UR29, UPT, UPT, UR37, UR4, URZ ;  /* 0x00000004251d7290 */ /* 0x000fe2000fffe0ff */
[----:B------:R-:W-:Y:S01]  /*9ed0*/  LOP3.LUT R89, R89, R2, RZ, 0x3c, !PT ;  /* 0x0000000259597212 */ /* 0x000fe200078e3cff */
[----:B------:R-:W-:Y:S10]  /*9ee0*/  @P0 BRA `(.L_x_138) ;  /* 0xffffffd0001c0947 */ /* 0x000ff4000383ffff */
[----:B------:R-:W-:-:S13]  /*9ef0*/  R2UR UR4, R98 ;  /* 0x00000000620472ca */ /* 0x000fda00000e0000 */
[----:B------:R-:W-:-:S09]  /*9f00*/  UISETP.NE.AND UP0, UPT, UR4, URZ, UPT ;  /* 0x000000ff0400728c */ /* 0x000fd2000bf05270 */
[----:B------:R-:W-:Y:S05]  /*9f10*/  BRA.U !UP0, `(.L_x_139) ;  /* 0x0000000108487547 */ /* 0x000fea000b800000 */
[----:B------:R-:W2:Y:S02]  /*9f20*/  LDCU.64 UR4, c[0x0][0x990] ;  /* 0x00013200ff0477ac */ /* 0x000ea40008000a00 */
[----:B--2---:R-:W-:-:S04]  /*9f30*/  UISETP.NE.U32.AND UP0, UPT, UR4, URZ, UPT ;  /* 0x000000ff0400728c */ /* 0x004fc8000bf05070 */
[----:B------:R-:W-:-:S09]  /*9f40*/  UISETP.NE.AND.EX UP0, UPT, UR5, URZ, UPT, UP0 ;  /* 0x000000ff0500728c */ /* 0x000fd2000bf05300 */
[----:B------:R-:W-:Y:S05]  /*9f50*/  BRA.U UP0, `(.L_x_140) ;  /* 0x00000001000c7547 */ /* 0x000fea000b800000 */
[----:B------:R-:W-:-:S13]  /*9f60*/  FSETP.NEU.AND P0, PT, R41, RZ, PT ;  /* 0x000000ff2900720b */ /* 0x000fda0003f0d000 */
[----:B------:R-:W-:Y:S05]  /*9f70*/  @!P0 EXIT ;  /* 0x000000000000894d */ /* 0x000fea0003800000 */
[----:B------:R-:W-:Y:S05]  /*9f80*/  BRA `(.L_x_139) ;  /* 0x00000000002c7947 */ /* 0x000fea0003800000 */
.L_x_140:
[----:B------:R-:W-:Y:S01]  /*9f90*/  ISETP.NE.AND P0, PT, R108, RZ, PT ;  /* 0x000000ff6c00720c */ /* 0x000fe20003f05270 */
[----:B------:R-:W-:-:S12]  /*9fa0*/  BSSY.RECONVERGENT B0, `(.L_x_139) ;  /* 0x0000009000007945 */ /* 0x000fd80003800200 */
[----:B------:R-:W-:Y:S05]  /*9fb0*/  @P0 BRA `(.L_x_141) ;  /* 0x0000000000140947 */ /* 0x000fea0003800000 */
[----:B------:R-:W2:Y:S02]  /*9fc0*/  LDCU.64 UR4, c[0x0][0x988] ;  /* 0x00013100ff0477ac */ /* 0x000ea40008000a00 */
[----:B--2---:R-:W-:-:S04]  /*9fd0*/  ISETP.NE.U32.AND P0, PT, RZ, UR4, PT ;  /* 0x00000004ff007c0c */ /* 0x004fc8000bf05070 */
[----:B------:R-:W-:-:S13]  /*9fe0*/  ISETP.NE.AND.EX P0, PT, RZ, UR5, PT, P0 ;  /* 0x00000005ff007c0c */ /* 0x000fda000bf05300 */
[----:B------:R-:W-:Y:S05]  /*9ff0*/  @!P0 EXIT ;  /* 0x000000000000894d */ /* 0x000fea0003800000 */
[----:B------:R-:W-:Y:S05]  /*a000*/  BRA `(.L_x_142) ;  /* 0x0000000000087947 */ /* 0x000fea0003800000 */
.L_x_141:
[----:B------:R-:W-:-:S13]  /*a010*/  FSETP.NEU.AND P0, PT, R41, RZ, PT ;  /* 0x000000ff2900720b */ /* 0x000fda0003f0d000 */
[----:B------:R-:W-:Y:S05]  /*a020*/  @!P0 EXIT ;  /* 0x000000000000894d */ /* 0x000fea0003800000 */
.L_x_142:
[----:B------:R-:W-:Y:S05]  /*a030*/  BSYNC.RECONVERGENT B0 ;  /* 0x0000000000007941 */ /* 0x000fea0003800200 */
.L_x_139:
[----:B------:R-:W2:Y:S01]  /*a040*/  S2UR UR5, SR_CgaCtaId ;  /* 0x00000000000579c3 */ /* 0x000ea20000008800 */
[----:B------:R-:W-:Y:S01]  /*a050*/  ULEA UR4, UR55, UR52, 0x3 ;  /* 0x0000003437047291 */ /* 0x000fe2000f8e18ff */
[----:B------:R-:W-:-:S04]  /*a060*/  DEPBAR.LE SB0, 0x0 ;  /* 0x000080000000791a */ /* 0x000fc80000000000 */
[----:B------:R-:W-:-:S04]  /*a070*/  UIADD3 UR4, UPT, UPT, UR4, 0x158, URZ ;  /* 0x0000015804047890 */ /* 0x000fc8000fffe0ff */
[----:B--2---:R-:W-:-:S09]  /*a080*/  UPRMT UR4, UR5, 0x654, UR4 ;  /* 0x0000065405047896 */ /* 0x004fd20008000004 */
[----:B------:R-:W-:Y:S01]  /*a090*/  SYNCS.ARRIVE.TRANS64.RED.A1T0 RZ, [UR4], RZ ;  /* 0x000000ffffff79a7 */ /* 0x000fe20008100404 */
[----:B------:R-:W-:Y:S05]  /*a0a0*/  EXIT ;  /* 0x000000000000794d */ /* 0x000fea0003800000 */
.L_x_25:
[----:B------:R-:W-:Y:S07]  /*a0b0*/  MOV R0, UR11 ;  /* 0x0000000b00007c02 */ /* 0x000fee0008000f00 */
.L_x_143:
[----:B-1----:R1:W2:Y:S02]  /*a0c0*/  SYNCS.PHASECHK.TRANS64.TRYWAIT P0, [R0+URZ+0xa0], R5 ;  /* 0x0000a005000075a7 */ /* 0x0022a400080011ff */
[----:B--2---:R-:W-:Y:S05]  /*a0d0*/  @!P0 NANOSLEEP.SYNCS 0x989680 ;  /* 0x009896800000895d */ /* 0x004fea0003900000 */
[----:B------:R-:W2:Y:S02]  /*a0e0*/  @!P0 SYNCS.PHASECHK.TRANS64 P0, [R0+URZ+0xa0], R5 ;  /* 0x0000a005000085a7 */ /* 0x000ea400080010ff */
[----:B--2---:R-:W-:Y:S05]  /*a0f0*/  @!P0 BRA `(.L_x_143) ;  /* 0xfffffffc00f08947 */ /* 0x004fea000383ffff */
[----:B------:R-:W-:Y:S05]  /*a100*/  BRA `(.L_x_24) ;  /* 0xffffff80007c7947 */ /* 0x000fea000383ffff */
.L_x_32:
[----:B------:R-:W-:Y:S07]  /*a110*/  MOV R0, UR11 ;  /* 0x0000000b00007c02 */ /* 0x000fee0008000f00 */
.L_x_144:
[----:B-1----:R1:W2:Y:S02]  /*a120*/  SYNCS.PHASECHK.TRANS64.TRYWAIT P0, [R0+URZ+0xa0], R5 ;  /* 0x0000a005000075a7 */ /* 0x0022a400080011ff */
[----:B--2---:R-:W-:Y:S05]  /*a130*/  @!P0 NANOSLEEP.SYNCS 0x989680 ;  /* 0x009896800000895d */ /* 0x004fea0003900000 */
[----:B------:R-:W2:Y:S02]  /*a140*/  @!P0 SYNCS.PHASECHK.TRANS64 P0, [R0+URZ+0xa0], R5 ;  /* 0x0000a005000085a7 */ /* 0x000ea400080010ff */
[----:B--2---:R-:W-:Y:S05]  /*a150*/  @!P0 BRA `(.L_x_144) ;  /* 0xfffffffc00f08947 */ /* 0x004fea000383ffff */
[----:B------:R-:W-:Y:S05]  /*a160*/  BRA `(.L_x_31) ;  /* 0xffffff8800007947 */ /* 0x000fea000383ffff */
.L_x_37:
[----:B-1----:R-:W-:-:S07]  /*a170*/  MOV R0, UR33 ;  /* 0x0000002100007c02 */ /* 0x002fce0008000f00 */
.L_x_145:
[----:B-1----:R1:W2:Y:S02]  /*a180*/  SYNCS.PHASECHK.TRANS64.TRYWAIT P0, [R0+URZ+0x180], R3 ;  /* 0x00018003000075a7 */ /* 0x0022a400080011ff */
[----:B--2---:R-:W-:Y:S05]  /*a190*/  @!P0 NANOSLEEP.SYNCS 0x989680 ;  /* 0x009896800000895d */ /* 0x004fea0003900000 */
[----:B------:R-:W2:Y:S02]  /*a1a0*/  @!P0 SYNCS.PHASECHK.TRANS64 P0, [R0+URZ+0x180], R3 ;  /* 0x00018003000085a7 */ /* 0x000ea400080010ff */
[----:B--2---:R-:W-:Y:S05]  /*a1b0*/  @!P0 BRA `(.L_x_145) ;  /* 0xfffffffc00f08947 */ /* 0x004fea000383ffff */
[----:B------:R-:W-:Y:S05]  /*a1c0*/  BRA `(.L_x_146) ;  /* 0xffffff8c00007947 */ /* 0x000fea000383ffff */
.L_x_41:
[----:B------:R-:W-:-:S07]  /*a1d0*/  MOV R0, UR4 ;  /* 0x0000000400007c02 */ /* 0x000fce0008000f00 */
.L_x_147:
[----:B-1----:R1:W2:Y:S02]  /*a1e0*/  SYNCS.PHASECHK.TRANS64.TRYWAIT P0, [R0+URZ], R3 ;  /* 0x00000003000075a7 */ /* 0x0022a400080011ff */
[----:B--2---:R-:W-:Y:S05]  /*a1f0*/  @!P0 NANOSLEEP.SYNCS 0x989680 ;  /* 0x009896800000895d */ /* 0x004fea0003900000 */
[----:B------:R-:W2:Y:S02]  /*a200*/  @!P0 SYNCS.PHASECHK.TRANS64 P0, [R0+URZ], R3 ;  /* 0x00000003000085a7 */ /* 0x000ea400080010ff */
[----:B--2---:R-:W-:Y:S05]  /*a210*/  @!P0 BRA `(.L_x_147) ;  /* 0xfffffffc00f08947 */ /* 0x004fea000383ffff */
[----:B------:R-:W-:Y:S05]  /*a220*/  BRA `(.L_x_148) ;  /* 0xffffff9000947947 */ /* 0x000fea000383ffff */
.L_x_42:
[----:B------:R-:W-:-:S07]  /*a230*/  MOV R0, UR5 ;  /* 0x0000000500007c02 */ /* 0x000fce0008000f00 */
.L_x_149:
[----:B-1----:R1:W2:Y:S02]  /*a240*/  SYNCS.PHASECHK.TRANS64.TRYWAIT P0, [R0+URZ], R3 ;  /* 0x00000003000075a7 */ /* 0x0022a400080011ff */
[----:B--2---:R-:W-:Y:S05]  /*a250*/  @!P0 NANOSLEEP.SYNCS 0x989680 ;  /* 0x009896800000895d */ /* 0x004fea0003900000 */
[----:B------:R-:W2:Y:S02]  /*a260*/  @!P0 SYNCS.PHASECHK.TRANS64 P0, [R0+URZ], R3 ;  /* 0x00000003000085a7 */ /* 0x000ea400080010ff */
[----:B--2---:R-:W-:Y:S05]  /*a270*/  @!P0 BRA `(.L_x_149) ;  /* 0xfffffffc00f08947 */ /* 0x004fea000383ffff */
[----:B------:R-:W-:Y:S05]  /*a280*/  BRA `(.L_x_150) ;  /* 0xffffff9000a47947 */ /* 0x000fea000383ffff */
.L_x_43:
[----:B------:R-:W-:-:S07]  /*a290*/  MOV R0, UR5 ;  /* 0x0000000500007c02 */ /* 0x000fce0008000f00 */
.L_x_151:
[----:B-1----:R1:W2:Y:S02]  /*a2a0*/  SYNCS.PHASECHK.TRANS64.TRYWAIT P0, [R0+URZ], R3 ;  /* 0x00000003000075a7 */ /* 0x0022a400080011ff */
[----:B--2---:R-:W-:Y:S05]  /*a2b0*/  @!P0 NANOSLEEP.SYNCS 0x989680 ;  /* 0x009896800000895d */ /* 0x004fea0003900000 */
[----:B------:R-:W2:Y:S02]  /*a2c0*/  @!P0 SYNCS.PHASECHK.TRANS64 P0, [R0+URZ], R3 ;  /* 0x00000003000085a7 */ /* 0x000ea400080010ff */
[----:B--2---:R-:W-:Y:S05]  /*a2d0*/  @!P0 BRA `(.L_x_151) ;  /* 0xfffffffc00f08947 */ /* 0x004fea000383ffff */
[----:B------:R-:W-:Y:S05]  /*a2e0*/  BRA `(.L_x_152) ;  /* 0xffffff9000b47947 */ /* 0x000fea000383ffff */
.L_x_44:
[----:B------:R-:W-:-:S07]  /*a2f0*/  MOV R0, UR5 ;  /* 0x0000000500007c02 */ /* 0x000fce0008000f00 */
.L_x_153:
[----:B-1----:R1:W2:Y:S02]  /*a300*/  SYNCS.PHASECHK.TRANS64.TRYWAIT P0, [R0+URZ], R3 ;  /* 0x00000003000075a7 */ /* 0x0022a400080011ff */
[----:B--2---:R-:W-:Y:S05]  /*a310*/  @!P0 NANOSLEEP.SYNCS 0x989680 ;  /* 0x009896800000895d */ /* 0x004fea0003900000 */
[----:B------:R-:W2:Y:S02]  /*a320*/  @!P0 SYNCS.PHASECHK.TRANS64 P0, [R0+URZ], R3 ;  /* 0x00000003000085a7 */ /* 0x000ea400080010ff */
[----:B--2---:R-:W-:Y:S05]  /*a330*/  @!P0 BRA `(.L_x_153) ;  /* 0xfffffffc00f08947 */ /* 0x004fea000383ffff */
[----:B------:R-:W-:Y:S05]  /*a340*/  BRA `(.L_x_154) ;  /* 0xffffff9000c47947 */ /* 0x000fea000383ffff */
.L_x_45:
[----:B------:R-:W-:-:S07]  /*a350*/  MOV R0, UR5 ;  /* 0x0000000500007c02 */ /* 0x000fce0008000f00 */
.L_x_155:
[----:B-1----:R1:W2:Y:S02]  /*a360*/  SYNCS.PHASECHK.TRANS64.TRYWAIT P0, [R0+URZ], R3 ;  /* 0x00000003000075a7 */ /* 0x0022a400080011ff */
[----:B--2---:R-:W-:Y:S05]  /*a370*/  @!P0 NANOSLEEP.SYNCS 0x989680 ;  /* 0x009896800000895d */ /* 0x004fea0003900000 */
[----:B------:R-:W2:Y:S02]  /*a380*/  @!P0 SYNCS.PHASECHK.TRANS64 P0, [R0+URZ], R3 ;  /* 0x00000003000085a7 */ /* 0x000ea400080010ff */
[----:B--2---:R-:W-:Y:S05]  /*a390*/  @!P0 BRA `(.L_x_155) ;  /* 0xfffffffc00f08947 */ /* 0x004fea000383ffff */
[----:B------:R-:W-:Y:S05]  /*a3a0*/  BRA `(.L_x_156) ;  /* 0xffffff9000d47947 */ /* 0x000fea000383ffff */
.L_x_46:
[----:B------:R-:W-:-:S07]  /*a3b0*/  MOV R0, UR5 ;  /* 0x0000000500007c02 */ /* 0x000fce0008000f00 */
.L_x_157:
[----:B-1----:R1:W2:Y:S02]  /*a3c0*/  SYNCS.PHASECHK.TRANS64.TRYWAIT P0, [R0+URZ], R3 ;  /* 0x00000003000075a7 */ /* 0x0022a400080011ff */
[----:B--2---:R-:W-:Y:S05]  /*a3d0*/  @!P0 NANOSLEEP.SYNCS 0x989680 ;  /* 0x009896800000895d */ /* 0x004fea0003900000 */
[----:B------:R-:W2:Y:S02]  /*a3e0*/  @!P0 SYNCS.PHASECHK.TRANS64 P0, [R0+URZ], R3 ;  /* 0x00000003000085a7 */ /* 0x000ea400080010ff */
[----:B--2---:R-:W-:Y:S05]  /*a3f0*/  @!P0 BRA `(.L_x_157) ;  /* 0xfffffffc00f08947 */ /* 0x004fea000383ffff */
[----:B------:R-:W-:Y:S05]  /*a400*/  BRA `(.L_x_158) ;  /* 0xffffff9000e47947 */ /* 0x000fea000383ffff */
.L_x_47:
[----:B------:R-:W-:-:S07]  /*a410*/  MOV R0, UR5 ;  /* 0x0000000500007c02 */ /* 0x000fce0008000f00 */
.L_x_159:
[----:B-1----:R1:W2:Y:S02]  /*a420*/  SYNCS.PHASECHK.TRANS64.TRYWAIT P0, [R0+URZ], R3 ;  /* 0x00000003000075a7 */ /* 0x0022a400080011ff */
[----:B--2---:R-:W-:Y:S05]  /*a430*/  @!P0 NANOSLEEP.SYNCS 0x989680 ;  /* 0x009896800000895d */ /* 0x004fea0003900000 */
[----:B------:R-:W2:Y:S02]  /*a440*/  @!P0 SYNCS.PHASECHK.TRANS64 P0, [R0+URZ], R3 ;  /* 0x00000003000085a7 */ /* 0x000ea400080010ff */
[----:B--2---:R-:W-:Y:S05]  /*a450*/  @!P0 BRA `(.L_x_159) ;  /* 0xfffffffc00f08947 */ /* 0x004fea000383ffff */
[----:B------:R-:W-:Y:S05]  /*a460*/  BRA `(.L_x_160) ;  /* 0xffffff9000f47947 */ /* 0x000fea000383ffff */
.L_x_48:
[----:B------:R-:W-:-:S07]  /*a470*/  MOV R0, UR5 ;  /* 0x0000000500007c02 */ /* 0x000fce0008000f00 */
.L_x_161:
[----:B-1----:R1:W2:Y:S02]  /*a480*/  SYNCS.PHASECHK.TRANS64.TRYWAIT P0, [R0+URZ], R3 ;  /* 0x00000003000075a7 */ /* 0x0022a400080011ff */
[----:B--2---:R-:W-:Y:S05]  /*a490*/  @!P0 NANOSLEEP.SYNCS 0x989680 ;  /* 0x009896800000895d */ /* 0x004fea0003900000 */
[----:B------:R-:W2:Y:S02]  /*a4a0*/  @!P0 SYNCS.PHASECHK.TRANS64 P0, [R0+URZ], R3 ;  /* 0x00000003000085a7 */ /* 0x000ea400080010ff */
[----:B--2---:R-:W-:Y:S05]  /*a4b0*/  @!P0 BRA `(.L_x_161) ;  /* 0xfffffffc00f08947 */ /* 0x004fea000383ffff */
[----:B------:R-:W-:Y:S05]  /*a4c0*/  BRA `(.L_x_162) ;  /* 0xffffff9400047947 */ /* 0x000fea000383ffff */
.L_x_49:
[----:B------:R-:W-:-:S07]  /*a4d0*/  MOV R0, UR5 ;  /* 0x0000000500007c02 */ /* 0x000fce0008000f00 */
.L_x_163:
[----:B-1----:R1:W2:Y:S02]  /*a4e0*/  SYNCS.PHASECHK.TRANS64.TRYWAIT P0, [R0+URZ], R3 ;  /* 0x00000003000075a7 */ /* 0x0022a400080011ff */
[----:B--2---:R-:W-:Y:S05]  /*a4f0*/  @!P0 NANOSLEEP.SYNCS 0x989680 ;  /* 0x009896800000895d */ /* 0x004fea0003900000 */
[----:B------:R-:W2:Y:S02]  /*a500*/  @!P0 SYNCS.PHASECHK.TRANS64 P0, [R0+URZ], R3 ;  /* 0x00000003000085a7 */ /* 0x000ea400080010ff */
[----:B--2---:R-:W-:Y:S05]  /*a510*/  @!P0 BRA `(.L_x_163) ;  /* 0xfffffffc00f08947 */ /* 0x004fea000383ffff */
[----:B------:R-:W-:Y:S05]  /*a520*/  BRA `(.L_x_164) ;  /* 0xffffff9400147947 */ /* 0x000fea000383ffff */
.L_x_50:
[----:B------:R-:W-:-:S07]  /*a530*/  MOV R0, UR5 ;  /* 0x0000000500007c02 */ /* 0x000fce0008000f00 */
.L_x_165:
[----:B-1----:R1:W2:Y:S02]  /*a540*/  SYNCS.PHASECHK.TRANS64.TRYWAIT P0, [R0+URZ], R3 ;  /* 0x00000003000075a7 */ /* 0x0022a400080011ff */
[----:B--2---:R-:W-:Y:S05]  /*a550*/  @!P0 NANOSLEEP.SYNCS 0x989680 ;  /* 0x009896800000895d */ /* 0x004fea0003900000 */
[----:B------:R-:W2:Y:S02]  /*a560*/  @!P0 SYNCS.PHASECHK.TRANS64 P0, [R0+URZ], R3 ;  /* 0x00000003000085a7 */ /* 0x000ea400080010ff */
[----:B--2---:R-:W-:Y:S05]  /*a570*/  @!P0 BRA `(.L_x_165) ;  /* 0xfffffffc00f08947 */ /* 0x004fea000383ffff */
[----:B------:R-:W-:Y:S05]  /*a580*/  BRA `(.L_x_166) ;  /* 0xffffff9400247947 */ /* 0x000fea000383ffff */
.L_x_51:
[----:B------:R-:W-:-:S07]  /*a590*/  MOV R0, UR5 ;  /* 0x0000000500007c02 */ /* 0x000fce0008000f00 */
.L_x_167:
[----:B-1----:R1:W2:Y:S02]  /*a5a0*/  SYNCS.PHASECHK.TRANS64.TRYWAIT P0, [R0+URZ], R3 ;  /* 0x00000003000075a7 */ /* 0x0022a400080011ff */
[----:B--2---:R-:W-:Y:S05]  /*a5b0*/  @!P0 NANOSLEEP.SYNCS 0x989680 ;  /* 0x009896800000895d */ /* 0x004fea0003900000 */
[----:B------:R-:W2:Y:S02]  /*a5c0*/  @!P0 SYNCS.PHASECHK.TRANS64 P0, [R0+URZ], R3 ;  /* 0x00000003000085a7 */ /* 0x000ea400080010ff */
[----:B--2---:R-:W-:Y:S05]  /*a5d0*/  @!P0 BRA `(.L_x_167) ;  /* 0xfffffffc00f08947 */ /* 0x004fea000383ffff */
[----:B------:R-:W-:Y:S05]  /*a5e0*/  BRA `(.L_x_168) ;  /* 0xffffff9400347947 */ /* 0x000fea000383ffff */
.L_x_52:
[----:B------:R-:W-:-:S07]  /*a5f0*/  MOV R0, UR5 ;  /* 0x0000000500007c02 */ /* 0x000fce0008000f00 */
.L_x_169:
[----:B-1----:R1:W2:Y:S02]  /*a600*/  SYNCS.PHASECHK.TRANS64.TRYWAIT P0, [R0+URZ], R3 ;  /* 0x00000003000075a7 */ /* 0x0022a400080011ff */
[----:B--2---:R-:W-:Y:S05]  /*a610*/  @!P0 NANOSLEEP.SYNCS 0x989680 ;  /* 0x009896800000895d */ /* 0x004fea0003900000 */
[----:B------:R-:W2:Y:S02]  /*a620*/  @!P0 SYNCS.PHASECHK.TRANS64 P0, [R0+URZ], R3 ;  /* 0x00000003000085a7 */ /* 0x000ea400080010ff */
[----:B--2---:R-:W-:Y:S05]  /*a630*/  @!P0 BRA `(.L_x_169) ;  /* 0xfffffffc00f08947 */ /* 0x004fea000383ffff */
[----:B------:R-:W-:Y:S05]  /*a640*/  BRA `(.L_x_170) ;  /* 0xffffff9400447947 */ /* 0x000fea000383ffff */
.L_x_53:
[----:B------:R-:W-:-:S07]  /*a650*/  MOV R0, UR5 ;  /* 0x0000000500007c02 */ /* 0x000fce0008000f00 */
.L_x_171:
[----:B-1----:R1:W2:Y:S02]  /*a660*/  SYNCS.PHASECHK.TRANS64.TRYWAIT P0, [R0+URZ], R3 ;  /* 0x00000003000075a7 */ /* 0x0022a400080011ff */
[----:B--2---:R-:W-:Y:S05]  /*a670*/  @!P0 NANOSLEEP.SYNCS 0x989680 ;  /* 0x009896800000895d */ /* 0x004fea0003900000 */
[----:B------:R-:W2:Y:S02]  /*a680*/  @!P0 SYNCS.PHASECHK.TRANS64 P0, [R0+URZ], R3 ;  /* 0x00000003000085a7 */ /* 0x000ea400080010ff */
[----:B--2---:R-:W-:Y:S05]  /*a690*/  @!P0 BRA `(.L_x_171) ;  /* 0xfffffffc00f08947 */ /* 0x004fea000383ffff */
[----:B------:R-:W-:Y:S05]  /*a6a0*/  BRA `(.L_x_172) ;  /* 0xffffff9400547947 */ /* 0x000fea000383ffff */
.L_x_54:
[----:B------:R-:W-:-:S07]  /*a6b0*/  MOV R0, UR5 ;  /* 0x0000000500007c02 */ /* 0x000fce0008000f00 */
.L_x_173:
[----:B-1----:R1:W2:Y:S02]  /*a6c0*/  SYNCS.PHASECHK.TRANS64.TRYWAIT P0, [R0+URZ], R3 ;  /* 0x00000003000075a7 */ /* 0x0022a400080011ff */
[----:B--2---:R-:W-:Y:S05]  /*a6d0*/  @!P0 NANOSLEEP.SYNCS 0x989680 ;  /* 0x009896800000895d */ /* 0x004fea0003900000 */
[----:B------:R-:W2:Y:S02]  /*a6e0*/  @!P0 SYNCS.PHASECHK.TRANS64 P0, [R0+URZ], R3 ;  /* 0x00000003000085a7 */ /* 0x000ea400080010ff */
[----:B--2---:R-:W-:Y:S05]  /*a6f0*/  @!P0 BRA `(.L_x_173) ;  /* 0xfffffffc00f08947 */ /* 0x004fea000383ffff */
[----:B------:R-:W-:Y:S05]  /*a700*/  BRA `(.L_x_174) ;  /* 0xffffff9400647947 */ /* 0x000fea000383ffff */
.L_x_55:
[----:B------:R-:W-:-:S07]  /*a710*/  MOV R0, UR5 ;  /* 0x0000000500007c02 */ /* 0x000fce0008000f00 */
.L_x_175:
[----:B-1----:R1:W2:Y:S02]  /*a720*/  SYNCS.PHASECHK.TRANS64.TRYWAIT P0, [R0+URZ], R3 ;  /* 0x00000003000075a7 */ /* 0x0022a400080011ff */
[----:B--2---:R-:W-:Y:S05]  /*a730*/  @!P0 NANOSLEEP.SYNCS 0x989680 ;  /* 0x009896800000895d */ /* 0x004fea0003900000 */
[----:B------:R-:W2:Y:S02]  /*a740*/  @!P0 SYNCS.PHASECHK.TRANS64 P0, [R0+URZ], R3 ;  /* 0x00000003000085a7 */ /* 0x000ea400080010ff */
[----:B--2---:R-:W-:Y:S05]  /*a750*/  @!P0 BRA `(.L_x_175) ;  /* 0xfffffffc00f08947 */ /* 0x004fea000383ffff */
[----:B------:R-:W-:Y:S05]  /*a760*/  BRA `(.L_x_176) ;  /* 0xffffff9400747947 */ /* 0x000fea000383ffff */
.L_x_56:
[----:B------:R-:W-:-:S07]  /*a770*/  MOV R0, UR5 ;  /* 0x0000000500007c02 */ /* 0x000fce0008000f00 */
.L_x_177:
[----:B-1----:R1:W2:Y:S02]  /*a780*/  SYNCS.PHASECHK.TRANS64.TRYWAIT P0, [R0+URZ], R3 ;  /* 0x00000003000075a7 */ /* 0x0022a400080011ff */
[----:B--2---:R-:W-:Y:S05]  /*a790*/  @!P0 NANOSLEEP.SYNCS 0x989680 ;  /* 0x009896800000895d */ /* 0x004fea0003900000 */
[----:B------:R-:W2:Y:S02]  /*a7a0*/  @!P0 SYNCS.PHASECHK.TRANS64 P0, [R0+URZ], R3 ;  /* 0x00000003000085a7 */ /* 0x000ea400080010ff */
[----:B--2---:R-:W-:Y:S05]  /*a7b0*/  @!P0 BRA `(.L_x_177) ;  /* 0xfffffffc00f08947 */ /* 0x004fea000383ffff */
[----:B------:R-:W-:Y:S05]  /*a7c0*/  BRA `(.L_x_178) ;  /* 0xffffff9400847947 */ /* 0x000fea000383ffff */
.L_x_57:
[----:B------:R-:W-:-:S07]  /*a7d0*/  MOV R0, UR5 ;  /* 0x0000000500007c02 */ /* 0x000fce0008000f00 */
.L_x_179:
[----:B-1----:R1:W2:Y:S02]  /*a7e0*/  SYNCS.PHASECHK.TRANS64.TRYWAIT P0, [R0+URZ], R3 ;  /* 0x00000003000075a7 */ /* 0x0022a400080011ff */
[----:B--2---:R-:W-:Y:S05]  /*a7f0*/  @!P0 NANOSLEEP.SYNCS 0x989680 ;  /* 0x009896800000895d */ /* 0x004fea0003900000 */
[----:B------:R-:W2:Y:S02]  /*a800*/  @!P0 SYNCS.PHASECHK.TRANS64 P0, [R0+URZ], R3 ;  /* 0x00000003000085a7 */ /* 0x000ea400080010ff */
[----:B--2---:R-:W-:Y:S05]  /*a810*/  @!P0 BRA `(.L_x_179) ;  /* 0xfffffffc00f08947 */ /* 0x004fea000383ffff */
[----:B------:R-:W-:Y:S05]  /*a820*/  BRA `(.L_x_180) ;  /* 0xffffff9400947947 */ /* 0x000fea000383ffff */
.L_x_58:
[----:B------:R-:W-:-:S07]  /*a830*/  MOV R0, UR5 ;  /* 0x0000000500007c02 */ /* 0x000fce0008000f00 */
.L_x_181:
[----:B-1----:R1:W2:Y:S02]  /*a840*/  SYNCS.PHASECHK.TRANS64.TRYWAIT P0, [R0+URZ], R3 ;  /* 0x00000003000075a7 */ /* 0x0022a400080011ff */
[----:B--2---:R-:W-:Y:S05]  /*a850*/  @!P0 NANOSLEEP.SYNCS 0x989680 ;  /* 0x009896800000895d */ /* 0x004fea0003900000 */
[----:B------:R-:W2:Y:S02]  /*a860*/  @!P0 SYNCS.PHASECHK.TRANS64 P0, [R0+URZ], R3 ;  /* 0x00000003000085a7 */ /* 0x000ea400080010ff */
[----:B--2---:R-:W-:Y:S05]  /*a870*/  @!P0 BRA `(.L_x_181) ;  /* 0xfffffffc00f08947 */ /* 0x004fea000383ffff */
[----:B------:R-:W-:Y:S05]  /*a880*/  BRA `(.L_x_182) ;  /* 0xffffff9400a47947 */ /* 0x000fea000383ffff */
.L_x_59:
[----:B------:R-:W-:-:S07]  /*a890*/  MOV R0, UR5 ;  /* 0x0000000500007c02 */ /* 0x000fce0008000f00 */
.L_x_183:
[----:B-1----:R1:W2:Y:S02]  /*a8a0*/  SYNCS.PHASECHK.TRANS64.TRYWAIT P0, [R0+URZ], R3 ;  /* 0x00000003000075a7 */ /* 0x0022a400080011ff */
[----:B--2---:R-:W-:Y:S05]  /*a8b0*/  @!P0 NANOSLEEP.SYNCS 0x989680 ;  /* 0x009896800000895d */ /* 0x004fea0003900000 */
[----:B------:R-:W2:Y:S02]  /*a8c0*/  @!P0 SYNCS.PHASECHK.TRANS64 P0, [R0+URZ], R3 ;  /* 0x00000003000085a7 */ /* 0x000ea400080010ff */
[----:B--2---:R-:W-:Y:S05]  /*a8d0*/  @!P0 BRA `(.L_x_183) ;  /* 0xfffffffc00f08947 */ /* 0x004fea000383ffff */
[----:B------:R-:W-:Y:S05]  /*a8e0*/  BRA `(.L_x_184) ;  /* 0xffffff9400b47947 */ /* 0x000fea000383ffff */
.L_x_62:
[----:B------:R-:W-:-:S07]  /*a8f0*/  MOV R4, UR4 ;  /* 0x0000000400047c02 */ /* 0x000fce0008000f00 */
.L_x_185:
[----:B--2---:R2:W3:Y:S02]  /*a900*/  SYNCS.PHASECHK.TRANS64.TRYWAIT P1, [R4+URZ+0x188], R7 ;  /* 0x00018807040075a7 */ /* 0x0044e400080211ff */
[----:B---3--:R-:W-:Y:S05]  /*a910*/  @!P1 NANOSLEEP.SYNCS 0x989680 ;  /* 0x009896800000995d */ /* 0x008fea0003900000 */
[----:B------:R-:W3:Y:S02]  /*a920*/  @!P1 SYNCS.PHASECHK.TRANS64 P1, [R4+URZ+0x188], R7 ;  /* 0x00018807040095a7 */ /* 0x000ee400080210ff */
[----:B---3--:R-:W-:Y:S05]  /*a930*/  @!P1 BRA `(.L_x_185) ;  /* 0xfffffffc00f09947 */ /* 0x008fea000383ffff */
[----:B------:R-:W-:Y:S05]  /*a940*/  BRA `(.L_x_186) ;  /* 0xffffff9800247947 */ /* 0x000fea000383ffff */
.L_x_63:
[----:B--2---:R-:W-:-:S07]  /*a950*/  MOV R4, UR4 ;  /* 0x0000000400047c02 */ /* 0x004fce0008000f00 */
.L_x_187:
[----:B--2---:R2:W3:Y:S02]  /*a960*/  SYNCS.PHASECHK.TRANS64.TRYWAIT P1, [R4+URZ+0x180], R5 ;  /* 0x00018005040075a7 */ /* 0x0044e400080211ff */
[----:B---3--:R-:W-:Y:S05]  /*a970*/  @!P1 NANOSLEEP.SYNCS 0x989680 ;  /* 0x009896800000995d */ /* 0x008fea0003900000 */
[----:B------:R-:W3:Y:S02]  /*a980*/  @!P1 SYNCS.PHASECHK.TRANS64 P1, [R4+URZ+0x180], R5 ;  /* 0x00018005040095a7 */ /* 0x000ee400080210ff */
[----:B---3--:R-:W-:Y:S05]  /*a990*/  @!P1 BRA `(.L_x_187) ;  /* 0xfffffffc00f09947 */ /* 0x008fea000383ffff */
[----:B------:R-:W-:Y:S05]  /*a9a0*/  BRA `(.L_x_188) ;  /* 0xffffff98002c7947 */ /* 0x000fea000383ffff */
.L_x_73:
[----:B--2---:R-:W-:-:S04]  /*a9b0*/  MOV R5, UR5 ;  /* 0x0000000500057c02 */ /* 0x004fc80008000f00 */
[----:B------:R2:W3:Y:S03]  /*a9c0*/  SYNCS.PHASECHK.TRANS64.TRYWAIT P0, [R5+URZ+0x8], R6 ;  /* 0x00000806050075a7 */ /* 0x0004e600080011ff */
[----:B---3--:R-:W-:Y:S05]  /*a9d0*/  @!P0 NANOSLEEP.SYNCS 0x989680 ;  /* 0x009896800000895d */ /* 0x008fea0003900000 */
[----:B------:R-:W3:Y:S02]  /*a9e0*/  @!P0 SYNCS.PHASECHK.TRANS64 P0, [R5+URZ+0x8], R6 ;  /* 0x00000806050085a7 */ /* 0x000ee400080010ff */
[----:B---3--:R-:W-:Y:S05]  /*a9f0*/  @!P0 BRA `(.L_x_73) ;  /* 0xfffffffc00ec8947 */ /* 0x008fea000383ffff */
[----:B------:R-:W-:Y:S05]  /*aa00*/  BRA `(.L_x_72) ;  /* 0xffffff9800f87947 */ /* 0x000fea000383ffff */
.L_x_75:
[----:B------:R-:W-:Y:S01]  /*aa10*/  BSSY B0, `(.L_x_189) ;  /* 0x0000006000007945 */ /* 0x000fe20003800000 */
[----:B------:R-:W-:-:S07]  /*aa20*/  MOV R15, 0xffffffff ;  /* 0xffffffff000f7802 */ /* 0x000fce0000000f00 */
[----:B-12--5:R-:W-:Y:S05]  /*aa30*/  WARPSYNC.COLLECTIVE R15, `(.L_x_190) ;  /* 0x000000000f0c7348 */ /* 0x026fea0003c00000 */
[----:B------:R-:W-:Y:S02]  /*aa40*/  ELECT P6, UR79, PT ;  /* 0x00000000004f782f */ /* 0x000fe400038c0000 */
[----:B------:R-:W-:Y:S01]  /*aa50*/  MOV R14, UR79 ;  /* 0x0000004f000e7c02 */ /* 0x000fe20008000f00 */
[----:B-12--5:R-:W-:Y:S10]  /*aa60*/  ENDCOLLECTIVE ;  /* 0x000000000000791b */ /* 0x026ff40003800000 */
.L_x_190:
[----:B------:R-:W-:Y:S05]  /*aa70*/  BSYNC B0 ;  /* 0x0000000000007941 */ /* 0x000fea0003800000 */
.L_x_189:
[----:B------:R-:W-:Y:S05]  /*aa80*/  BRA `(.L_x_191) ;  /* 0xffffff9c00287947 */ /* 0x000fea000383ffff */
.L_x_77:
[----:B--2---:R-:W-:-:S04]  /*aa90*/  MOV R3, UR5 ;  /* 0x0000000500037c02 */ /* 0x004fc80008000f00 */
[----:B------:R2:W3:Y:S03]  /*aaa0*/  SYNCS.PHASECHK.TRANS64.TRYWAIT P0, [R3+URZ+0x8], R4 ;  /* 0x00000804030075a7 */ /* 0x0004e600080011ff */
[----:B---3--:R-:W-:Y:S05]  /*aab0*/  @!P0 NANOSLEEP.SYNCS 0x989680 ;  /* 0x009896800000895d */ /* 0x008fea0003900000 */
[----:B------:R-:W3:Y:S02]  /*aac0*/  @!P0 SYNCS.PHASECHK.TRANS64 P0, [R3+URZ+0x8], R4 ;  /* 0x00000804030085a7 */ /* 0x000ee400080010ff */
[----:B---3--:R-:W-:Y:S05]  /*aad0*/  @!P0 BRA `(.L_x_77) ;  /* 0xfffffffc00ec8947 */ /* 0x008fea000383ffff */
[----:B------:R-:W-:Y:S05]  /*aae0*/  BRA `(.L_x_76) ;  /* 0xffffff9c002c7947 */ /* 0x000fea000383ffff */
.L_x_78:
[----:B------:R-:W-:-:S07]  /*aaf0*/  MOV R0, UR18 ;  /* 0x0000001200007c02 */ /* 0x000fce0008000f00 */
.L_x_192:
[----:B-1----:R1:W2:Y:S02]  /*ab00*/  SYNCS.PHASECHK.TRANS64.TRYWAIT P0, [R0+URZ+0x180], R5 ;  /* 0x00018005000075a7 */ /* 0x0022a400080011ff */
[----:B--2---:R-:W-:Y:S05]  /*ab10*/  @!P0 NANOSLEEP.SYNCS 0x989680 ;  /* 0x009896800000895d */ /* 0x004fea0003900000 */
[----:B------:R-:W2:Y:S02]  /*ab20*/  @!P0 SYNCS.PHASECHK.TRANS64 P0, [R0+URZ+0x180], R5 ;  /* 0x00018005000085a7 */ /* 0x000ea400080010ff */
[----:B--2---:R-:W-:Y:S05]  /*ab30*/  @!P0 BRA `(.L_x_192) ;  /* 0xfffffffc00f08947 */ /* 0x004fea000383ffff */
[----:B------:R-:W-:Y:S05]  /*ab40*/  BRA `(.L_x_193) ;  /* 0xffffffa0000c7947 */ /* 0x000fea000383ffff */
.L_x_80:
[----:B------:R-:W-:-:S07]  /*ab50*/  MOV R0, UR23 ;  /* 0x0000001700007c02 */ /* 0x000fce0008000f00 */
.L_x_194:
[----:B--2---:R2:W3:Y:S02]  /*ab60*/  SYNCS.PHASECHK.TRANS64.TRYWAIT P0, [R0+URZ+0x1a0], R9 ;  /* 0x0001a009000075a7 */ /* 0x0044e400080011ff */
[----:B---3--:R-:W-:Y:S05]  /*ab70*/  @!P0 NANOSLEEP.SYNCS 0x989680 ;  /* 0x009896800000895d */ /* 0x008fea0003900000 */
[----:B------:R-:W3:Y:S02]  /*ab80*/  @!P0 SYNCS.PHASECHK.TRANS64 P0, [R0+URZ+0x1a0], R9 ;  /* 0x0001a009000085a7 */ /* 0x000ee400080010ff */
[----:B---3--:R-:W-:Y:S05]  /*ab90*/  @!P0 BRA `(.L_x_194) ;  /* 0xfffffffc00f08947 */ /* 0x008fea000383ffff */
[----:B------:R-:W-:Y:S05]  /*aba0*/  BRA `(.L_x_79) ;  /* 0xffffffa000287947 */ /* 0x000fea000383ffff */
.L_x_84:
[----:B--2---:R-:W-:Y:S07]  /*abb0*/  MOV R0, UR10 ;  /* 0x0000000a00007c02 */ /* 0x004fee0008000f00 */
.L_x_195:
[----:B--2---:R2:W3:Y:S02]  /*abc0*/  SYNCS.PHASECHK.TRANS64.TRYWAIT P0, [R0+URZ], R9 ;  /* 0x00000009000075a7 */ /* 0x0044e400080011ff */
[----:B---3--:R-:W-:Y:S05]  /*abd0*/  @!P0 NANOSLEEP.SYNCS 0x989680 ;  /* 0x009896800000895d */ /* 0x008fea0003900000 */
[----:B------:R-:W3:Y:S02]  /*abe0*/  @!P0 SYNCS.PHASECHK.TRANS64 P0, [R0+URZ], R9 ;  /* 0x00000009000085a7 */ /* 0x000ee400080010ff */
[----:B---3--:R-:W-:Y:S05]  /*abf0*/  @!P0 BRA `(.L_x_195) ;  /* 0xfffffffc00f08947 */ /* 0x008fea000383ffff */
[----:B------:R-:W-:Y:S05]  /*ac00*/  BRA `(.L_x_83) ;  /* 0xffffffa000607947 */ /* 0x000fea000383ffff */
.L_x_88:
[----:B-1----:R-:W-:-:S07]  /*ac10*/  MOV R0, UR4 ;  /* 0x0000000400007c02 */ /* 0x002fce0008000f00 */
.L_x_196:
[----:B-1----:R1:W2:Y:S02]  /*ac20*/  SYNCS.PHASECHK.TRANS64.TRYWAIT P0, [R0+URZ], R5 ;  /* 0x00000005000075a7 */ /* 0x0022a400080011ff */
[----:B--2---:R-:W-:Y:S05]  /*ac30*/  @!P0 NANOSLEEP.SYNCS 0x989680 ;  /* 0x009896800000895d */ /* 0x004fea0003900000 */
[----:B------:R-:W2:Y:S02]  /*ac40*/  @!P0 SYNCS.PHASECHK.TRANS64 P0, [R0+URZ], R5 ;  /* 0x00000005000085a7 */ /* 0x000ea400080010ff */
[----:B--2---:R-:W-:Y:S05]  /*ac50*/  @!P0 BRA `(.L_x_196) ;  /* 0xfffffffc00f08947 */ /* 0x004fea000383ffff */
[----:B------:R-:W-:Y:S05]  /*ac60*/  BRA `(.L_x_197) ;  /* 0xffffffa400307947 */ /* 0x000fea000383ffff */
.L_x_91:
[----:B------:R-:W-:-:S07]  /*ac70*/  MOV R0, UR18 ;  /* 0x0000001200007c02 */ /* 0x000fce0008000f00 */
.L_x_198:
[----:B-1----:R1:W2:Y:S02]  /*ac80*/  SYNCS.PHASECHK.TRANS64.TRYWAIT P1, [R0+URZ+0x1b0], R5 ;  /* 0x0001b005000075a7 */ /* 0x0022a400080211ff */
[----:B--2---:R-:W-:Y:S05]  /*ac90*/  @!P1 NANOSLEEP.SYNCS 0x989680 ;  /* 0x009896800000995d */ /* 0x004fea0003900000 */
[----:B------:R-:W2:Y:S02]  /*aca0*/  @!P1 SYNCS.PHASECHK.TRANS64 P1, [R0+URZ+0x1b0], R5 ;  /* 0x0001b005000095a7 */ /* 0x000ea400080210ff */
[----:B--2---:R-:W-:Y:S05]  /*acb0*/  @!P1 BRA `(.L_x_198) ;  /* 0xfffffffc00f09947 */ /* 0x004fea000383ffff */
[----:B------:R-:W-:Y:S05]  /*acc0*/  BRA `(.L_x_199) ;  /* 0xffffffa4007c7947 */ /* 0x000fea000383ffff */
.L_x_96:
[----:B------:R-:W-:Y:S07]  /*acd0*/  MOV R0, UR24 ;  /* 0x0000001800007c02 */ /* 0x000fee0008000f00 */
.L_x_200:
[----:B-1----:R1:W2:Y:S02]  /*ace0*/  SYNCS.PHASECHK.TRANS64.TRYWAIT P0, [R0+URZ+0x180], R3 ;  /* 0x00018003000075a7 */ /* 0x0022a400080011ff */
[----:B--2---:R-:W-:Y:S05]  /*acf0*/  @!P0 NANOSLEEP.SYNCS 0x989680 ;  /* 0x009896800000895d */ /* 0x004fea0003900000 */
[----:B------:R-:W2:Y:S02]  /*ad00*/  @!P0 SYNCS.PHASECHK.TRANS64 P0, [R0+URZ+0x180], R3 ;  /* 0x00018003000085a7 */ /* 0x000ea400080010ff */
[----:B--2---:R-:W-:Y:S05]  /*ad10*/  @!P0 BRA `(.L_x_200) ;  /* 0xfffffffc00f08947 */ /* 0x004fea000383ffff */
[----:B------:R-:W-:Y:S05]  /*ad20*/  BRA `(.L_x_201) ;  /* 0xffffffac00407947 */ /* 0x000fea000383ffff */
.L_x_99:
[----:B------:R-:W-:Y:S07]  /*ad30*/  MOV R3, UR24 ;  /* 0x0000001800037c02 */ /* 0x000fee0008000f00 */
.L_x_202:
[----:B-1----:R1:W2:Y:S02]  /*ad40*/  SYNCS.PHASECHK.TRANS64.TRYWAIT P1, [R3+URZ+0x178], R12 ;  /* 0x0001780c030075a7 */ /* 0x0022a400080211ff */
[----:B--2---:R-:W-:Y:S05]  /*ad50*/  @!P1 NANOSLEEP.SYNCS 0x989680 ;  /* 0x009896800000995d */ /* 0x004fea0003900000 */
[----:B------:R-:W2:Y:S02]  /*ad60*/  @!P1 SYNCS.PHASECHK.TRANS64 P1, [R3+URZ+0x178], R12 ;  /* 0x0001780c030095a7 */ /* 0x000ea400080210ff */
[----:B--2---:R-:W-:Y:S05]  /*ad70*/  @!P1 BRA `(.L_x_202) ;  /* 0xfffffffc00f09947 */ /* 0x004fea000383ffff */
[----:B------:R-:W-:Y:S05]  /*ad80*/  BRA `(.L_x_98) ;  /* 0xffffffb0009c7947 */ /* 0x000fea000383ffff */
.L_x_102:
[----:B------:R-:W-:Y:S07]  /*ad90*/  MOV R0, UR5 ;  /* 0x0000000500007c02 */ /* 0x000fee0008000f00 */
.L_x_203:
[----:B-1----:R1:W2:Y:S02]  /*ada0*/  SYNCS.PHASECHK.TRANS64.TRYWAIT P1, [R0+URZ+0x158], R3 ;  /* 0x00015803000075a7 */ /* 0x0022a400080211ff */
[----:B--2---:R-:W-:Y:S05]  /*adb0*/  @!P1 NANOSLEEP.SYNCS 0x989680 ;  /* 0x009896800000995d */ /* 0x004fea0003900000 */
[----:B------:R-:W2:Y:S02]  /*adc0*/  @!P1 SYNCS.PHASECHK.TRANS64 P1, [R0+URZ+0x158], R3 ;  /* 0x00015803000095a7 */ /* 0x000ea400080210ff */
[----:B--2---:R-:W-:Y:S05]  /*add0*/  @!P1 BRA `(.L_x_203) ;  /* 0xfffffffc00f09947 */ /* 0x004fea000383ffff */
[----:B------:R-:W-:Y:S05]  /*ade0*/  BRA `(.L_x_204) ;  /* 0xffffffb8000c7947 */ /* 0x000fea000383ffff */
.L_x_103:
[----:B------:R-:W-:Y:S07]  /*adf0*/  MOV R0, UR4 ;  /* 0x0000000400007c02 */ /* 0x000fee0008000f00 */
.L_x_205:
[----:B-1----:R1:W2:Y:S02]  /*ae00*/  SYNCS.PHASECHK.TRANS64.TRYWAIT P0, [R0+URZ+0x158], R3 ;  /* 0x00015803000075a7 */ /* 0x0022a400080011ff */
[----:B--2---:R-:W-:Y:S05]  /*ae10*/  @!P0 NANOSLEEP.SYNCS 0x989680 ;  /* 0x009896800000895d */ /* 0x004fea0003900000 */
[----:B------:R-:W2:Y:S02]  /*ae20*/  @!P0 SYNCS.PHASECHK.TRANS64 P0, [R0+URZ+0x158], R3 ;  /* 0x00015803000085a7 */ /* 0x000ea400080010ff */
[----:B--2---:R-:W-:Y:S05]  /*ae30*/  @!P0 BRA `(.L_x_205) ;  /* 0xfffffffc00f08947 */ /* 0x004fea000383ffff */
[----:B------:R-:W-:Y:S05]  /*ae40*/  BRA `(.L_x_206) ;  /* 0xffffffb800807947 */ /* 0x000fea000383ffff */
.L_x_105:
[----:B------:R-:W-:-:S07]  /*ae50*/  MOV R0, UR4 ;  /* 0x0000000400007c02 */ /* 0x000fce0008000f00 */
.L_x_207:
[----:B-1----:R1:W3:Y:S02]  /*ae60*/  SYNCS.PHASECHK.TRANS64.TRYWAIT P0, [R0+URZ], R3 ;  /* 0x00000003000075a7 */ /* 0x0022e400080011ff */
[----:B---3--:R-:W-:Y:S05]  /*ae70*/  @!P0 NANOSLEEP.SYNCS 0x989680 ;  /* 0x009896800000895d */ /* 0x008fea0003900000 */
[----:B------:R-:W3:Y:S02]  /*ae80*/  @!P0 SYNCS.PHASECHK.TRANS64 P0, [R0+URZ], R3 ;  /* 0x00000003000085a7 */ /* 0x000ee400080010ff */
[----:B---3--:R-:W-:Y:S05]  /*ae90*/  @!P0 BRA `(.L_x_207) ;  /* 0xfffffffc00f08947 */ /* 0x008fea000383ffff */
[----:B------:R-:W-:Y:S05]  /*aea0*/  BRA `(.L_x_208) ;  /* 0xffffffbc000c7947 */ /* 0x000fea000383ffff */
.L_x_106:
[----:B------:R-:W-:-:S07]  /*aeb0*/  MOV R0, UR5 ;  /* 0x0000000500007c02 */ /* 0x000fce0008000f00 */
.L_x_209:
[----:B-1----:R1:W3:Y:S02]  /*aec0*/  SYNCS.PHASECHK.TRANS64.TRYWAIT P0, [R0+URZ], R3 ;  /* 0x00000003000075a7 */ /* 0x0022e400080011ff */
[----:B---3--:R-:W-:Y:S05]  /*aed0*/  @!P0 NANOSLEEP.SYNCS 0x989680 ;  /* 0x009896800000895d */ /* 0x008fea0003900000 */
[----:B------:R-:W3:Y:S02]  /*aee0*/  @!P0 SYNCS.PHASECHK.TRANS64 P0, [R0+URZ], R3 ;  /* 0x00000003000085a7 */ /* 0x000ee400080010ff */
[----:B---3--:R-:W-:Y:S05]  /*aef0*/  @!P0 BRA `(.L_x_209) ;  /* 0xfffffffc00f08947 */ /* 0x008fea000383ffff */
[----:B------:R-:W-:Y:S05]  /*af00*/  BRA `(.L_x_210) ;  /* 0xffffffbc00187947 */ /* 0x000fea000383ffff */
.L_x_108:
[----:B------:R-:W-:Y:S07]  /*af10*/  MOV R0, UR52 ;  /* 0x0000003400007c02 */ /* 0x000fee0008000f00 */
.L_x_211:
[----:B-1----:R1:W2:Y:S02]  /*af20*/  SYNCS.PHASECHK.TRANS64.TRYWAIT P0, [R0+URZ+0x180], R3 ;  /* 0x00018003000075a7 */ /* 0x0022a400080011ff */
[----:B--2---:R-:W-:Y:S05]  /*af30*/  @!P0 NANOSLEEP.SYNCS 0x989680 ;  /* 0x009896800000895d */ /* 0x004fea0003900000 */
[----:B------:R-:W2:Y:S02]  /*af40*/  @!P0 SYNCS.PHASECHK.TRANS64 P0, [R0+URZ+0x180], R3 ;  /* 0x00018003000085a7 */ /* 0x000ea400080010ff */
[----:B--2---:R-:W-:Y:S05]  /*af50*/  @!P0 BRA `(.L_x_211) ;  /* 0xfffffffc00f08947 */ /* 0x004fea000383ffff */
[----:B------:R-:W-:Y:S05]  /*af60*/  BRA `(.L_x_212) ;  /* 0xffffffc000087947 */ /* 0x000fea000383ffff */
.L_x_118:
[----:B-1----:R1:W3:Y:S02]  /*af70*/  SYNCS.PHASECHK.TRANS64.TRYWAIT P1, [R0+URZ+0x140], R3 ;  /* 0x00014003000075a7 */ /* 0x0022e400080211ff */
[----:B---3--:R-:W-:Y:S05]  /*af80*/  @!P1 NANOSLEEP.SYNCS 0x989680 ;  /* 0x009896800000995d */ /* 0x008fea0003900000 */
[----:B------:R-:W3:Y:S02]  /*af90*/  @!P1 SYNCS.PHASECHK.TRANS64 P1, [R0+URZ+0x140], R3 ;  /* 0x00014003000095a7 */ /* 0x000ee400080210ff */
[----:B---3--:R-:W-:Y:S05]  /*afa0*/  @!P1 BRA `(.L_x_118) ;  /* 0xfffffffc00f09947 */ /* 0x008fea000383ffff */
[----:B------:R-:W-:Y:S05]  /*afb0*/  BRA `(.L_x_117) ;  /* 0xffffffd4002c7947 */ /* 0x000fea000383ffff */
.L_x_120:
[----:B-1----:R1:W4:Y:S02]  /*afc0*/  SYNCS.PHASECHK.TRANS64.TRYWAIT P1, [R103+URZ+0x190], R4 ;  /* 0x00019004670075a7 */ /* 0x00232400080211ff */
[----:B----4-:R-:W-:Y:S05]  /*afd0*/  @!P1 NANOSLEEP.SYNCS 0x989680 ;  /* 0x009896800000995d */ /* 0x010fea0003900000 */
[----:B------:R-:W4:Y:S02]  /*afe0*/  @!P1 SYNCS.PHASECHK.TRANS64 P1, [R103+URZ+0x190], R4 ;  /* 0x00019004670095a7 */ /* 0x000f2400080210ff */
[----:B----4-:R-:W-:Y:S05]  /*aff0*/  @!P1 BRA `(.L_x_120) ;  /* 0xfffffffc00f09947 */ /* 0x010fea000383ffff */
[----:B------:R-:W-:Y:S05]  /*b000*/  BRA `(.L_x_119) ;  /* 0xffffffd400607947 */ /* 0x000fea000383ffff */
.L_x_131:
[----:B--2---:R2:W4:Y:S02]  /*b010*/  SYNCS.PHASECHK.TRANS64.TRYWAIT P1, [R3+URZ+0x140], R46 ;  /* 0x0001402e030075a7 */ /* 0x00452400080211ff */
[----:B----4-:R-:W-:Y:S05]  /*b020*/  @!P1 NANOSLEEP.SYNCS 0x989680 ;  /* 0x009896800000995d */ /* 0x010fea0003900000 */
[----:B------:R-:W4:Y:S02]  /*b030*/  @!P1 SYNCS.PHASECHK.TRANS64 P1, [R3+URZ+0x140], R46 ;  /* 0x0001402e030095a7 */ /* 0x000f2400080210ff */
[----:B----4-:R-:W-:Y:S05]  /*b040*/  @!P1 BRA `(.L_x_131) ;  /* 0xfffffffc00f09947 */ /* 0x010fea000383ffff */
[----:B------:R-:W-:Y:S05]  /*b050*/  BRA `(.L_x_130) ;  /* 0xffffffe000587947 */ /* 0x000fea000383ffff */
        .weak           $__internal_0_$__cuda_sm10x_tcgen05_guardrail_trap_col_being_dealloced_not_returned_by_alloc
        .type           $__internal_0_$__cuda_sm10x_tcgen05_guardrail_trap_col_being_dealloced_not_returned_by_alloc,@function
        .size           $__internal_0_$__cuda_sm10x_tcgen05_guardrail_trap_col_being_dealloced_not_returned_by_alloc,($__internal_1_$__cuda_sm10x_tcgen05_guardrail_trap_phase_invalid_during_alloc - $__internal_0_$__cuda_sm10x_tcgen05_guardrail_trap_col_being_dealloced_not_returned_by_alloc)
$__internal_0_$__cuda_sm10x_tcgen05_guardrail_trap_col_being_dealloced_not_returned_by_alloc:
[----:B------:R-:W-:Y:S05]  /*b060*/  BPT.TRAP 0x1 ;  /* 0x000000040000795c */ /* 0x000fea0000300000 */
[----:B------:R-:W-:-:S04]  /*b070*/  HFMA2 R3, -RZ, RZ, 0, 0 ;  /* 0x00000000ff037431 */ /* 0x000fc800000001ff */
[----:B------:R-:W-:Y:S05]  /*b080*/  RET.REL.NODEC R2 `(_ZN7cutlass13device_kernelINS_4conv6kernel13ConvUniversalINS1_16ConvProblemShapeILNS1_8OperatorE2ELi3EEENS1_10collective14CollectiveConvINS1_47MainloopSm100TmaUmmaWarpSpecializedImplicitGemmILS5_2ELi20ELi3ELi1ELi2EN4cute5tupleIJNSA_1CILi2EEENSC_ILi1EEESE_EEEEENSB_IJNSC_ILi256EEENSB_IJNSC_ILi64EEEEEENSB_IJNSC_ILi32EEEEEEEEENS_6half_tESN_NSA_8TiledMMAINSA_8MMA_AtomIJNSA_26SM100_MMA_F16BF16_2x1SM_SSISN_SN_fLi256ELi64ELNSA_4UMMA5MajorE1ELSS_1ELNSR_7ScaleInE0ELST_0EEEEEENSA_6LayoutINSB_IJSE_SE_SE_EEENSB_IJNSC_ILi0EEESY_SY_EEEEENSB_IJNSA_10UnderscoreES11_S11_EEEEENS7_6detail27Sm100ImplicitGemmTileTraitsINSA_18SM100_TMA_2SM_LOADENSA_14ComposedLayoutINSA_7SwizzleILi3ELi4ELi3EEENSA_18smem_ptr_flag_bitsILi16EEENSW_INSB_IJSI_NSC_ILi8EEEEEENSB_IJSE_SI_EEEEEEEvEENS15_INSA_25SM100_TMA_2SM_LOAD_IM2COLENS17_INS18_ILi2ELi4ELi3EEES1B_NSW_INSB_IJSK_S1C_EEENSB_IJSE_SK_EEEEEEEvEEEENS_8epilogue10collective18CollectiveEpilogueINS1Q_23Sm100TmaWarpSpecializedILi3ELi2ELi32ELb1ELb0EEEJNSB_IJNSC_ILi128EEESJ_SL_EEENSB_IJNSW_IS1V_SE_EENSW_ISK_SE_EEEEESN_NSB_IJlNSB_IJSE_lllEEESY_EEESN_S21_NS1Q_6fusion15FusionCallbacksIS1U_NS22_17LinearCombinationISN_fSN_fLNS_15FloatRoundStyleE2EEES1W_S1Z_JEEENSA_5SM1004TMEM4LOAD26SM100_TMEM_LOAD_32dp32b32xENSA_13SM90_TMA_LOADENS17_IS1J_S1B_NSW_INSB_IJS1C_SK_EEENSB_IJSK_SE_EEEEEEENSA_39AutoVectorizingCopyWithAssumedAlignmentILi128EEENSA_14SM90_TMA_STOREES2G_S2I_S2I_EEEvvEEEEvNT_6ParamsE) ;  /* 0xffffff4c02dc7950 */ /* 0x000fea0003c3ffff */
        .weak           $__internal_1_$__cuda_sm10x_tcgen05_guardrail_trap_phase_invalid_during_alloc
        .type           $__internal_1_$__cuda_sm10x_tcgen05_guardrail_trap_phase_invalid_during_alloc,@function
        .size           $__internal_1_$__cuda_sm10x_tcgen05_guardrail_trap_phase_invalid_during_alloc,($__internal_2_$__cuda_sm10x_tcgen05_guardrail_trap_unallocated_columns_being_dealloced - $__internal_1_$__cuda_sm10x_tcgen05_guardrail_trap_phase_invalid_during_alloc)
$__internal_1_$__cuda_sm10x_tcgen05_guardrail_trap_phase_invalid_during_alloc:
[----:B------:R-:W-:Y:S05]  /*b090*/  BPT.TRAP 0x1 ;  /* 0x000000040000795c */ /* 0x000fea0000300000 */
[----:B------:R-:W-:-:S04]  /*b0a0*/  MOV R5, 0x0 ;  /* 0x0000000000057802 */ /* 0x000fc80000000f00 */
[----:B------:R-:W-:Y:S05]  /*b0b0*/  RET.REL.NODEC R4 `(_ZN7cutlass13device_kernelINS_4conv6kernel13ConvUniversalINS1_16ConvProblemShapeILNS1_8OperatorE2ELi3EEENS1_10collective14CollectiveConvINS1_47MainloopSm100TmaUmmaWarpSpecializedImplicitGemmILS5_2ELi20ELi3ELi1ELi2EN4cute5tupleIJNSA_1CILi2EEENSC_ILi1EEESE_EEEEENSB_IJNSC_ILi256EEENSB_IJNSC_ILi64EEEEEENSB_IJNSC_ILi32EEEEEEEEENS_6half_tESN_NSA_8TiledMMAINSA_8MMA_AtomIJNSA_26SM100_MMA_F16BF16_2x1SM_SSISN_SN_fLi256ELi64ELNSA_4UMMA5MajorE1ELSS_1ELNSR_7ScaleInE0ELST_0EEEEEENSA_6LayoutINSB_IJSE_SE_SE_EEENSB_IJNSC_ILi0EEESY_SY_EEEEENSB_IJNSA_10UnderscoreES11_S11_EEEEENS7_6detail27Sm100ImplicitGemmTileTraitsINSA_18SM100_TMA_2SM_LOADENSA_14ComposedLayoutINSA_7SwizzleILi3ELi4ELi3EEENSA_18smem_ptr_flag_bitsILi16EEENSW_INSB_IJSI_NSC_ILi8EEEEEENSB_IJSE_SI_EEEEEEEvEENS15_INSA_25SM100_TMA_2SM_LOAD_IM2COLENS17_INS18_ILi2ELi4ELi3EEES1B_NSW_INSB_IJSK_S1C_EEENSB_IJSE_SK_EEEEEEEvEEEENS_8epilogue10collective18CollectiveEpilogueINS1Q_23Sm100TmaWarpSpecializedILi3ELi2ELi32ELb1ELb0EEEJNSB_IJNSC_ILi128EEESJ_SL_EEENSB_IJNSW_IS1V_SE_EENSW_ISK_SE_EEEEESN_NSB_IJlNSB_IJSE_lllEEESY_EEESN_S21_NS1Q_6fusion15FusionCallbacksIS1U_NS22_17LinearCombinationISN_fSN_fLNS_15FloatRoundStyleE2EEES1W_S1Z_JEEENSA_5SM1004TMEM4LOAD26SM100_TMEM_LOAD_32dp32b32xENSA_13SM90_TMA_LOADENS17_IS1J_S1B_NSW_INSB_IJS1C_SK_EEENSB_IJSK_SE_EEEEEEENSA_39AutoVectorizingCopyWithAssumedAlignmentILi128EEENSA_14SM90_TMA_STOREES2G_S2I_S2I_EEEvvEEEEvNT_6ParamsE) ;  /* 0xffffff4c04d07950 */ /* 0x000fea0003c3ffff */
        .weak           $__internal_2_$__cuda_sm10x_tcgen05_guardrail_trap_unallocated_columns_being_dealloced
        .type           $__internal_2_$__cuda_sm10x_tcgen05_guardrail_trap_unallocated_columns_being_dealloced,@function
        .size           $__internal_2_$__cuda_sm10x_tcgen05_guardrail_trap_unallocated_columns_being_dealloced,(.L_x_214 - $__internal_2_$__cuda_sm10x_tcgen05_guardrail_trap_unallocated_columns_being_dealloced)
$__internal_2_$__cuda_sm10x_tcgen05_guardrail_trap_unallocated_columns_being_dealloced:
[----:B------:R-:W-:Y:S05]  /*b0c0*/  BPT.TRAP 0x1 ;  /* 0x000000040000795c */ /* 0x000fea0000300000 */
[----:B------:R-:W-:-:S04]  /*b0d0*/  HFMA2 R3, -RZ, RZ, 0, 0 ;  /* 0x00000000ff037431 */ /* 0x000fc800000001ff */
[----:B------:R-:W-:Y:S05]  /*b0e0*/  RET.REL.NODEC R2 `(_ZN7cutlass13device_kernelINS_4conv6kernel13ConvUniversalINS1_16ConvProblemShapeILNS1_8OperatorE2ELi3EEENS1_10collective14CollectiveConvINS1_47MainloopSm100TmaUmmaWarpSpecializedImplicitGemmILS5_2ELi20ELi3ELi1ELi2EN4cute5tupleIJNSA_1CILi2EEENSC_ILi1EEESE_EEEEENSB_IJNSC_ILi256EEENSB_IJNSC_ILi64EEEEEENSB_IJNSC_ILi32EEEEEEEEENS_6half_tESN_NSA_8TiledMMAINSA_8MMA_AtomIJNSA_26SM100_MMA_F16BF16_2x1SM_SSISN_SN_fLi256ELi64ELNSA_4UMMA5MajorE1ELSS_1ELNSR_7ScaleInE0ELST_0EEEEEENSA_6LayoutINSB_IJSE_SE_SE_EEENSB_IJNSC_ILi0EEESY_SY_EEEEENSB_IJNSA_10UnderscoreES11_S11_EEEEENS7_6detail27Sm100ImplicitGemmTileTraitsINSA_18SM100_TMA_2SM_LOADENSA_14ComposedLayoutINSA_7SwizzleILi3ELi4ELi3EEENSA_18smem_ptr_flag_bitsILi16EEENSW_INSB_IJSI_NSC_ILi8EEEEEENSB_IJSE_SI_EEEEEEEvEENS15_INSA_25SM100_TMA_2SM_LOAD_IM2COLENS17_INS18_ILi2ELi4ELi3EEES1B_NSW_INSB_IJSK_S1C_EEENSB_IJSE_SK_EEEEEEEvEEEENS_8epilogue10collective18CollectiveEpilogueINS1Q_23Sm100TmaWarpSpecializedILi3ELi2ELi32ELb1ELb0EEEJNSB_IJNSC_ILi128EEESJ_SL_EEENSB_IJNSW_IS1V_SE_EENSW_ISK_SE_EEEEESN_NSB_IJlNSB_IJSE_lllEEESY_EEESN_S21_NS1Q_6fusion15FusionCallbacksIS1U_NS22_17LinearCombinationISN_fSN_fLNS_15FloatRoundStyleE2EEES1W_S1Z_JEEENSA_5SM1004TMEM4LOAD26SM100_TMEM_LOAD_32dp32b32xENSA_13SM90_TMA_LOADENS17_IS1J_S1B_NSW_INSB_IJS1C_SK_EEENSB_IJSK_SE_EEEEEEENSA_39AutoVectorizingCopyWithAssumedAlignmentILi128EEENSA_14SM90_TMA_STOREES2G_S2I_S2I_EEEvvEEEEvNT_6ParamsE) ;  /* 0xffffff4c02c47950 */ /* 0x000fea0003c3ffff */
.L_x_213:
[----:B------:R-:W-:-:S00]  /*b0f0*/  BRA `(.L_x_213) ;  /* 0xfffffffc00fc7947 */ /* 0x000fc0000383ffff */
[----:B------:R-:W-:-:S00]  /*b100*/  NOP ;  /* 0x0000000000007918 */ /* 0x000fc00000000000 */
[----:B------:R-:W-:-:S00]  /*b110*/  NOP ;  /* 0x0000000000007918 */ /* 0x000fc00000000000 */
[----:B------:R-:W-:-:S00]  /*b120*/  NOP ;  /* 0x0000000000007918 */ /* 0x000fc00000000000 */
[----:B------:R-:W-:-:S00]  /*b130*/  NOP ;  /* 0x0000000000007918 */ /* 0x000fc00000000000 */
[----:B------:R-:W-:-:S00]  /*b140*/  NOP ;  /* 0x0000000000007918 */ /* 0x000fc00000000000 */
[----:B------:R-:W-:-:S00]  /*b150*/  NOP ;  /* 0x0000000000007918 */ /* 0x000fc00000000000 */
[----:B------:R-:W-:-:S00]  /*b160*/  NOP ;  /* 0x0000000000007918 */ /* 0x000fc00000000000 */
[----:B------:R-:W-:-:S00]  /*b170*/  NOP ;  /* 0x0000000000007918 */ /* 0x000fc00000000000 */
.L_x_214:


//--------------------- .nv.global.init           --------------------------
	.section	.nv.global.init,"aw",@progbits
.nv.global.init:
	.type		$str$29,@object
	.size		$str$29,($str$30 - $str$29)
$str$29:
        /*0000*/ 	.byte	0x28, 0x61, 0x64, 0x64, 0x72, 0x65, 0x73, 0x73, 0x20, 0x26, 0x20, 0x6d, 0x61, 0x73, 0x6b, 0x29
        /*0010*/ 	.byte	0x20, 0x3d, 0x3d, 0x20, 0x30, 0x00
	.type		$str$30,@object
	.size		$str$30,($str$28 - $str$30)
$str$30:
        /*0016*/ 	.byte	0x2f, 0x74, 0x6d, 0x70, 0x2f, 0x63, 0x75, 0x74, 0x6c, 0x61, 0x73, 0x73, 0x5f, 0x73, 0x77, 0x65
        /*0026*/ 	.byte	0x65, 0x70, 0x5f, 0x73, 0x72, 0x63, 0x2f, 0x69, 0x6e, 0x63, 0x6c, 0x75, 0x64, 0x65, 0x2f, 0x63
        /*0036*/ 	.byte	0x75, 0x74, 0x65, 0x2f, 0x70, 0x6f, 0x69, 0x6e, 0x74, 0x65, 0x72, 0x5f, 0x66, 0x6c, 0x61, 0x67
        /*0046*/ 	.byte	0x67, 0x65, 0x64, 0x2e, 0x68, 0x70, 0x70, 0x00
	.type		$str$28,@object
	.size		$str$28,($str$27 - $str$28)
$str$28:
        /*004e*/ 	.byte	0x2f, 0x74, 0x6d, 0x70, 0x2f, 0x63, 0x75, 0x74, 0x6c, 0x61, 0x73, 0x73, 0x5f, 0x73, 0x77, 0x65
        /*005e*/ 	.byte	0x65, 0x70, 0x5f, 0x73, 0x72, 0x63, 0x2f, 0x69, 0x6e, 0x63, 0x6c, 0x75, 0x64, 0x65, 0x2f, 0x63
        /*006e*/ 	.byte	0x75, 0x74, 0x65, 0x2f, 0x61, 0x74, 0x6f, 0x6d, 0x2f, 0x63, 0x6f, 0x70, 0x79, 0x5f, 0x74, 0x72
        /*007e*/ 	.byte	0x61, 0x69, 0x74, 0x73, 0x5f, 0x73, 0x6d, 0x31, 0x30, 0x30, 0x2e, 0x68, 0x70, 0x70, 0x00
	.type		$str$27,@object
	.size		$str$27,(__unnamed_1 - $str$27)
$str$27:
        /*008d*/ 	.byte	0x28, 0x28, 0x75, 0x69, 0x6e, 0x74, 0x33, 0x32, 0x5f, 0x74, 0x28, 0x74, 0x68, 0x72, 0x65, 0x61
        /*009d*/ 	.byte	0x64, 0x49, 0x64, 0x78, 0x2e, 0x78, 0x29, 0x20, 0x2f, 0x20, 0x33, 0x32, 0x29, 0x20, 0x25, 0x20
        /*00ad*/ 	.byte	0x34, 0x29, 0x20, 0x3d, 0x3d, 0x20, 0x28, 0x28, 0x28, 0x74, 0x6d, 0x65, 0x6d, 0x5f, 0x61, 0x64
        /*00bd*/ 	.byte	0x64, 0x72, 0x20, 0x3e, 0x3e, 0x20, 0x31, 0x36, 0x29, 0x20, 0x2f, 0x20, 0x33, 0x32, 0x29, 0x20
        /*00cd*/ 	.byte	0x25, 0x20, 0x34, 0x29, 0x00
	.type		__unnamed_1,@object
	.size		__unnamed_1,(__unnamed_2 - __unnamed_1)
__unnamed_1:
        /*00d2*/ 	.byte	0x61, 0x75, 0x74, 0x6f, 0x20, 0x63, 0x75, 0x74, 0x65, 0x3a, 0x3a, 0x61, 0x73, 0x5f, 0x70, 0x6f
        /* <DEDUP_REMOVED lines=24> */
        /*0262*/ 	.byte	0x3e, 0x3e, 0x3e, 0x3e, 0x5d, 0x00
	.type		__unnamed_2,@object
	.size		__unnamed_2,(.L_2 - __unnamed_2)
__unnamed_2:
        /* <DEDUP_REMOVED lines=42> */
        /*0508*/ 	.byte	0x3e, 0x3e, 0x5d, 0x00
.L_2:


//--------------------- .nv.shared._ZN7cutlass13device_kernelINS_4conv6kernel13ConvUniversalINS1_16ConvProblemShapeILNS1_8OperatorE2ELi3EEENS1_10collective14CollectiveConvINS1_47MainloopSm100TmaUmmaWarpSpecializedImplicitGemmILS5_2ELi20ELi3ELi1ELi2EN4cute5tupleIJNSA_1CILi2EEENSC_ILi1EEESE_EEEEENSB_IJNSC_ILi256EEENSB_IJNSC_ILi64EEEEEENSB_IJNSC_ILi32EEEEEEEEENS_6half_tESN_NSA_8TiledMMAINSA_8MMA_AtomIJNSA_26SM100_MMA_F16BF16_2x1SM_SSISN_SN_fLi256ELi64ELNSA_4UMMA5MajorE1ELSS_1ELNSR_7ScaleInE0ELST_0EEEEEENSA_6LayoutINSB_IJSE_SE_SE_EEENSB_IJNSC_ILi0EEESY_SY_EEEEENSB_IJNSA_10UnderscoreES11_S11_EEEEENS7_6detail27Sm100ImplicitGemmTileTraitsINSA_18SM100_TMA_2SM_LOADENSA_14ComposedLayoutINSA_7SwizzleILi3ELi4ELi3EEENSA_18smem_ptr_flag_bitsILi16EEENSW_INSB_IJSI_NSC_ILi8EEEEEENSB_IJSE_SI_EEEEEEEvEENS15_INSA_25SM100_TMA_2SM_LOAD_IM2COLENS17_INS18_ILi2ELi4ELi3EEES1B_NSW_INSB_IJSK_S1C_EEENSB_IJSE_SK_EEEEEEEvEEEENS_8epilogue10collective18CollectiveEpilogueINS1Q_23Sm100TmaWarpSpecializedILi3ELi2ELi32ELb1ELb0EEEJNSB_IJNSC_ILi128EEESJ_SL_EEENSB_IJNSW_IS1V_SE_EENSW_ISK_SE_EEEEESN_NSB_IJlNSB_IJSE_lllEEESY_EEESN_S21_NS1Q_6fusion15FusionCallbacksIS1U_NS22_17LinearCombinationISN_fSN_fLNS_15FloatRoundStyleE2EEES1W_S1Z_JEEENSA_5SM1004TMEM4LOAD26SM100_TMEM_LOAD_32dp32b32xENSA_13SM90_TMA_LOADENS17_IS1J_S1B_NSW_INSB_IJS1C_SK_EEENSB_IJSK_SE_EEEEEEENSA_39AutoVectorizingCopyWithAssumedAlignmentILi128EEENSA_14SM90_TMA_STOREES2G_S2I_S2I_EEEvvEEEEvNT_6ParamsE --------------------------
	.section	.nv.shared._ZN7cutlass13device_kernelINS_4conv6kernel13ConvUniversalINS1_16ConvProblemShapeILNS1_8OperatorE2ELi3EEENS1_10collective14CollectiveConvINS1_47MainloopSm100TmaUmmaWarpSpecializedImplicitGemmILS5_2ELi20ELi3ELi1ELi2EN4cute5tupleIJNSA_1CILi2EEENSC_ILi1EEESE_EEEEENSB_IJNSC_ILi256EEENSB_IJNSC_ILi64EEEEEENSB_IJNSC_ILi32EEEEEEEEENS_6half_tESN_NSA_8TiledMMAINSA_8MMA_AtomIJNSA_26SM100_MMA_F16BF16_2x1SM_SSISN_SN_fLi256ELi64ELNSA_4UMMA5MajorE1ELSS_1ELNSR_7ScaleInE0ELST_0EEEEEENSA_6LayoutINSB_IJSE_SE_SE_EEENSB_IJNSC_ILi0EEESY_SY_EEEEENSB_IJNSA_10UnderscoreES11_S11_EEEEENS7_6detail27Sm100ImplicitGemmTileTraitsINSA_18SM100_TMA_2SM_LOADENSA_14ComposedLayoutINSA_7SwizzleILi3ELi4ELi3EEENSA_18smem_ptr_flag_bitsILi16EEENSW_INSB_IJSI_NSC_ILi8EEEEEENSB_IJSE_SI_EEEEEEEvEENS15_INSA_25SM100_TMA_2SM_LOAD_IM2COLENS17_INS18_ILi2ELi4ELi3EEES1B_NSW_INSB_IJSK_S1C_EEENSB_IJSE_SK_EEEEEEEvEEEENS_8epilogue10collective18CollectiveEpilogueINS1Q_23Sm100TmaWarpSpecializedILi3ELi2ELi32ELb1ELb0EEEJNSB_IJNSC_ILi128EEESJ_SL_EEENSB_IJNSW_IS1V_SE_EENSW_ISK_SE_EEEEESN_NSB_IJlNSB_IJSE_lllEEESY_EEESN_S21_NS1Q_6fusion15FusionCallbacksIS1U_NS22_17LinearCombinationISN_fSN_fLNS_15FloatRoundStyleE2EEES1W_S1Z_JEEENSA_5SM1004TMEM4LOAD26SM100_TMEM_LOAD_32dp32b32xENSA_13SM90_TMA_LOADENS17_IS1J_S1B_NSW_INSB_IJS1C_SK_EEENSB_IJSK_SE_EEEEEEENSA_39AutoVectorizingCopyWithAssumedAlignmentILi128EEENSA_14SM90_TMA_STOREES2G_S2I_S2I_EEEvvEEEEvNT_6ParamsE,"aw",@nobits
	.sectionflags	@""
	.align	16
	.zero		1024


//--------------------- .nv.shared.reserved.0     --------------------------
	.section	.nv.shared.reserved.0,"aw",@nobits
	.weak		__nv_reservedSMEM_offset_0_alias
	.size		__nv_reservedSMEM_offset_0_alias, 0, 64
	.other		__nv_reservedSMEM_offset_0_alias,@"STO_CUDA_RESERVED_SHARED STV_DEFAULT"
__nv_reservedSMEM_offset_0_alias:
	.zero		0
.nv.shared.reserved.0:
	.zero		64
	.weak		__nv_reservedSMEM_tcgen05_partition
	.type		__nv_reservedSMEM_tcgen05_partition,@object
	.size		__nv_reservedSMEM_tcgen05_partition,(.L_0 - __nv_reservedSMEM_tcgen05_partition)
__nv_reservedSMEM_tcgen05_partition:
	.zero		32
.L_0:


//--------------------- .nv.global                --------------------------
	.section	.nv.global,"aw",@nobits
.nv.global:
	.type		_ZN39_INTERNAL_ba8aed21_4_k_cu_6622ee6c_31764cute1_E,@object
	.size		_ZN39_INTERNAL_ba8aed21_4_k_cu_6622ee6c_31764cute1_E,(_ZN39_INTERNAL_ba8aed21_4_k_cu_6622ee6c_31764cuda3std3__45__cpo6cbeginE - _ZN39_INTERNAL_ba8aed21_4_k_cu_6622ee6c_31764cute1_E)
_ZN39_INTERNAL_ba8aed21_4_k_cu_6622ee6c_31764cute1_E:
	.zero		1
	.type		_ZN39_INTERNAL_ba8aed21_4_k_cu_6622ee6c_31764cuda3std3__45__cpo6cbeginE,@object
	.size		_ZN39_INTERNAL_ba8aed21_4_k_cu_6622ee6c_31764cuda3std3__45__cpo6cbeginE,(_ZN39_INTERNAL_ba8aed21_4_k_cu_6622ee6c_31764cuda3std3__48in_placeE - _ZN39_INTERNAL_ba8aed21_4_k_cu_6622ee6c_31764cuda3std3__45__cpo6cbeginE)
_ZN39_INTERNAL_ba8aed21_4_k_cu_6622ee6c_31764cuda3std3__45__cpo6cbeginE:
	.zero		1
	.type		_ZN39_INTERNAL_ba8aed21_4_k_cu_6622ee6c_31764cuda3std3__48in_placeE,@object
	.size		_ZN39_INTERNAL_ba8aed21_4_k_cu_6622ee6c_31764cuda3std3__48in_placeE,(_ZN39_INTERNAL_ba8aed21_4_k_cu_6622ee6c_31764cuda3std6ranges3__45__cpo9iter_moveE - _ZN39_INTERNAL_ba8aed21_4_k_cu_6622ee6c_31764cuda3std3__48in_placeE)
_ZN39_INTERNAL_ba8aed21_4_k_cu_6622ee6c_31764cuda3std3__48in_placeE:
	.zero		1
	.type		_ZN39_INTERNAL_ba8aed21_4_k_cu_6622ee6c_31764cuda3std6ranges3__45__cpo9iter_moveE,@object
	.size		_ZN39_INTERNAL_ba8aed21_4_k_cu_6622ee6c_31764cuda3std6ranges3__45__cpo9iter_moveE,(_ZN39_INTERNAL_ba8aed21_4_k_cu_6622ee6c_31764cuda3std3__45__cpo5beginE - _ZN39_INTERNAL_ba8aed21_4_k_cu_6622ee6c_31764cuda3std6ranges3__45__cpo9iter_moveE)
_ZN39_INTERNAL_ba8aed21_4_k_cu_6622ee6c_31764cuda3std6ranges3__45__cpo9iter_moveE:
	.zero		1
	.type		_ZN39_INTERNAL_ba8aed21_4_k_cu_6622ee6c_31764cuda3std3__45__cpo5beginE,@object
	.size		_ZN39_INTERNAL_ba8aed21_4_k_cu_6622ee6c_31764cuda3std3__45__cpo5beginE,(_ZN39_INTERNAL_ba8aed21_4_k_cu_6622ee6c_31764cuda3std3__441_GLOBAL__N__ba8aed21_4_k_cu_6622ee6c_31766ignoreE - _ZN39_INTERNAL_ba8aed21_4_k_cu_6622ee6c_31764cuda3std3__45__cpo5beginE)
_ZN39_INTERNAL_ba8aed21_4_k_cu_6622ee6c_31764cuda3std3__45__cpo5beginE:
	.zero		1
	.type		_ZN39_INTERNAL_ba8aed21_4_k_cu_6622ee6c_31764cuda3std3__441_GLOBAL__N__ba8aed21_4_k_cu_6622ee6c_31766ignoreE,@object
	.size		_ZN39_INTERNAL_ba8aed21_4_k_cu_6622ee6c_31764cuda3std3__441_GLOBAL__N__ba8aed21_4_k_cu_6622ee6c_31766ignoreE,(_ZN39_INTERNAL_ba8aed21_4_k_cu_6622ee6c_31764cute7productE - _ZN39_INTERNAL_ba8aed21_4_k_cu_6622ee6c_31764cuda3std3__441_GLOBAL__N__ba8aed21_4_k_cu_6622ee6c_31766ignoreE)
_ZN39_INTERNAL_ba8aed21_4_k_cu_6622ee6c_31764cuda3std3__441_GLOBAL__N__ba8aed21_4_k_cu_6622ee6c_31766ignoreE:
	.zero		1
	.type		_ZN39_INTERNAL_ba8aed21_4_k_cu_6622ee6c_31764cute7productE,@object
	.size		_ZN39_INTERNAL_ba8aed21_4_k_cu_6622ee6c_31764cute7productE,(_ZN39_INTERNAL_ba8aed21_4_k_cu_6622ee6c_31764cuda3std3__45__cpo3endE - _ZN39_INTERNAL_ba8aed21_4_k_cu_6622ee6c_31764cute7productE)
_ZN39_INTERNAL_ba8aed21_4_k_cu_6622ee6c_31764cute7productE:
	.zero		1
	.type		_ZN39_INTERNAL_ba8aed21_4_k_cu_6622ee6c_31764cuda3std3__45__cpo3endE,@object
	.size		_ZN39_INTERNAL_ba8aed21_4_k_cu_6622ee6c_31764cuda3std3__45__cpo3endE,(_ZN39_INTERNAL_ba8aed21_4_k_cu_6622ee6c_31764cuda3std3__419piecewise_constructE - _ZN39_INTERNAL_ba8aed21_4_k_cu_6622ee6c_31764cuda3std3__45__cpo3endE)
_ZN39_INTERNAL_ba8aed21_4_k_cu_6622ee6c_31764cuda3std3__45__cpo3endE:
	.zero		1
	.type		_ZN39_INTERNAL_ba8aed21_4_k_cu_6622ee6c_31764cuda3std3__419piecewise_constructE,@object
	.size		_ZN39_INTERNAL_ba8aed21_4_k_cu_6622ee6c_31764cuda3std3__419piecewise_constructE,(_ZN39_INTERNAL_ba8aed21_4_k_cu_6622ee6c_31764cuda3std3__45__cpo4cendE - _ZN39_INTERNAL_ba8aed21_4_k_cu_6622ee6c_31764cuda3std3__419piecewise_constructE)
_ZN39_INTERNAL_ba8aed21_4_k_cu_6622ee6c_31764cuda3std3__419piecewise_constructE:
	.zero		1
	.type		_ZN39_INTERNAL_ba8aed21_4_k_cu_6622ee6c_31764cuda3std3__45__cpo4cendE,@object
	.size		_ZN39_INTERNAL_ba8aed21_4_k_cu_6622ee6c_31764cuda3std3__45__cpo4cendE,(_ZN39_INTERNAL_ba8aed21_4_k_cu_6622ee6c_31764cuda3std6ranges3__45__cpo4swapE - _ZN39_INTERNAL_ba8aed21_4_k_cu_6622ee6c_31764cuda3std3__45__cpo4cendE)
_ZN39_INTERNAL_ba8aed21_4_k_cu_6622ee6c_31764cuda3std3__45__cpo4cendE:
	.zero		1
	.type		_ZN39_INTERNAL_ba8aed21_4_k_cu_6622ee6c_31764cuda3std6ranges3__45__cpo4swapE,@object
	.size		_ZN39_INTERNAL_ba8aed21_4_k_cu_6622ee6c_31764cuda3std6ranges3__45__cpo4swapE,(.L_10 - _ZN39_INTERNAL_ba8aed21_4_k_cu_6622ee6c_31764cuda3std6ranges3__45__cpo4swapE)
_ZN39_INTERNAL_ba8aed21_4_k_cu_6622ee6c_31764cuda3std6ranges3__45__cpo4swapE:
	.zero		1
.L_10:


//--------------------- .nv.constant0._ZN7cutlass13device_kernelINS_4conv6kernel13ConvUniversalINS1_16ConvProblemShapeILNS1_8OperatorE2ELi3EEENS1_10collective14CollectiveConvINS1_47MainloopSm100TmaUmmaWarpSpecializedImplicitGemmILS5_2ELi20ELi3ELi1ELi2EN4cute5tupleIJNSA_1CILi2EEENSC_ILi1EEESE_EEEEENSB_IJNSC_ILi256EEENSB_IJNSC_ILi64EEEEEENSB_IJNSC_ILi32EEEEEEEEENS_6half_tESN_NSA_8TiledMMAINSA_8MMA_AtomIJNSA_26SM100_MMA_F16BF16_2x1SM_SSISN_SN_fLi256ELi64ELNSA_4UMMA5MajorE1ELSS_1ELNSR_7ScaleInE0ELST_0EEEEEENSA_6LayoutINSB_IJSE_SE_SE_EEENSB_IJNSC_ILi0EEESY_SY_EEEEENSB_IJNSA_10UnderscoreES11_S11_EEEEENS7_6detail27Sm100ImplicitGemmTileTraitsINSA_18SM100_TMA_2SM_LOADENSA_14ComposedLayoutINSA_7SwizzleILi3ELi4ELi3EEENSA_18smem_ptr_flag_bitsILi16EEENSW_INSB_IJSI_NSC_ILi8EEEEEENSB_IJSE_SI_EEEEEEEvEENS15_INSA_25SM100_TMA_2SM_LOAD_IM2COLENS17_INS18_ILi2ELi4ELi3EEES1B_NSW_INSB_IJSK_S1C_EEENSB_IJSE_SK_EEEEEEEvEEEENS_8epilogue10collective18CollectiveEpilogueINS1Q_23Sm100TmaWarpSpecializedILi3ELi2ELi32ELb1ELb0EEEJNSB_IJNSC_ILi128EEESJ_SL_EEENSB_IJNSW_IS1V_SE_EENSW_ISK_SE_EEEEESN_NSB_IJlNSB_IJSE_lllEEESY_EEESN_S21_NS1Q_6fusion15FusionCallbacksIS1U_NS22_17LinearCombinationISN_fSN_fLNS_15FloatRoundStyleE2EEES1W_S1Z_JEEENSA_5SM1004TMEM4LOAD26SM100_TMEM_LOAD_32dp32b32xENSA_13SM90_TMA_LOADENS17_IS1J_S1B_NSW_INSB_IJS1C_SK_EEENSB_IJSK_SE_EEEEEEENSA_39AutoVectorizingCopyWithAssumedAlignmentILi128EEENSA_14SM90_TMA_STOREES2G_S2I_S2I_EEEvvEEEEvNT_6ParamsE --------------------------
	.section	.nv.constant0._ZN7cutlass13device_kernelINS_4conv6kernel13ConvUniversalINS1_16ConvProblemShapeILNS1_8OperatorE2ELi3EEENS1_10collective14CollectiveConvINS1_47MainloopSm100TmaUmmaWarpSpecializedImplicitGemmILS5_2ELi20ELi3ELi1ELi2EN4cute5tupleIJNSA_1CILi2EEENSC_ILi1EEESE_EEEEENSB_IJNSC_ILi256EEENSB_IJNSC_ILi64EEEEEENSB_IJNSC_ILi32EEEEEEEEENS_6half_tESN_NSA_8TiledMMAINSA_8MMA_AtomIJNSA_26SM100_MMA_F16BF16_2x1SM_SSISN_SN_fLi256ELi64ELNSA_4UMMA5MajorE1ELSS_1ELNSR_7ScaleInE0ELST_0EEEEEENSA_6LayoutINSB_IJSE_SE_SE_EEENSB_IJNSC_ILi0EEESY_SY_EEEEENSB_IJNSA_10UnderscoreES11_S11_EEEEENS7_6detail27Sm100ImplicitGemmTileTraitsINSA_18SM100_TMA_2SM_LOADENSA_14ComposedLayoutINSA_7SwizzleILi3ELi4ELi3EEENSA_18smem_ptr_flag_bitsILi16EEENSW_INSB_IJSI_NSC_ILi8EEEEEENSB_IJSE_SI_EEEEEEEvEENS15_INSA_25SM100_TMA_2SM_LOAD_IM2COLENS17_INS18_ILi2ELi4ELi3EEES1B_NSW_INSB_IJSK_S1C_EEENSB_IJSE_SK_EEEEEEEvEEEENS_8epilogue10collective18CollectiveEpilogueINS1Q_23Sm100TmaWarpSpecializedILi3ELi2ELi32ELb1ELb0EEEJNSB_IJNSC_ILi128EEESJ_SL_EEENSB_IJNSW_IS1V_SE_EENSW_ISK_SE_EEEEESN_NSB_IJlNSB_IJSE_lllEEESY_EEESN_S21_NS1Q_6fusion15FusionCallbacksIS1U_NS22_17LinearCombinationISN_fSN_fLNS_15FloatRoundStyleE2EEES1W_S1Z_JEEENSA_5SM1004TMEM4LOAD26SM100_TMEM_LOAD_32dp32b32xENSA_13SM90_TMA_LOADENS17_IS1J_S1B_NSW_INSB_IJS1C_SK_EEENSB_IJSK_SE_EEEEEEENSA_39AutoVectorizingCopyWithAssumedAlignmentILi128EEENSA_14SM90_TMA_STOREES2G_S2I_S2I_EEEvvEEEEvNT_6ParamsE,"a",@progbits
	.sectionflags	@""
	.align	4
.nv.constant0._ZN7cutlass13device_kernelINS_4conv6kernel13ConvUniversalINS1_16ConvProblemShapeILNS1_8OperatorE2ELi3EEENS1_10collective14CollectiveConvINS1_47MainloopSm100TmaUmmaWarpSpecializedImplicitGemmILS5_2ELi20ELi3ELi1ELi2EN4cute5tupleIJNSA_1CILi2EEENSC_ILi1EEESE_EEEEENSB_IJNSC_ILi256EEENSB_IJNSC_ILi64EEEEEENSB_IJNSC_ILi32EEEEEEEEENS_6half_tESN_NSA_8TiledMMAINSA_8MMA_AtomIJNSA_26SM100_MMA_F16BF16_2x1SM_SSISN_SN_fLi256ELi64ELNSA_4UMMA5MajorE1ELSS_1ELNSR_7ScaleInE0ELST_0EEEEEENSA_6LayoutINSB_IJSE_SE_SE_EEENSB_IJNSC_ILi0EEESY_SY_EEEEENSB_IJNSA_10UnderscoreES11_S11_EEEEENS7_6detail27Sm100ImplicitGemmTileTraitsINSA_18SM100_TMA_2SM_LOADENSA_14ComposedLayoutINSA_7SwizzleILi3ELi4ELi3EEENSA_18smem_ptr_flag_bitsILi16EEENSW_INSB_IJSI_NSC_ILi8EEEEEENSB_IJSE_SI_EEEEEEEvEENS15_INSA_25SM100_TMA_2SM_LOAD_IM2COLENS17_INS18_ILi2ELi4ELi3EEES1B_NSW_INSB_IJSK_S1C_EEENSB_IJSE_SK_EEEEEEEvEEEENS_8epilogue10collective18CollectiveEpilogueINS1Q_23Sm100TmaWarpSpecializedILi3ELi2ELi32ELb1ELb0EEEJNSB_IJNSC_ILi128EEESJ_SL_EEENSB_IJNSW_IS1V_SE_EENSW_ISK_SE_EEEEESN_NSB_IJlNSB_IJSE_lllEEESY_EEESN_S21_NS1Q_6fusion15FusionCallbacksIS1U_NS22_17LinearCombinationISN_fSN_fLNS_15FloatRoundStyleE2EEES1W_S1Z_JEEENSA_5SM1004TMEM4LOAD26SM100_TMEM_LOAD_32dp32b32xENSA_13SM90_TMA_LOADENS17_IS1J_S1B_NSW_INSB_IJS1C_SK_EEENSB_IJSK_SE_EEEEEEENSA_39AutoVectorizingCopyWithAssumedAlignmentILi128EEENSA_14SM90_TMA_STOREES2G_S2I_S2I_EEEvvEEEEvNT_6ParamsE:
	.zero		3200


//--------------------- SYMBOLS --------------------------

	.type		.nv.reservedSmem.offset0,@object
	.size		.nv.reservedSmem.offset0,0x4
	.type		.nv.reservedSmem.cap,@object
	.size		.nv.reservedSmem.cap,0x4
	.type		__assertfail,@function
